//
// Generated by NVIDIA NVVM Compiler
//
// Compiler Build ID: CL-36424714
// Cuda compilation tools, release 13.0, V13.0.88
// Based on NVVM 20.0.0
//

.version 9.0
.target sm_100
.address_size 64

	// .globl	layernorm_forward_kernel
// _ZZ24layernorm_forward_kernelE10shared_sum has been demoted
// _ZZ24layernorm_forward_kernelE11shared_sum2 has been demoted
// _ZZ25layernorm_forward_kernel5E10shared_sum has been demoted
// _ZZ25layernorm_forward_kernel5E11shared_sum2 has been demoted
.global .align 1 .b8 _ZN34_INTERNAL_bd14a3ee_4_k_cu_89a8a5fd4cuda3std3__436_GLOBAL__N__bd14a3ee_4_k_cu_89a8a5fd6ignoreE[1];
.global .align 1 .b8 _ZN34_INTERNAL_bd14a3ee_4_k_cu_89a8a5fd4cuda3std3__45__cpo5beginE[1];
.global .align 1 .b8 _ZN34_INTERNAL_bd14a3ee_4_k_cu_89a8a5fd4cuda3std3__45__cpo3endE[1];
.global .align 1 .b8 _ZN34_INTERNAL_bd14a3ee_4_k_cu_89a8a5fd4cuda3std3__45__cpo6cbeginE[1];
.global .align 1 .b8 _ZN34_INTERNAL_bd14a3ee_4_k_cu_89a8a5fd4cuda3std3__45__cpo4cendE[1];
.global .align 1 .b8 _ZN34_INTERNAL_bd14a3ee_4_k_cu_89a8a5fd4cuda3std3__419piecewise_constructE[1];
.global .align 1 .b8 _ZN34_INTERNAL_bd14a3ee_4_k_cu_89a8a5fd4cuda3std3__48in_placeE[1];
.global .align 1 .b8 _ZN34_INTERNAL_bd14a3ee_4_k_cu_89a8a5fd4cuda3std6ranges3__45__cpo4swapE[1];
.global .align 1 .b8 _ZN34_INTERNAL_bd14a3ee_4_k_cu_89a8a5fd4cuda3std6ranges3__45__cpo9iter_moveE[1];
.global .align 1 .b8 _ZN34_INTERNAL_bd14a3ee_4_k_cu_89a8a5fd4cuda3std6ranges3__45__cpo7advanceE[1];
.extern .shared .align 16 .b8 shared[];

.visible .entry layernorm_forward_kernel(
	.param .u64 .ptr .align 1 layernorm_forward_kernel_param_0,
	.param .u64 .ptr .align 1 layernorm_forward_kernel_param_1,
	.param .u64 .ptr .align 1 layernorm_forward_kernel_param_2,
	.param .u64 .ptr .align 1 layernorm_forward_kernel_param_3,
	.param .u64 .ptr .align 1 layernorm_forward_kernel_param_4,
	.param .u64 .ptr .align 1 layernorm_forward_kernel_param_5,
	.param .u32 layernorm_forward_kernel_param_6,
	.param .u32 layernorm_forward_kernel_param_7
)
{
	.reg .pred 	%p<32>;
	.reg .b32 	%r<65>;
	.reg .b32 	%f<76>;
	.reg .b64 	%rd<27>;
	// demoted variable
	.shared .align 4 .b8 _ZZ24layernorm_forward_kernelE10shared_sum[128];
	// demoted variable
	.shared .align 4 .b8 _ZZ24layernorm_forward_kernelE11shared_sum2[128];
	ld.param.u64 	%rd5, [layernorm_forward_kernel_param_0];
	ld.param.u64 	%rd6, [layernorm_forward_kernel_param_1];
	ld.param.u64 	%rd7, [layernorm_forward_kernel_param_2];
	ld.param.u64 	%rd8, [layernorm_forward_kernel_param_3];
	ld.param.u64 	%rd9, [layernorm_forward_kernel_param_4];
	ld.param.u64 	%rd10, [layernorm_forward_kernel_param_5];
	ld.param.u32 	%r9, [layernorm_forward_kernel_param_7];
	mov.u32 	%r1, %ntid.x;
	mov.u32 	%r64, %tid.x;
	and.b32  	%r3, %r64, 31;
	mov.u32 	%r4, %ctaid.x;
	mul.lo.s32 	%r10, %r9, %r4;
	cvt.s64.s32 	%rd1, %r10;
	setp.ge.s32 	%p1, %r64, %r9;
	mov.f32 	%f72, 0f00000000;
	mov.f32 	%f73, %f72;
	@%p1 bra 	$L__BB0_3;
	cvta.to.global.u64 	%rd2, %rd8;
	mov.f32 	%f73, 0f00000000;
	mov.u32 	%r63, %r64;
	mov.f32 	%f72, %f73;
$L__BB0_2:
	cvt.s64.s32 	%rd11, %r63;
	add.s64 	%rd12, %rd11, %rd1;
	shl.b64 	%rd13, %rd12, 2;
	add.s64 	%rd14, %rd2, %rd13;
	ld.global.f32 	%f15, [%rd14];
	add.f32 	%f72, %f72, %f15;
	fma.rn.f32 	%f73, %f15, %f15, %f73;
	add.s32 	%r63, %r63, %r1;
	setp.lt.s32 	%p2, %r63, %r9;
	@%p2 bra 	$L__BB0_2;
$L__BB0_3:
	mov.b32 	%r11, %f72;
	shfl.sync.bfly.b32	%r12|%p3, %r11, 16, 31, -1;
	mov.b32 	%f17, %r12;
	add.f32 	%f18, %f72, %f17;
	mov.b32 	%r13, %f18;
	shfl.sync.bfly.b32	%r14|%p4, %r13, 8, 31, -1;
	mov.b32 	%f19, %r14;
	add.f32 	%f20, %f18, %f19;
	mov.b32 	%r15, %f20;
	shfl.sync.bfly.b32	%r16|%p5, %r15, 4, 31, -1;
	mov.b32 	%f21, %r16;
	add.f32 	%f22, %f20, %f21;
	mov.b32 	%r17, %f22;
	shfl.sync.bfly.b32	%r18|%p6, %r17, 2, 31, -1;
	mov.b32 	%f23, %r18;
	add.f32 	%f24, %f22, %f23;
	mov.b32 	%r19, %f24;
	shfl.sync.bfly.b32	%r20|%p7, %r19, 1, 31, -1;
	mov.b32 	%f25, %r20;
	add.f32 	%f26, %f24, %f25;
	mov.b32 	%r21, %f73;
	shfl.sync.bfly.b32	%r22|%p8, %r21, 16, 31, -1;
	mov.b32 	%f27, %r22;
	add.f32 	%f28, %f73, %f27;
	mov.b32 	%r23, %f28;
	shfl.sync.bfly.b32	%r24|%p9, %r23, 8, 31, -1;
	mov.b32 	%f29, %r24;
	add.f32 	%f30, %f28, %f29;
	mov.b32 	%r25, %f30;
	shfl.sync.bfly.b32	%r26|%p10, %r25, 4, 31, -1;
	mov.b32 	%f31, %r26;
	add.f32 	%f32, %f30, %f31;
	mov.b32 	%r27, %f32;
	shfl.sync.bfly.b32	%r28|%p11, %r27, 2, 31, -1;
	mov.b32 	%f33, %r28;
	add.f32 	%f34, %f32, %f33;
	mov.b32 	%r29, %f34;
	shfl.sync.bfly.b32	%r30|%p12, %r29, 1, 31, -1;
	mov.b32 	%f35, %r30;
	add.f32 	%f36, %f34, %f35;
	shr.u32 	%r31, %r64, 3;
	and.b32  	%r32, %r31, 124;
	mov.u32 	%r33, _ZZ24layernorm_forward_kernelE10shared_sum;
	add.s32 	%r34, %r33, %r32;
	st.shared.f32 	[%r34], %f26;
	mov.u32 	%r35, _ZZ24layernorm_forward_kernelE11shared_sum2;
	add.s32 	%r36, %r35, %r32;
	st.shared.f32 	[%r36], %f36;
	bar.sync 	0;
	shr.u32 	%r37, %r1, 5;
	setp.ge.u32 	%p13, %r3, %r37;
	mov.f32 	%f74, 0f00000000;
	mov.f32 	%f75, %f74;
	@%p13 bra 	$L__BB0_5;
	shl.b32 	%r38, %r3, 2;
	add.s32 	%r40, %r33, %r38;
	ld.shared.f32 	%f74, [%r40];
	add.s32 	%r42, %r35, %r38;
	ld.shared.f32 	%f75, [%r42];
$L__BB0_5:
	mov.b32 	%r43, %f74;
	shfl.sync.bfly.b32	%r44|%p14, %r43, 16, 31, -1;
	mov.b32 	%f37, %r44;
	add.f32 	%f38, %f74, %f37;
	mov.b32 	%r45, %f38;
	shfl.sync.bfly.b32	%r46|%p15, %r45, 8, 31, -1;
	mov.b32 	%f39, %r46;
	add.f32 	%f40, %f38, %f39;
	mov.b32 	%r47, %f40;
	shfl.sync.bfly.b32	%r48|%p16, %r47, 4, 31, -1;
	mov.b32 	%f41, %r48;
	add.f32 	%f42, %f40, %f41;
	mov.b32 	%r49, %f42;
	shfl.sync.bfly.b32	%r50|%p17, %r49, 2, 31, -1;
	mov.b32 	%f43, %r50;
	add.f32 	%f44, %f42, %f43;
	mov.b32 	%r51, %f44;
	shfl.sync.bfly.b32	%r52|%p18, %r51, 1, 31, -1;
	mov.b32 	%f45, %r52;
	add.f32 	%f46, %f44, %f45;
	mov.b32 	%r53, %f75;
	shfl.sync.bfly.b32	%r54|%p19, %r53, 16, 31, -1;
	mov.b32 	%f47, %r54;
	add.f32 	%f48, %f75, %f47;
	mov.b32 	%r55, %f48;
	shfl.sync.bfly.b32	%r56|%p20, %r55, 8, 31, -1;
	mov.b32 	%f49, %r56;
	add.f32 	%f50, %f48, %f49;
	mov.b32 	%r57, %f50;
	shfl.sync.bfly.b32	%r58|%p21, %r57, 4, 31, -1;
	mov.b32 	%f51, %r58;
	add.f32 	%f52, %f50, %f51;
	mov.b32 	%r59, %f52;
	shfl.sync.bfly.b32	%r60|%p22, %r59, 2, 31, -1;
	mov.b32 	%f53, %r60;
	add.f32 	%f54, %f52, %f53;
	mov.b32 	%r61, %f54;
	shfl.sync.bfly.b32	%r62|%p23, %r61, 1, 31, -1;
	mov.b32 	%f55, %r62;
	add.f32 	%f56, %f54, %f55;
	cvt.rn.f32.s32 	%f57, %r9;
	div.rn.f32 	%f11, %f46, %f57;
	div.rn.f32 	%f58, %f56, %f57;
	mul.f32 	%f59, %f11, %f11;
	sub.f32 	%f60, %f58, %f59;
	add.f32 	%f61, %f60, 0f3727C5AC;
	rsqrt.approx.f32 	%f12, %f61;
	setp.ne.s32 	%p24, %r64, 0;
	setp.eq.s64 	%p25, %rd6, 0;
	or.pred  	%p26, %p24, %p25;
	@%p26 bra 	$L__BB0_7;
	mul.wide.u32 	%rd16, %r4, 4;
	add.s64 	%rd15, %rd6, %rd16;
	// begin inline asm
	st.global.cs.f32 [%rd15], %f11;
	// end inline asm
$L__BB0_7:
	setp.ne.s32 	%p27, %r64, 0;
	setp.eq.s64 	%p28, %rd7, 0;
	or.pred  	%p29, %p27, %p28;
	@%p29 bra 	$L__BB0_9;
	mul.wide.u32 	%rd18, %r4, 4;
	add.s64 	%rd17, %rd7, %rd18;
	// begin inline asm
	st.global.cs.f32 [%rd17], %f12;
	// end inline asm
$L__BB0_9:
	setp.ge.s32 	%p30, %r64, %r9;
	@%p30 bra 	$L__BB0_12;
	cvta.to.global.u64 	%rd3, %rd9;
	cvta.to.global.u64 	%rd4, %rd10;
$L__BB0_11:
	cvt.s64.s32 	%rd21, %r64;
	add.s64 	%rd22, %rd21, %rd1;
	shl.b64 	%rd23, %rd22, 2;
	add.s64 	%rd19, %rd8, %rd23;
	// begin inline asm
	ld.global.cs.f32 %f64, [%rd19];
	// end inline asm
	sub.f32 	%f66, %f64, %f11;
	mul.f32 	%f67, %f12, %f66;
	add.s64 	%rd20, %rd5, %rd23;
	mul.wide.s32 	%rd24, %r64, 4;
	add.s64 	%rd25, %rd3, %rd24;
	ld.global.nc.f32 	%f68, [%rd25];
	add.s64 	%rd26, %rd4, %rd24;
	ld.global.nc.f32 	%f69, [%rd26];
	fma.rn.f32 	%f65, %f68, %f67, %f69;
	// begin inline asm
	st.global.cs.f32 [%rd20], %f65;
	// end inline asm
	add.s32 	%r64, %r64, %r1;
	setp.lt.s32 	%p31, %r64, %r9;
	@%p31 bra 	$L__BB0_11;
$L__BB0_12:
	ret;

}
	// .globl	layernorm_backward_kernel
.visible .entry layernorm_backward_kernel(
	.param .u64 .ptr .align 1 layernorm_backward_kernel_param_0,
	.param .u64 .ptr .align 1 layernorm_backward_kernel_param_1,
	.param .u64 .ptr .align 1 layernorm_backward_kernel_param_2,
	.param .u64 .ptr .align 1 layernorm_backward_kernel_param_3,
	.param .u64 .ptr .align 1 layernorm_backward_kernel_param_4,
	.param .u64 .ptr .align 1 layernorm_backward_kernel_param_5,
	.param .u64 .ptr .align 1 layernorm_backward_kernel_param_6,
	.param .u64 .ptr .align 1 layernorm_backward_kernel_param_7,
	.param .u64 .ptr .align 1 layernorm_backward_kernel_param_8,
	.param .u32 layernorm_backward_kernel_param_9,
	.param .u32 layernorm_backward_kernel_param_10,
	.param .u32 layernorm_backward_kernel_param_11
)
{
	.reg .pred 	%p<39>;
	.reg .b32 	%r<123>;
	.reg .b32 	%f<288>;
	.reg .b64 	%rd<107>;

	ld.param.u64 	%rd34, [layernorm_backward_kernel_param_0];
	ld.param.u64 	%rd28, [layernorm_backward_kernel_param_1];
	ld.param.u64 	%rd29, [layernorm_backward_kernel_param_2];
	ld.param.u64 	%rd35, [layernorm_backward_kernel_param_3];
	ld.param.u64 	%rd30, [layernorm_backward_kernel_param_4];
	ld.param.u64 	%rd31, [layernorm_backward_kernel_param_5];
	ld.param.u64 	%rd36, [layernorm_backward_kernel_param_6];
	ld.param.u64 	%rd32, [layernorm_backward_kernel_param_7];
	ld.param.u64 	%rd33, [layernorm_backward_kernel_param_8];
	ld.param.u32 	%r52, [layernorm_backward_kernel_param_9];
	ld.param.u32 	%r53, [layernorm_backward_kernel_param_10];
	ld.param.u32 	%r54, [layernorm_backward_kernel_param_11];
	cvta.to.global.u64 	%rd1, %rd30;
	cvta.to.global.u64 	%rd2, %rd31;
	cvta.to.global.u64 	%rd3, %rd34;
	cvta.to.global.u64 	%rd4, %rd36;
	cvta.to.global.u64 	%rd5, %rd35;
	mov.u32 	%r122, %tid.x;
	shr.u32 	%r55, %r122, 5;
	mov.u32 	%r2, %ntid.x;
	shr.u32 	%r3, %r2, 5;
	mov.u32 	%r56, %ctaid.x;
	mad.lo.s32 	%r113, %r3, %r56, %r55;
	and.b32  	%r5, %r122, 31;
	mov.u32 	%r6, %nctaid.x;
	shl.b32 	%r57, %r54, 2;
	mov.u32 	%r58, shared;
	add.s32 	%r7, %r58, %r57;
	setp.ge.s32 	%p1, %r122, %r54;
	@%p1 bra 	$L__BB1_6;
	shl.b32 	%r8, %r2, 2;
	mov.u32 	%r112, %r122;
$L__BB1_2:
	.pragma "nounroll";
	shl.b32 	%r59, %r112, 2;
	add.s32 	%r10, %r58, %r59;
	mov.b32 	%r61, 0;
	st.shared.u32 	[%r10], %r61;
	add.s32 	%r11, %r7, %r59;
	st.shared.u32 	[%r11], %r61;
	add.s32 	%r12, %r112, %r2;
	setp.ge.s32 	%p2, %r12, %r54;
	@%p2 bra 	$L__BB1_6;
	add.s32 	%r13, %r10, %r8;
	mov.b32 	%r62, 0;
	st.shared.u32 	[%r13], %r62;
	add.s32 	%r14, %r11, %r8;
	st.shared.u32 	[%r14], %r62;
	add.s32 	%r15, %r12, %r2;
	setp.ge.s32 	%p3, %r15, %r54;
	@%p3 bra 	$L__BB1_6;
	add.s32 	%r16, %r13, %r8;
	mov.b32 	%r63, 0;
	st.shared.u32 	[%r16], %r63;
	add.s32 	%r17, %r14, %r8;
	st.shared.u32 	[%r17], %r63;
	add.s32 	%r18, %r15, %r2;
	setp.ge.s32 	%p4, %r18, %r54;
	@%p4 bra 	$L__BB1_6;
	add.s32 	%r64, %r16, %r8;
	mov.b32 	%r65, 0;
	st.shared.u32 	[%r64], %r65;
	add.s32 	%r66, %r17, %r8;
	st.shared.u32 	[%r66], %r65;
	add.s32 	%r112, %r18, %r2;
	setp.lt.s32 	%p5, %r112, %r54;
	@%p5 bra 	$L__BB1_2;
$L__BB1_6:
	bar.sync 	0;
	mul.lo.s32 	%r21, %r53, %r52;
	setp.ge.s32 	%p6, %r113, %r21;
	@%p6 bra 	$L__BB1_28;
	cvt.rn.f32.s32 	%f1, %r54;
	not.b32 	%r67, %r5;
	add.s32 	%r22, %r54, %r67;
	shr.u32 	%r68, %r22, 5;
	add.s32 	%r69, %r68, 1;
	and.b32  	%r23, %r69, 7;
	add.s32 	%r24, %r23, -1;
	and.b32  	%r25, %r69, 3;
	cvt.u64.u32 	%rd6, %r5;
	mul.wide.u32 	%rd37, %r5, 4;
	add.s64 	%rd7, %rd4, %rd37;
	shl.b32 	%r70, %r5, 2;
	add.s32 	%r26, %r58, %r70;
	add.s32 	%r27, %r26, %r57;
	or.b32  	%r28, %r5, 32;
	or.b32  	%r29, %r5, 64;
	or.b32  	%r30, %r5, 96;
	and.b32  	%r72, %r69, 268435448;
	neg.s32 	%r31, %r72;
	cvt.u64.u32 	%rd38, %r122;
	and.b64  	%rd8, %rd38, 31;
	add.s64 	%rd40, %rd37, %rd4;
	add.s64 	%rd9, %rd40, 512;
	mul.lo.s32 	%r32, %r3, %r6;
	cvta.to.global.u64 	%rd10, %rd32;
	cvta.to.global.u64 	%rd11, %rd33;
$L__BB1_8:
	setp.ge.s32 	%p7, %r5, %r54;
	rem.s32 	%r74, %r113, %r53;
	sub.s32 	%r75, %r113, %r74;
	mul.lo.s32 	%r76, %r75, %r54;
	cvt.s64.s32 	%rd12, %r76;
	mul.lo.s32 	%r77, %r74, %r54;
	cvt.s64.s32 	%rd13, %r77;
	add.s64 	%rd14, %rd12, %rd13;
	mul.wide.s32 	%rd41, %r113, 4;
	add.s64 	%rd42, %rd10, %rd41;
	ld.global.f32 	%f2, [%rd42];
	add.s64 	%rd43, %rd11, %rd41;
	ld.global.f32 	%f3, [%rd43];
	mov.f32 	%f286, 0f00000000;
	mov.f32 	%f287, %f286;
	@%p7 bra 	$L__BB1_20;
	setp.lt.u32 	%p8, %r22, 224;
	mov.f32 	%f287, 0f00000000;
	mov.u32 	%r118, %r5;
	mov.f32 	%f286, %f287;
	@%p8 bra 	$L__BB1_12;
	add.s64 	%rd44, %rd8, %rd13;
	add.s64 	%rd45, %rd44, %rd12;
	shl.b64 	%rd46, %rd45, 2;
	add.s64 	%rd47, %rd2, %rd46;
	add.s64 	%rd106, %rd47, 512;
	add.s64 	%rd48, %rd1, %rd46;
	add.s64 	%rd105, %rd48, 512;
	mov.f32 	%f287, 0f00000000;
	mov.u64 	%rd104, %rd9;
	mov.u32 	%r117, %r31;
	mov.u32 	%r118, %r5;
$L__BB1_11:
	.pragma "nounroll";
	ld.global.f32 	%f34, [%rd106+-512];
	sub.f32 	%f35, %f34, %f2;
	mul.f32 	%f36, %f3, %f35;
	ld.global.f32 	%f37, [%rd104+-512];
	ld.global.f32 	%f38, [%rd105+-512];
	mul.f32 	%f39, %f37, %f38;
	add.f32 	%f40, %f286, %f39;
	fma.rn.f32 	%f41, %f36, %f39, %f287;
	ld.global.f32 	%f42, [%rd106+-384];
	sub.f32 	%f43, %f42, %f2;
	mul.f32 	%f44, %f3, %f43;
	ld.global.f32 	%f45, [%rd104+-384];
	ld.global.f32 	%f46, [%rd105+-384];
	mul.f32 	%f47, %f45, %f46;
	add.f32 	%f48, %f40, %f47;
	fma.rn.f32 	%f49, %f44, %f47, %f41;
	ld.global.f32 	%f50, [%rd106+-256];
	sub.f32 	%f51, %f50, %f2;
	mul.f32 	%f52, %f3, %f51;
	ld.global.f32 	%f53, [%rd104+-256];
	ld.global.f32 	%f54, [%rd105+-256];
	mul.f32 	%f55, %f53, %f54;
	add.f32 	%f56, %f48, %f55;
	fma.rn.f32 	%f57, %f52, %f55, %f49;
	ld.global.f32 	%f58, [%rd106+-128];
	sub.f32 	%f59, %f58, %f2;
	mul.f32 	%f60, %f3, %f59;
	ld.global.f32 	%f61, [%rd104+-128];
	ld.global.f32 	%f62, [%rd105+-128];
	mul.f32 	%f63, %f61, %f62;
	add.f32 	%f64, %f56, %f63;
	fma.rn.f32 	%f65, %f60, %f63, %f57;
	ld.global.f32 	%f66, [%rd106];
	sub.f32 	%f67, %f66, %f2;
	mul.f32 	%f68, %f3, %f67;
	ld.global.f32 	%f69, [%rd104];
	ld.global.f32 	%f70, [%rd105];
	mul.f32 	%f71, %f69, %f70;
	add.f32 	%f72, %f64, %f71;
	fma.rn.f32 	%f73, %f68, %f71, %f65;
	ld.global.f32 	%f74, [%rd106+128];
	sub.f32 	%f75, %f74, %f2;
	mul.f32 	%f76, %f3, %f75;
	ld.global.f32 	%f77, [%rd104+128];
	ld.global.f32 	%f78, [%rd105+128];
	mul.f32 	%f79, %f77, %f78;
	add.f32 	%f80, %f72, %f79;
	fma.rn.f32 	%f81, %f76, %f79, %f73;
	ld.global.f32 	%f82, [%rd106+256];
	sub.f32 	%f83, %f82, %f2;
	mul.f32 	%f84, %f3, %f83;
	ld.global.f32 	%f85, [%rd104+256];
	ld.global.f32 	%f86, [%rd105+256];
	mul.f32 	%f87, %f85, %f86;
	add.f32 	%f88, %f80, %f87;
	fma.rn.f32 	%f89, %f84, %f87, %f81;
	ld.global.f32 	%f90, [%rd106+384];
	sub.f32 	%f91, %f90, %f2;
	mul.f32 	%f92, %f3, %f91;
	ld.global.f32 	%f93, [%rd104+384];
	ld.global.f32 	%f94, [%rd105+384];
	mul.f32 	%f95, %f93, %f94;
	add.f32 	%f286, %f88, %f95;
	fma.rn.f32 	%f287, %f92, %f95, %f89;
	add.s32 	%r118, %r118, 256;
	add.s32 	%r117, %r117, 8;
	add.s64 	%rd106, %rd106, 1024;
	add.s64 	%rd105, %rd105, 1024;
	add.s64 	%rd104, %rd104, 1024;
	setp.eq.s32 	%p9, %r117, 0;
	@%p9 bra 	$L__BB1_12;
	bra.uni 	$L__BB1_11;
$L__BB1_12:
	setp.eq.s32 	%p10, %r23, 0;
	@%p10 bra 	$L__BB1_20;
	setp.lt.u32 	%p11, %r24, 3;
	@%p11 bra 	$L__BB1_15;
	cvt.u64.u32 	%rd49, %r118;
	add.s64 	%rd50, %rd14, %rd49;
	shl.b64 	%rd51, %rd50, 2;
	add.s64 	%rd52, %rd2, %rd51;
	ld.global.f32 	%f97, [%rd52];
	sub.f32 	%f98, %f97, %f2;
	mul.f32 	%f99, %f3, %f98;
	mul.wide.u32 	%rd53, %r118, 4;
	add.s64 	%rd54, %rd4, %rd53;
	ld.global.f32 	%f100, [%rd54];
	add.s64 	%rd55, %rd1, %rd51;
	ld.global.f32 	%f101, [%rd55];
	mul.f32 	%f102, %f100, %f101;
	add.f32 	%f103, %f286, %f102;
	fma.rn.f32 	%f104, %f99, %f102, %f287;
	ld.global.f32 	%f105, [%rd52+128];
	sub.f32 	%f106, %f105, %f2;
	mul.f32 	%f107, %f3, %f106;
	ld.global.f32 	%f108, [%rd54+128];
	ld.global.f32 	%f109, [%rd55+128];
	mul.f32 	%f110, %f108, %f109;
	add.f32 	%f111, %f103, %f110;
	fma.rn.f32 	%f112, %f107, %f110, %f104;
	ld.global.f32 	%f113, [%rd52+256];
	sub.f32 	%f114, %f113, %f2;
	mul.f32 	%f115, %f3, %f114;
	ld.global.f32 	%f116, [%rd54+256];
	ld.global.f32 	%f117, [%rd55+256];
	mul.f32 	%f118, %f116, %f117;
	add.f32 	%f119, %f111, %f118;
	fma.rn.f32 	%f120, %f115, %f118, %f112;
	ld.global.f32 	%f121, [%rd52+384];
	sub.f32 	%f122, %f121, %f2;
	mul.f32 	%f123, %f3, %f122;
	ld.global.f32 	%f124, [%rd54+384];
	ld.global.f32 	%f125, [%rd55+384];
	mul.f32 	%f126, %f124, %f125;
	add.f32 	%f286, %f119, %f126;
	fma.rn.f32 	%f287, %f123, %f126, %f120;
	add.s32 	%r118, %r118, 128;
$L__BB1_15:
	setp.eq.s32 	%p12, %r25, 0;
	@%p12 bra 	$L__BB1_20;
	and.b32  	%r78, %r22, 96;
	setp.eq.s32 	%p13, %r78, 0;
	@%p13 bra 	$L__BB1_18;
	cvt.u64.u32 	%rd56, %r118;
	add.s64 	%rd57, %rd14, %rd56;
	shl.b64 	%rd58, %rd57, 2;
	add.s64 	%rd59, %rd2, %rd58;
	ld.global.f32 	%f128, [%rd59];
	sub.f32 	%f129, %f128, %f2;
	mul.f32 	%f130, %f3, %f129;
	mul.wide.u32 	%rd60, %r118, 4;
	add.s64 	%rd61, %rd4, %rd60;
	ld.global.f32 	%f131, [%rd61];
	add.s64 	%rd62, %rd1, %rd58;
	ld.global.f32 	%f132, [%rd62];
	mul.f32 	%f133, %f131, %f132;
	add.f32 	%f134, %f286, %f133;
	fma.rn.f32 	%f135, %f130, %f133, %f287;
	ld.global.f32 	%f136, [%rd59+128];
	sub.f32 	%f137, %f136, %f2;
	mul.f32 	%f138, %f3, %f137;
	ld.global.f32 	%f139, [%rd61+128];
	ld.global.f32 	%f140, [%rd62+128];
	mul.f32 	%f141, %f139, %f140;
	add.f32 	%f286, %f134, %f141;
	fma.rn.f32 	%f287, %f138, %f141, %f135;
	add.s32 	%r118, %r118, 64;
$L__BB1_18:
	and.b32  	%r79, %r22, 32;
	setp.ne.s32 	%p14, %r79, 0;
	@%p14 bra 	$L__BB1_20;
	cvt.u64.u32 	%rd63, %r118;
	add.s64 	%rd64, %rd14, %rd63;
	shl.b64 	%rd65, %rd64, 2;
	add.s64 	%rd66, %rd2, %rd65;
	ld.global.f32 	%f142, [%rd66];
	sub.f32 	%f143, %f142, %f2;
	mul.f32 	%f144, %f3, %f143;
	mul.wide.u32 	%rd67, %r118, 4;
	add.s64 	%rd68, %rd4, %rd67;
	ld.global.f32 	%f145, [%rd68];
	add.s64 	%rd69, %rd1, %rd65;
	ld.global.f32 	%f146, [%rd69];
	mul.f32 	%f147, %f145, %f146;
	add.f32 	%f286, %f286, %f147;
	fma.rn.f32 	%f287, %f144, %f147, %f287;
$L__BB1_20:
	setp.ge.s32 	%p15, %r5, %r54;
	mov.b32 	%r80, %f286;
	shfl.sync.bfly.b32	%r81|%p16, %r80, 16, 31, -1;
	mov.b32 	%f148, %r81;
	add.f32 	%f149, %f286, %f148;
	mov.b32 	%r82, %f149;
	shfl.sync.bfly.b32	%r83|%p17, %r82, 8, 31, -1;
	mov.b32 	%f150, %r83;
	add.f32 	%f151, %f149, %f150;
	mov.b32 	%r84, %f151;
	shfl.sync.bfly.b32	%r85|%p18, %r84, 4, 31, -1;
	mov.b32 	%f152, %r85;
	add.f32 	%f153, %f151, %f152;
	mov.b32 	%r86, %f153;
	shfl.sync.bfly.b32	%r87|%p19, %r86, 2, 31, -1;
	mov.b32 	%f154, %r87;
	add.f32 	%f155, %f153, %f154;
	mov.b32 	%r88, %f155;
	shfl.sync.bfly.b32	%r89|%p20, %r88, 1, 31, -1;
	mov.b32 	%f156, %r89;
	add.f32 	%f157, %f155, %f156;
	mov.b32 	%r90, %f287;
	shfl.sync.bfly.b32	%r91|%p21, %r90, 16, 31, -1;
	mov.b32 	%f158, %r91;
	add.f32 	%f159, %f287, %f158;
	mov.b32 	%r92, %f159;
	shfl.sync.bfly.b32	%r93|%p22, %r92, 8, 31, -1;
	mov.b32 	%f160, %r93;
	add.f32 	%f161, %f159, %f160;
	mov.b32 	%r94, %f161;
	shfl.sync.bfly.b32	%r95|%p23, %r94, 4, 31, -1;
	mov.b32 	%f162, %r95;
	add.f32 	%f163, %f161, %f162;
	mov.b32 	%r96, %f163;
	shfl.sync.bfly.b32	%r97|%p24, %r96, 2, 31, -1;
	mov.b32 	%f164, %r97;
	add.f32 	%f165, %f163, %f164;
	mov.b32 	%r98, %f165;
	shfl.sync.bfly.b32	%r99|%p25, %r98, 1, 31, -1;
	mov.b32 	%f166, %r99;
	add.f32 	%f167, %f165, %f166;
	div.rn.f32 	%f28, %f157, %f1;
	div.rn.f32 	%f29, %f167, %f1;
	@%p15 bra 	$L__BB1_27;
	setp.eq.s32 	%p26, %r25, 0;
	mov.u32 	%r119, %r5;
	@%p26 bra 	$L__BB1_25;
	setp.eq.s32 	%p27, %r25, 1;
	add.s64 	%rd72, %rd14, %rd6;
	shl.b64 	%rd73, %rd72, 2;
	add.s64 	%rd70, %rd30, %rd73;
	// begin inline asm
	ld.global.cs.f32 %f168, [%rd70];
	// end inline asm
	add.s64 	%rd71, %rd31, %rd73;
	// begin inline asm
	ld.global.cs.f32 %f169, [%rd71];
	// end inline asm
	sub.f32 	%f170, %f169, %f2;
	mul.f32 	%f171, %f3, %f170;
	ld.global.f32 	%f172, [%rd7];
	atom.shared.add.f32 	%f173, [%r26], %f168;
	mul.f32 	%f174, %f168, %f171;
	atom.shared.add.f32 	%f175, [%r27], %f174;
	fma.rn.f32 	%f176, %f168, %f172, 0f00000000;
	sub.f32 	%f177, %f176, %f28;
	mul.f32 	%f178, %f29, %f171;
	sub.f32 	%f179, %f177, %f178;
	add.s64 	%rd25, %rd3, %rd73;
	ld.global.f32 	%f180, [%rd25];
	fma.rn.f32 	%f181, %f3, %f179, %f180;
	st.global.f32 	[%rd25], %f181;
	mov.u32 	%r119, %r28;
	@%p27 bra 	$L__BB1_25;
	setp.eq.s32 	%p28, %r25, 2;
	add.s64 	%rd74, %rd70, 128;
	// begin inline asm
	ld.global.cs.f32 %f182, [%rd74];
	// end inline asm
	add.s64 	%rd75, %rd71, 128;
	// begin inline asm
	ld.global.cs.f32 %f183, [%rd75];
	// end inline asm
	sub.f32 	%f184, %f183, %f2;
	mul.f32 	%f185, %f3, %f184;
	ld.global.f32 	%f186, [%rd7+128];
	atom.shared.add.f32 	%f187, [%r26+128], %f182;
	mul.f32 	%f188, %f182, %f185;
	atom.shared.add.f32 	%f189, [%r27+128], %f188;
	fma.rn.f32 	%f190, %f182, %f186, 0f00000000;
	sub.f32 	%f191, %f190, %f28;
	mul.f32 	%f192, %f29, %f185;
	sub.f32 	%f193, %f191, %f192;
	ld.global.f32 	%f194, [%rd25+128];
	fma.rn.f32 	%f195, %f3, %f193, %f194;
	st.global.f32 	[%rd25+128], %f195;
	mov.u32 	%r119, %r29;
	@%p28 bra 	$L__BB1_25;
	add.s64 	%rd76, %rd70, 256;
	// begin inline asm
	ld.global.cs.f32 %f196, [%rd76];
	// end inline asm
	add.s64 	%rd77, %rd71, 256;
	// begin inline asm
	ld.global.cs.f32 %f197, [%rd77];
	// end inline asm
	sub.f32 	%f198, %f197, %f2;
	mul.f32 	%f199, %f3, %f198;
	ld.global.f32 	%f200, [%rd7+256];
	atom.shared.add.f32 	%f201, [%r26+256], %f196;
	mul.f32 	%f202, %f196, %f199;
	atom.shared.add.f32 	%f203, [%r27+256], %f202;
	fma.rn.f32 	%f204, %f196, %f200, 0f00000000;
	sub.f32 	%f205, %f204, %f28;
	mul.f32 	%f206, %f29, %f199;
	sub.f32 	%f207, %f205, %f206;
	ld.global.f32 	%f208, [%rd25+256];
	fma.rn.f32 	%f209, %f3, %f207, %f208;
	st.global.f32 	[%rd25+256], %f209;
	mov.u32 	%r119, %r30;
$L__BB1_25:
	setp.lt.u32 	%p29, %r22, 96;
	@%p29 bra 	$L__BB1_27;
$L__BB1_26:
	cvt.u64.u32 	%rd86, %r119;
	add.s64 	%rd87, %rd14, %rd86;
	shl.b64 	%rd88, %rd87, 2;
	add.s64 	%rd78, %rd30, %rd88;
	// begin inline asm
	ld.global.cs.f32 %f210, [%rd78];
	// end inline asm
	add.s64 	%rd79, %rd31, %rd88;
	// begin inline asm
	ld.global.cs.f32 %f211, [%rd79];
	// end inline asm
	sub.f32 	%f218, %f211, %f2;
	mul.f32 	%f219, %f3, %f218;
	mul.wide.u32 	%rd89, %r119, 4;
	add.s64 	%rd90, %rd4, %rd89;
	ld.global.f32 	%f220, [%rd90];
	shl.b32 	%r100, %r119, 2;
	mov.u32 	%r101, shared;
	add.s32 	%r102, %r101, %r100;
	atom.shared.add.f32 	%f221, [%r102], %f210;
	add.s32 	%r103, %r102, %r57;
	mul.f32 	%f222, %f210, %f219;
	atom.shared.add.f32 	%f223, [%r103], %f222;
	fma.rn.f32 	%f224, %f210, %f220, 0f00000000;
	sub.f32 	%f225, %f224, %f28;
	mul.f32 	%f226, %f29, %f219;
	sub.f32 	%f227, %f225, %f226;
	add.s64 	%rd91, %rd3, %rd88;
	ld.global.f32 	%f228, [%rd91];
	fma.rn.f32 	%f229, %f3, %f227, %f228;
	st.global.f32 	[%rd91], %f229;
	add.s64 	%rd80, %rd78, 128;
	// begin inline asm
	ld.global.cs.f32 %f212, [%rd80];
	// end inline asm
	add.s64 	%rd81, %rd79, 128;
	// begin inline asm
	ld.global.cs.f32 %f213, [%rd81];
	// end inline asm
	sub.f32 	%f230, %f213, %f2;
	mul.f32 	%f231, %f3, %f230;
	ld.global.f32 	%f232, [%rd90+128];
	atom.shared.add.f32 	%f233, [%r102+128], %f212;
	mul.f32 	%f234, %f212, %f231;
	atom.shared.add.f32 	%f235, [%r103+128], %f234;
	fma.rn.f32 	%f236, %f212, %f232, 0f00000000;
	sub.f32 	%f237, %f236, %f28;
	mul.f32 	%f238, %f29, %f231;
	sub.f32 	%f239, %f237, %f238;
	ld.global.f32 	%f240, [%rd91+128];
	fma.rn.f32 	%f241, %f3, %f239, %f240;
	st.global.f32 	[%rd91+128], %f241;
	add.s64 	%rd82, %rd78, 256;
	// begin inline asm
	ld.global.cs.f32 %f214, [%rd82];
	// end inline asm
	add.s64 	%rd83, %rd79, 256;
	// begin inline asm
	ld.global.cs.f32 %f215, [%rd83];
	// end inline asm
	sub.f32 	%f242, %f215, %f2;
	mul.f32 	%f243, %f3, %f242;
	ld.global.f32 	%f244, [%rd90+256];
	atom.shared.add.f32 	%f245, [%r102+256], %f214;
	mul.f32 	%f246, %f214, %f243;
	atom.shared.add.f32 	%f247, [%r103+256], %f246;
	fma.rn.f32 	%f248, %f214, %f244, 0f00000000;
	sub.f32 	%f249, %f248, %f28;
	mul.f32 	%f250, %f29, %f243;
	sub.f32 	%f251, %f249, %f250;
	ld.global.f32 	%f252, [%rd91+256];
	fma.rn.f32 	%f253, %f3, %f251, %f252;
	st.global.f32 	[%rd91+256], %f253;
	add.s64 	%rd84, %rd78, 384;
	// begin inline asm
	ld.global.cs.f32 %f216, [%rd84];
	// end inline asm
	add.s64 	%rd85, %rd79, 384;
	// begin inline asm
	ld.global.cs.f32 %f217, [%rd85];
	// end inline asm
	sub.f32 	%f254, %f217, %f2;
	mul.f32 	%f255, %f3, %f254;
	ld.global.f32 	%f256, [%rd90+384];
	atom.shared.add.f32 	%f257, [%r102+384], %f216;
	mul.f32 	%f258, %f216, %f255;
	atom.shared.add.f32 	%f259, [%r103+384], %f258;
	fma.rn.f32 	%f260, %f216, %f256, 0f00000000;
	sub.f32 	%f261, %f260, %f28;
	mul.f32 	%f262, %f29, %f255;
	sub.f32 	%f263, %f261, %f262;
	ld.global.f32 	%f264, [%rd91+384];
	fma.rn.f32 	%f265, %f3, %f263, %f264;
	st.global.f32 	[%rd91+384], %f265;
	add.s32 	%r119, %r119, 128;
	setp.lt.s32 	%p30, %r119, %r54;
	@%p30 bra 	$L__BB1_26;
$L__BB1_27:
	add.s32 	%r113, %r113, %r32;
	setp.lt.s32 	%p31, %r113, %r21;
	@%p31 bra 	$L__BB1_8;
$L__BB1_28:
	setp.ge.s32 	%p32, %r122, %r54;
	bar.sync 	0;
	@%p32 bra 	$L__BB1_31;
	mov.u32 	%r105, shared;
	mul.wide.s32 	%rd94, %r54, 4;
	mov.u32 	%r121, %r122;
$L__BB1_30:
	mul.wide.s32 	%rd92, %r121, 4;
	add.s64 	%rd93, %rd5, %rd92;
	shl.b32 	%r104, %r121, 2;
	add.s32 	%r106, %r105, %r104;
	ld.shared.f32 	%f266, [%r106];
	atom.global.add.f32 	%f267, [%rd93], %f266;
	add.s64 	%rd95, %rd93, %rd94;
	add.s32 	%r107, %r7, %r104;
	ld.shared.f32 	%f268, [%r107];
	atom.global.add.f32 	%f269, [%rd95], %f268;
	add.s32 	%r121, %r121, %r2;
	setp.lt.s32 	%p33, %r121, %r54;
	@%p33 bra 	$L__BB1_30;
$L__BB1_31:
	add.s32 	%r49, %r7, %r57;
	bar.sync 	0;
	setp.ne.s32 	%p34, %r122, 0;
	@%p34 bra 	$L__BB1_33;
	shl.b32 	%r108, %r54, 1;
	mul.wide.s32 	%rd96, %r108, 4;
	add.s64 	%rd97, %rd5, %rd96;
	atom.global.add.u32 	%r109, [%rd97], 1;
	st.shared.u32 	[%r49], %r109;
$L__BB1_33:
	setp.ge.s32 	%p35, %r122, %r54;
	bar.sync 	0;
	ld.shared.u32 	%r110, [%r49];
	add.s32 	%r111, %r6, -1;
	setp.ne.s32 	%p36, %r110, %r111;
	or.pred  	%p37, %p36, %p35;
	@%p37 bra 	$L__BB1_36;
	cvta.to.global.u64 	%rd26, %rd29;
	cvta.to.global.u64 	%rd27, %rd28;
	mul.wide.s32 	%rd101, %r54, 4;
$L__BB1_35:
	mul.wide.s32 	%rd98, %r122, 4;
	add.s64 	%rd99, %rd5, %rd98;
	ld.global.f32 	%f270, [%rd99];
	add.s64 	%rd100, %rd26, %rd98;
	st.global.f32 	[%rd100], %f270;
	add.s64 	%rd102, %rd99, %rd101;
	ld.global.f32 	%f271, [%rd102];
	add.s64 	%rd103, %rd27, %rd98;
	st.global.f32 	[%rd103], %f271;
	add.s32 	%r122, %r122, %r2;
	setp.lt.s32 	%p38, %r122, %r54;
	@%p38 bra 	$L__BB1_35;
$L__BB1_36:
	ret;

}
	// .globl	layernorm_forward_kernel5
.visible .entry layernorm_forward_kernel5(
	.param .u64 .ptr .align 1 layernorm_forward_kernel5_param_0,
	.param .u64 .ptr .align 1 layernorm_forward_kernel5_param_1,
	.param .u64 .ptr .align 1 layernorm_forward_kernel5_param_2,
	.param .u64 .ptr .align 1 layernorm_forward_kernel5_param_3,
	.param .u64 .ptr .align 1 layernorm_forward_kernel5_param_4,
	.param .u64 .ptr .align 1 layernorm_forward_kernel5_param_5,
	.param .u32 layernorm_forward_kernel5_param_6,
	.param .u32 layernorm_forward_kernel5_param_7
)
{
	.reg .pred 	%p<32>;
	.reg .b32 	%r<65>;
	.reg .b32 	%f<76>;
	.reg .b64 	%rd<27>;
	// demoted variable
	.shared .align 4 .b8 _ZZ25layernorm_forward_kernel5E10shared_sum[128];
	// demoted variable
	.shared .align 4 .b8 _ZZ25layernorm_forward_kernel5E11shared_sum2[128];
	ld.param.u64 	%rd5, [layernorm_forward_kernel5_param_0];
	ld.param.u64 	%rd6, [layernorm_forward_kernel5_param_1];
	ld.param.u64 	%rd7, [layernorm_forward_kernel5_param_2];
	ld.param.u64 	%rd8, [layernorm_forward_kernel5_param_3];
	ld.param.u64 	%rd9, [layernorm_forward_kernel5_param_4];
	ld.param.u64 	%rd10, [layernorm_forward_kernel5_param_5];
	ld.param.u32 	%r9, [layernorm_forward_kernel5_param_7];
	mov.u32 	%r1, %ntid.x;
	mov.u32 	%r64, %tid.x;
	and.b32  	%r3, %r64, 31;
	mov.u32 	%r4, %ctaid.x;
	mul.lo.s32 	%r10, %r9, %r4;
	cvt.s64.s32 	%rd1, %r10;
	setp.ge.s32 	%p1, %r64, %r9;
	mov.f32 	%f72, 0f00000000;
	mov.f32 	%f73, %f72;
	@%p1 bra 	$L__BB2_3;
	cvta.to.global.u64 	%rd2, %rd8;
	mov.f32 	%f73, 0f00000000;
	mov.u32 	%r63, %r64;
	mov.f32 	%f72, %f73;
$L__BB2_2:
	cvt.s64.s32 	%rd11, %r63;
	add.s64 	%rd12, %rd11, %rd1;
	shl.b64 	%rd13, %rd12, 2;
	add.s64 	%rd14, %rd2, %rd13;
	ld.global.f32 	%f15, [%rd14];
	add.f32 	%f72, %f72, %f15;
	fma.rn.f32 	%f73, %f15, %f15, %f73;
	add.s32 	%r63, %r63, %r1;
	setp.lt.s32 	%p2, %r63, %r9;
	@%p2 bra 	$L__BB2_2;
$L__BB2_3:
	mov.b32 	%r11, %f72;
	shfl.sync.bfly.b32	%r12|%p3, %r11, 16, 31, -1;
	mov.b32 	%f17, %r12;
	add.f32 	%f18, %f72, %f17;
	mov.b32 	%r13, %f18;
	shfl.sync.bfly.b32	%r14|%p4, %r13, 8, 31, -1;
	mov.b32 	%f19, %r14;
	add.f32 	%f20, %f18, %f19;
	mov.b32 	%r15, %f20;
	shfl.sync.bfly.b32	%r16|%p5, %r15, 4, 31, -1;
	mov.b32 	%f21, %r16;
	add.f32 	%f22, %f20, %f21;
	mov.b32 	%r17, %f22;
	shfl.sync.bfly.b32	%r18|%p6, %r17, 2, 31, -1;
	mov.b32 	%f23, %r18;
	add.f32 	%f24, %f22, %f23;
	mov.b32 	%r19, %f24;
	shfl.sync.bfly.b32	%r20|%p7, %r19, 1, 31, -1;
	mov.b32 	%f25, %r20;
	add.f32 	%f26, %f24, %f25;
	mov.b32 	%r21, %f73;
	shfl.sync.bfly.b32	%r22|%p8, %r21, 16, 31, -1;
	mov.b32 	%f27, %r22;
	add.f32 	%f28, %f73, %f27;
	mov.b32 	%r23, %f28;
	shfl.sync.bfly.b32	%r24|%p9, %r23, 8, 31, -1;
	mov.b32 	%f29, %r24;
	add.f32 	%f30, %f28, %f29;
	mov.b32 	%r25, %f30;
	shfl.sync.bfly.b32	%r26|%p10, %r25, 4, 31, -1;
	mov.b32 	%f31, %r26;
	add.f32 	%f32, %f30, %f31;
	mov.b32 	%r27, %f32;
	shfl.sync.bfly.b32	%r28|%p11, %r27, 2, 31, -1;
	mov.b32 	%f33, %r28;
	add.f32 	%f34, %f32, %f33;
	mov.b32 	%r29, %f34;
	shfl.sync.bfly.b32	%r30|%p12, %r29, 1, 31, -1;
	mov.b32 	%f35, %r30;
	add.f32 	%f36, %f34, %f35;
	shr.u32 	%r31, %r64, 3;
	and.b32  	%r32, %r31, 124;
	mov.u32 	%r33, _ZZ25layernorm_forward_kernel5E10shared_sum;
	add.s32 	%r34, %r33, %r32;
	st.shared.f32 	[%r34], %f26;
	mov.u32 	%r35, _ZZ25layernorm_forward_kernel5E11shared_sum2;
	add.s32 	%r36, %r35, %r32;
	st.shared.f32 	[%r36], %f36;
	bar.sync 	0;
	shr.u32 	%r37, %r1, 5;
	setp.ge.u32 	%p13, %r3, %r37;
	mov.f32 	%f74, 0f00000000;
	mov.f32 	%f75, %f74;
	@%p13 bra 	$L__BB2_5;
	shl.b32 	%r38, %r3, 2;
	add.s32 	%r40, %r33, %r38;
	ld.shared.f32 	%f74, [%r40];
	add.s32 	%r42, %r35, %r38;
	ld.shared.f32 	%f75, [%r42];
$L__BB2_5:
	mov.b32 	%r43, %f74;
	shfl.sync.bfly.b32	%r44|%p14, %r43, 16, 31, -1;
	mov.b32 	%f37, %r44;
	add.f32 	%f38, %f74, %f37;
	mov.b32 	%r45, %f38;
	shfl.sync.bfly.b32	%r46|%p15, %r45, 8, 31, -1;
	mov.b32 	%f39, %r46;
	add.f32 	%f40, %f38, %f39;
	mov.b32 	%r47, %f40;
	shfl.sync.bfly.b32	%r48|%p16, %r47, 4, 31, -1;
	mov.b32 	%f41, %r48;
	add.f32 	%f42, %f40, %f41;
	mov.b32 	%r49, %f42;
	shfl.sync.bfly.b32	%r50|%p17, %r49, 2, 31, -1;
	mov.b32 	%f43, %r50;
	add.f32 	%f44, %f42, %f43;
	mov.b32 	%r51, %f44;
	shfl.sync.bfly.b32	%r52|%p18, %r51, 1, 31, -1;
	mov.b32 	%f45, %r52;
	add.f32 	%f46, %f44, %f45;
	mov.b32 	%r53, %f75;
	shfl.sync.bfly.b32	%r54|%p19, %r53, 16, 31, -1;
	mov.b32 	%f47, %r54;
	add.f32 	%f48, %f75, %f47;
	mov.b32 	%r55, %f48;
	shfl.sync.bfly.b32	%r56|%p20, %r55, 8, 31, -1;
	mov.b32 	%f49, %r56;
	add.f32 	%f50, %f48, %f49;
	mov.b32 	%r57, %f50;
	shfl.sync.bfly.b32	%r58|%p21, %r57, 4, 31, -1;
	mov.b32 	%f51, %r58;
	add.f32 	%f52, %f50, %f51;
	mov.b32 	%r59, %f52;
	shfl.sync.bfly.b32	%r60|%p22, %r59, 2, 31, -1;
	mov.b32 	%f53, %r60;
	add.f32 	%f54, %f52, %f53;
	mov.b32 	%r61, %f54;
	shfl.sync.bfly.b32	%r62|%p23, %r61, 1, 31, -1;
	mov.b32 	%f55, %r62;
	add.f32 	%f56, %f54, %f55;
	cvt.rn.f32.s32 	%f57, %r9;
	div.rn.f32 	%f11, %f46, %f57;
	div.rn.f32 	%f58, %f56, %f57;
	mul.f32 	%f59, %f11, %f11;
	sub.f32 	%f60, %f58, %f59;
	add.f32 	%f61, %f60, 0f3727C5AC;
	rsqrt.approx.f32 	%f12, %f61;
	setp.ne.s32 	%p24, %r64, 0;
	setp.eq.s64 	%p25, %rd6, 0;
	or.pred  	%p26, %p24, %p25;
	@%p26 bra 	$L__BB2_7;
	mul.wide.u32 	%rd16, %r4, 4;
	add.s64 	%rd15, %rd6, %rd16;
	// begin inline asm
	st.global.cs.f32 [%rd15], %f11;
	// end inline asm
$L__BB2_7:
	setp.ne.s32 	%p27, %r64, 0;
	setp.eq.s64 	%p28, %rd7, 0;
	or.pred  	%p29, %p27, %p28;
	@%p29 bra 	$L__BB2_9;
	mul.wide.u32 	%rd18, %r4, 4;
	add.s64 	%rd17, %rd7, %rd18;
	// begin inline asm
	st.global.cs.f32 [%rd17], %f12;
	// end inline asm
$L__BB2_9:
	setp.ge.s32 	%p30, %r64, %r9;
	@%p30 bra 	$L__BB2_12;
	cvta.to.global.u64 	%rd3, %rd9;
	cvta.to.global.u64 	%rd4, %rd10;
$L__BB2_11:
	cvt.s64.s32 	%rd21, %r64;
	add.s64 	%rd22, %rd21, %rd1;
	shl.b64 	%rd23, %rd22, 2;
	add.s64 	%rd19, %rd8, %rd23;
	// begin inline asm
	ld.global.cs.f32 %f64, [%rd19];
	// end inline asm
	sub.f32 	%f66, %f64, %f11;
	mul.f32 	%f67, %f12, %f66;
	add.s64 	%rd20, %rd5, %rd23;
	mul.wide.s32 	%rd24, %r64, 4;
	add.s64 	%rd25, %rd3, %rd24;
	ld.global.nc.f32 	%f68, [%rd25];
	add.s64 	%rd26, %rd4, %rd24;
	ld.global.nc.f32 	%f69, [%rd26];
	fma.rn.f32 	%f65, %f68, %f67, %f69;
	// begin inline asm
	st.global.cs.f32 [%rd20], %f65;
	// end inline asm
	add.s32 	%r64, %r64, %r1;
	setp.lt.s32 	%p31, %r64, %r9;
	@%p31 bra 	$L__BB2_11;
$L__BB2_12:
	ret;

}
	// .globl	layernorm_backward_kernel3
.visible .entry layernorm_backward_kernel3(
	.param .u64 .ptr .align 1 layernorm_backward_kernel3_param_0,
	.param .u64 .ptr .align 1 layernorm_backward_kernel3_param_1,
	.param .u64 .ptr .align 1 layernorm_backward_kernel3_param_2,
	.param .u64 .ptr .align 1 layernorm_backward_kernel3_param_3,
	.param .u64 .ptr .align 1 layernorm_backward_kernel3_param_4,
	.param .u64 .ptr .align 1 layernorm_backward_kernel3_param_5,
	.param .u64 .ptr .align 1 layernorm_backward_kernel3_param_6,
	.param .u64 .ptr .align 1 layernorm_backward_kernel3_param_7,
	.param .u32 layernorm_backward_kernel3_param_8,
	.param .u32 layernorm_backward_kernel3_param_9,
	.param .u32 layernorm_backward_kernel3_param_10
)
{
	.reg .pred 	%p<34>;
	.reg .b32 	%r<127>;
	.reg .b32 	%f<286>;
	.reg .b64 	%rd<97>;

	ld.param.u64 	%rd33, [layernorm_backward_kernel3_param_0];
	ld.param.u64 	%rd27, [layernorm_backward_kernel3_param_1];
	ld.param.u64 	%rd28, [layernorm_backward_kernel3_param_2];
	ld.param.u64 	%rd29, [layernorm_backward_kernel3_param_3];
	ld.param.u64 	%rd30, [layernorm_backward_kernel3_param_4];
	ld.param.u64 	%rd34, [layernorm_backward_kernel3_param_5];
	ld.param.u64 	%rd31, [layernorm_backward_kernel3_param_6];
	ld.param.u64 	%rd32, [layernorm_backward_kernel3_param_7];
	ld.param.u32 	%r52, [layernorm_backward_kernel3_param_8];
	ld.param.u32 	%r53, [layernorm_backward_kernel3_param_9];
	ld.param.u32 	%r54, [layernorm_backward_kernel3_param_10];
	cvta.to.global.u64 	%rd1, %rd29;
	cvta.to.global.u64 	%rd2, %rd30;
	cvta.to.global.u64 	%rd3, %rd33;
	cvta.to.global.u64 	%rd4, %rd34;
	mov.u32 	%r126, %tid.x;
	mov.u32 	%r55, %tid.y;
	mov.u32 	%r56, %tid.z;
	mov.u32 	%r2, %ntid.x;
	mov.u32 	%r57, %ntid.y;
	mad.lo.s32 	%r58, %r56, %r57, %r55;
	mad.lo.s32 	%r3, %r58, %r2, %r126;
	mul.lo.s32 	%r59, %r2, %r57;
	mov.u32 	%r60, %ntid.z;
	mad.lo.s32 	%r61, %r59, %r60, 31;
	shr.u32 	%r4, %r61, 5;
	shl.b32 	%r62, %r54, 2;
	mov.u32 	%r63, shared;
	add.s32 	%r5, %r63, %r62;
	setp.ge.s32 	%p1, %r126, %r54;
	@%p1 bra 	$L__BB3_6;
	shl.b32 	%r6, %r2, 2;
	mov.u32 	%r117, %r126;
$L__BB3_2:
	.pragma "nounroll";
	shl.b32 	%r64, %r117, 2;
	add.s32 	%r8, %r63, %r64;
	mov.b32 	%r66, 0;
	st.shared.u32 	[%r8], %r66;
	add.s32 	%r9, %r5, %r64;
	st.shared.u32 	[%r9], %r66;
	add.s32 	%r10, %r117, %r2;
	setp.ge.s32 	%p2, %r10, %r54;
	@%p2 bra 	$L__BB3_6;
	add.s32 	%r11, %r8, %r6;
	mov.b32 	%r67, 0;
	st.shared.u32 	[%r11], %r67;
	add.s32 	%r12, %r9, %r6;
	st.shared.u32 	[%r12], %r67;
	add.s32 	%r13, %r10, %r2;
	setp.ge.s32 	%p3, %r13, %r54;
	@%p3 bra 	$L__BB3_6;
	add.s32 	%r14, %r11, %r6;
	mov.b32 	%r68, 0;
	st.shared.u32 	[%r14], %r68;
	add.s32 	%r15, %r12, %r6;
	st.shared.u32 	[%r15], %r68;
	add.s32 	%r16, %r13, %r2;
	setp.ge.s32 	%p4, %r16, %r54;
	@%p4 bra 	$L__BB3_6;
	add.s32 	%r69, %r14, %r6;
	mov.b32 	%r70, 0;
	st.shared.u32 	[%r69], %r70;
	add.s32 	%r71, %r15, %r6;
	st.shared.u32 	[%r71], %r70;
	add.s32 	%r117, %r16, %r2;
	setp.lt.s32 	%p5, %r117, %r54;
	@%p5 bra 	$L__BB3_2;
$L__BB3_6:
	and.b32  	%r18, %r4, 65535;
	bar.sync 	0;
	shr.u32 	%r72, %r3, 5;
	and.b32  	%r73, %r72, 65535;
	mov.u32 	%r74, %ctaid.x;
	mul.lo.s32 	%r75, %r18, %r74;
	add.s32 	%r118, %r73, %r75;
	mul.lo.s32 	%r20, %r53, %r52;
	setp.ge.s32 	%p6, %r118, %r20;
	@%p6 bra 	$L__BB3_28;
	and.b32  	%r21, %r3, 31;
	cvt.rn.f32.s32 	%f1, %r54;
	not.b32 	%r77, %r21;
	add.s32 	%r22, %r54, %r77;
	shr.u32 	%r78, %r22, 5;
	add.s32 	%r79, %r78, 1;
	and.b32  	%r23, %r79, 7;
	add.s32 	%r24, %r23, -1;
	and.b32  	%r25, %r79, 3;
	and.b32  	%r26, %r22, 96;
	and.b32  	%r27, %r22, 32;
	cvt.u64.u32 	%rd5, %r21;
	shl.b32 	%r80, %r3, 2;
	cvt.u64.u32 	%rd35, %r80;
	and.b64  	%rd36, %rd35, 124;
	add.s64 	%rd6, %rd4, %rd36;
	and.b32  	%r81, %r80, 124;
	add.s32 	%r28, %r63, %r81;
	add.s32 	%r30, %r28, %r62;
	or.b32  	%r31, %r21, 32;
	or.b32  	%r32, %r21, 64;
	or.b32  	%r33, %r21, 96;
	and.b32  	%r83, %r79, 268435448;
	neg.s32 	%r34, %r83;
	cvt.u64.u32 	%rd37, %r3;
	and.b64  	%rd7, %rd37, 31;
	mul.wide.u32 	%rd38, %r21, 4;
	add.s64 	%rd39, %rd38, %rd4;
	add.s64 	%rd8, %rd39, 512;
	cvta.to.global.u64 	%rd9, %rd31;
	cvta.to.global.u64 	%rd10, %rd32;
	mov.u32 	%r84, %nctaid.x;
	mul.lo.s32 	%r35, %r18, %r84;
$L__BB3_8:
	setp.ge.s32 	%p7, %r21, %r54;
	rem.s32 	%r85, %r118, %r53;
	sub.s32 	%r86, %r118, %r85;
	mul.lo.s32 	%r87, %r86, %r54;
	cvt.s64.s32 	%rd11, %r87;
	mul.lo.s32 	%r88, %r85, %r54;
	cvt.s64.s32 	%rd12, %r88;
	add.s64 	%rd13, %rd11, %rd12;
	mul.wide.s32 	%rd40, %r118, 4;
	add.s64 	%rd41, %rd9, %rd40;
	ld.global.f32 	%f2, [%rd41];
	add.s64 	%rd42, %rd10, %rd40;
	ld.global.f32 	%f3, [%rd42];
	mov.f32 	%f284, 0f00000000;
	mov.f32 	%f285, %f284;
	@%p7 bra 	$L__BB3_20;
	setp.lt.u32 	%p8, %r22, 224;
	mov.f32 	%f285, 0f00000000;
	mov.u32 	%r123, %r21;
	mov.f32 	%f284, %f285;
	@%p8 bra 	$L__BB3_12;
	add.s64 	%rd43, %rd7, %rd12;
	add.s64 	%rd44, %rd43, %rd11;
	shl.b64 	%rd45, %rd44, 2;
	add.s64 	%rd46, %rd2, %rd45;
	add.s64 	%rd95, %rd46, 512;
	add.s64 	%rd47, %rd1, %rd45;
	add.s64 	%rd94, %rd47, 512;
	mov.f32 	%f285, 0f00000000;
	mov.u64 	%rd96, %rd8;
	mov.u32 	%r122, %r34;
	mov.u32 	%r123, %r21;
$L__BB3_11:
	.pragma "nounroll";
	ld.global.f32 	%f34, [%rd95+-512];
	sub.f32 	%f35, %f34, %f2;
	mul.f32 	%f36, %f3, %f35;
	ld.global.f32 	%f37, [%rd96+-512];
	ld.global.f32 	%f38, [%rd94+-512];
	mul.f32 	%f39, %f37, %f38;
	add.f32 	%f40, %f284, %f39;
	fma.rn.f32 	%f41, %f36, %f39, %f285;
	ld.global.f32 	%f42, [%rd95+-384];
	sub.f32 	%f43, %f42, %f2;
	mul.f32 	%f44, %f3, %f43;
	ld.global.f32 	%f45, [%rd96+-384];
	ld.global.f32 	%f46, [%rd94+-384];
	mul.f32 	%f47, %f45, %f46;
	add.f32 	%f48, %f40, %f47;
	fma.rn.f32 	%f49, %f44, %f47, %f41;
	ld.global.f32 	%f50, [%rd95+-256];
	sub.f32 	%f51, %f50, %f2;
	mul.f32 	%f52, %f3, %f51;
	ld.global.f32 	%f53, [%rd96+-256];
	ld.global.f32 	%f54, [%rd94+-256];
	mul.f32 	%f55, %f53, %f54;
	add.f32 	%f56, %f48, %f55;
	fma.rn.f32 	%f57, %f52, %f55, %f49;
	ld.global.f32 	%f58, [%rd95+-128];
	sub.f32 	%f59, %f58, %f2;
	mul.f32 	%f60, %f3, %f59;
	ld.global.f32 	%f61, [%rd96+-128];
	ld.global.f32 	%f62, [%rd94+-128];
	mul.f32 	%f63, %f61, %f62;
	add.f32 	%f64, %f56, %f63;
	fma.rn.f32 	%f65, %f60, %f63, %f57;
	ld.global.f32 	%f66, [%rd95];
	sub.f32 	%f67, %f66, %f2;
	mul.f32 	%f68, %f3, %f67;
	ld.global.f32 	%f69, [%rd96];
	ld.global.f32 	%f70, [%rd94];
	mul.f32 	%f71, %f69, %f70;
	add.f32 	%f72, %f64, %f71;
	fma.rn.f32 	%f73, %f68, %f71, %f65;
	ld.global.f32 	%f74, [%rd95+128];
	sub.f32 	%f75, %f74, %f2;
	mul.f32 	%f76, %f3, %f75;
	ld.global.f32 	%f77, [%rd96+128];
	ld.global.f32 	%f78, [%rd94+128];
	mul.f32 	%f79, %f77, %f78;
	add.f32 	%f80, %f72, %f79;
	fma.rn.f32 	%f81, %f76, %f79, %f73;
	ld.global.f32 	%f82, [%rd95+256];
	sub.f32 	%f83, %f82, %f2;
	mul.f32 	%f84, %f3, %f83;
	ld.global.f32 	%f85, [%rd96+256];
	ld.global.f32 	%f86, [%rd94+256];
	mul.f32 	%f87, %f85, %f86;
	add.f32 	%f88, %f80, %f87;
	fma.rn.f32 	%f89, %f84, %f87, %f81;
	ld.global.f32 	%f90, [%rd95+384];
	sub.f32 	%f91, %f90, %f2;
	mul.f32 	%f92, %f3, %f91;
	ld.global.f32 	%f93, [%rd96+384];
	ld.global.f32 	%f94, [%rd94+384];
	mul.f32 	%f95, %f93, %f94;
	add.f32 	%f284, %f88, %f95;
	fma.rn.f32 	%f285, %f92, %f95, %f89;
	add.s32 	%r123, %r123, 256;
	add.s32 	%r122, %r122, 8;
	add.s64 	%rd96, %rd96, 1024;
	add.s64 	%rd95, %rd95, 1024;
	add.s64 	%rd94, %rd94, 1024;
	setp.eq.s32 	%p9, %r122, 0;
	@%p9 bra 	$L__BB3_12;
	bra.uni 	$L__BB3_11;
$L__BB3_12:
	setp.eq.s32 	%p10, %r23, 0;
	@%p10 bra 	$L__BB3_20;
	setp.lt.u32 	%p11, %r24, 3;
	@%p11 bra 	$L__BB3_15;
	cvt.s64.s32 	%rd48, %r123;
	add.s64 	%rd49, %rd13, %rd48;
	shl.b64 	%rd50, %rd49, 2;
	add.s64 	%rd51, %rd2, %rd50;
	ld.global.f32 	%f97, [%rd51];
	sub.f32 	%f98, %f97, %f2;
	mul.f32 	%f99, %f3, %f98;
	mul.wide.s32 	%rd52, %r123, 4;
	add.s64 	%rd53, %rd4, %rd52;
	ld.global.f32 	%f100, [%rd53];
	add.s64 	%rd54, %rd1, %rd50;
	ld.global.f32 	%f101, [%rd54];
	mul.f32 	%f102, %f100, %f101;
	add.f32 	%f103, %f284, %f102;
	fma.rn.f32 	%f104, %f99, %f102, %f285;
	ld.global.f32 	%f105, [%rd51+128];
	sub.f32 	%f106, %f105, %f2;
	mul.f32 	%f107, %f3, %f106;
	ld.global.f32 	%f108, [%rd53+128];
	ld.global.f32 	%f109, [%rd54+128];
	mul.f32 	%f110, %f108, %f109;
	add.f32 	%f111, %f103, %f110;
	fma.rn.f32 	%f112, %f107, %f110, %f104;
	ld.global.f32 	%f113, [%rd51+256];
	sub.f32 	%f114, %f113, %f2;
	mul.f32 	%f115, %f3, %f114;
	ld.global.f32 	%f116, [%rd53+256];
	ld.global.f32 	%f117, [%rd54+256];
	mul.f32 	%f118, %f116, %f117;
	add.f32 	%f119, %f111, %f118;
	fma.rn.f32 	%f120, %f115, %f118, %f112;
	ld.global.f32 	%f121, [%rd51+384];
	sub.f32 	%f122, %f121, %f2;
	mul.f32 	%f123, %f3, %f122;
	ld.global.f32 	%f124, [%rd53+384];
	ld.global.f32 	%f125, [%rd54+384];
	mul.f32 	%f126, %f124, %f125;
	add.f32 	%f284, %f119, %f126;
	fma.rn.f32 	%f285, %f123, %f126, %f120;
	add.s32 	%r123, %r123, 128;
$L__BB3_15:
	setp.eq.s32 	%p12, %r25, 0;
	@%p12 bra 	$L__BB3_20;
	setp.eq.s32 	%p13, %r26, 0;
	@%p13 bra 	$L__BB3_18;
	cvt.s64.s32 	%rd55, %r123;
	add.s64 	%rd56, %rd13, %rd55;
	shl.b64 	%rd57, %rd56, 2;
	add.s64 	%rd58, %rd2, %rd57;
	ld.global.f32 	%f128, [%rd58];
	sub.f32 	%f129, %f128, %f2;
	mul.f32 	%f130, %f3, %f129;
	mul.wide.s32 	%rd59, %r123, 4;
	add.s64 	%rd60, %rd4, %rd59;
	ld.global.f32 	%f131, [%rd60];
	add.s64 	%rd61, %rd1, %rd57;
	ld.global.f32 	%f132, [%rd61];
	mul.f32 	%f133, %f131, %f132;
	add.f32 	%f134, %f284, %f133;
	fma.rn.f32 	%f135, %f130, %f133, %f285;
	ld.global.f32 	%f136, [%rd58+128];
	sub.f32 	%f137, %f136, %f2;
	mul.f32 	%f138, %f3, %f137;
	ld.global.f32 	%f139, [%rd60+128];
	ld.global.f32 	%f140, [%rd61+128];
	mul.f32 	%f141, %f139, %f140;
	add.f32 	%f284, %f134, %f141;
	fma.rn.f32 	%f285, %f138, %f141, %f135;
	add.s32 	%r123, %r123, 64;
$L__BB3_18:
	setp.ne.s32 	%p14, %r27, 0;
	@%p14 bra 	$L__BB3_20;
	cvt.s64.s32 	%rd62, %r123;
	add.s64 	%rd63, %rd13, %rd62;
	shl.b64 	%rd64, %rd63, 2;
	add.s64 	%rd65, %rd2, %rd64;
	ld.global.f32 	%f142, [%rd65];
	sub.f32 	%f143, %f142, %f2;
	mul.f32 	%f144, %f3, %f143;
	mul.wide.s32 	%rd66, %r123, 4;
	add.s64 	%rd67, %rd4, %rd66;
	ld.global.f32 	%f145, [%rd67];
	add.s64 	%rd68, %rd1, %rd64;
	ld.global.f32 	%f146, [%rd68];
	mul.f32 	%f147, %f145, %f146;
	add.f32 	%f284, %f284, %f147;
	fma.rn.f32 	%f285, %f144, %f147, %f285;
$L__BB3_20:
	setp.ge.s32 	%p15, %r21, %r54;
	mov.b32 	%r89, %f284;
	shfl.sync.bfly.b32	%r90|%p16, %r89, 16, 31, -1;
	mov.b32 	%f148, %r90;
	add.f32 	%f149, %f284, %f148;
	mov.b32 	%r91, %f149;
	shfl.sync.bfly.b32	%r92|%p17, %r91, 8, 31, -1;
	mov.b32 	%f150, %r92;
	add.f32 	%f151, %f149, %f150;
	mov.b32 	%r93, %f151;
	shfl.sync.bfly.b32	%r94|%p18, %r93, 4, 31, -1;
	mov.b32 	%f152, %r94;
	add.f32 	%f153, %f151, %f152;
	mov.b32 	%r95, %f153;
	shfl.sync.bfly.b32	%r96|%p19, %r95, 2, 31, -1;
	mov.b32 	%f154, %r96;
	add.f32 	%f155, %f153, %f154;
	mov.b32 	%r97, %f155;
	shfl.sync.bfly.b32	%r98|%p20, %r97, 1, 31, -1;
	mov.b32 	%f156, %r98;
	add.f32 	%f157, %f155, %f156;
	mov.b32 	%r99, %f285;
	shfl.sync.bfly.b32	%r100|%p21, %r99, 16, 31, -1;
	mov.b32 	%f158, %r100;
	add.f32 	%f159, %f285, %f158;
	mov.b32 	%r101, %f159;
	shfl.sync.bfly.b32	%r102|%p22, %r101, 8, 31, -1;
	mov.b32 	%f160, %r102;
	add.f32 	%f161, %f159, %f160;
	mov.b32 	%r103, %f161;
	shfl.sync.bfly.b32	%r104|%p23, %r103, 4, 31, -1;
	mov.b32 	%f162, %r104;
	add.f32 	%f163, %f161, %f162;
	mov.b32 	%r105, %f163;
	shfl.sync.bfly.b32	%r106|%p24, %r105, 2, 31, -1;
	mov.b32 	%f164, %r106;
	add.f32 	%f165, %f163, %f164;
	mov.b32 	%r107, %f165;
	shfl.sync.bfly.b32	%r108|%p25, %r107, 1, 31, -1;
	mov.b32 	%f166, %r108;
	add.f32 	%f167, %f165, %f166;
	div.rn.f32 	%f28, %f157, %f1;
	div.rn.f32 	%f29, %f167, %f1;
	@%p15 bra 	$L__BB3_27;
	setp.eq.s32 	%p26, %r25, 0;
	mov.u32 	%r124, %r21;
	@%p26 bra 	$L__BB3_25;
	setp.eq.s32 	%p27, %r25, 1;
	add.s64 	%rd71, %rd13, %rd5;
	shl.b64 	%rd72, %rd71, 2;
	add.s64 	%rd69, %rd29, %rd72;
	// begin inline asm
	ld.global.cs.f32 %f168, [%rd69];
	// end inline asm
	add.s64 	%rd70, %rd30, %rd72;
	// begin inline asm
	ld.global.cs.f32 %f169, [%rd70];
	// end inline asm
	sub.f32 	%f170, %f169, %f2;
	mul.f32 	%f171, %f3, %f170;
	ld.global.f32 	%f172, [%rd6];
	atom.shared.add.f32 	%f173, [%r28], %f168;
	mul.f32 	%f174, %f168, %f171;
	atom.shared.add.f32 	%f175, [%r30], %f174;
	fma.rn.f32 	%f176, %f168, %f172, 0f00000000;
	sub.f32 	%f177, %f176, %f28;
	mul.f32 	%f178, %f29, %f171;
	sub.f32 	%f179, %f177, %f178;
	add.s64 	%rd24, %rd3, %rd72;
	ld.global.f32 	%f180, [%rd24];
	fma.rn.f32 	%f181, %f3, %f179, %f180;
	st.global.f32 	[%rd24], %f181;
	mov.u32 	%r124, %r31;
	@%p27 bra 	$L__BB3_25;
	setp.eq.s32 	%p28, %r25, 2;
	add.s64 	%rd73, %rd69, 128;
	// begin inline asm
	ld.global.cs.f32 %f182, [%rd73];
	// end inline asm
	add.s64 	%rd74, %rd70, 128;
	// begin inline asm
	ld.global.cs.f32 %f183, [%rd74];
	// end inline asm
	sub.f32 	%f184, %f183, %f2;
	mul.f32 	%f185, %f3, %f184;
	ld.global.f32 	%f186, [%rd6+128];
	atom.shared.add.f32 	%f187, [%r28+128], %f182;
	mul.f32 	%f188, %f182, %f185;
	atom.shared.add.f32 	%f189, [%r30+128], %f188;
	fma.rn.f32 	%f190, %f182, %f186, 0f00000000;
	sub.f32 	%f191, %f190, %f28;
	mul.f32 	%f192, %f29, %f185;
	sub.f32 	%f193, %f191, %f192;
	ld.global.f32 	%f194, [%rd24+128];
	fma.rn.f32 	%f195, %f3, %f193, %f194;
	st.global.f32 	[%rd24+128], %f195;
	mov.u32 	%r124, %r32;
	@%p28 bra 	$L__BB3_25;
	add.s64 	%rd75, %rd69, 256;
	// begin inline asm
	ld.global.cs.f32 %f196, [%rd75];
	// end inline asm
	add.s64 	%rd76, %rd70, 256;
	// begin inline asm
	ld.global.cs.f32 %f197, [%rd76];
	// end inline asm
	sub.f32 	%f198, %f197, %f2;
	mul.f32 	%f199, %f3, %f198;
	ld.global.f32 	%f200, [%rd6+256];
	atom.shared.add.f32 	%f201, [%r28+256], %f196;
	mul.f32 	%f202, %f196, %f199;
	atom.shared.add.f32 	%f203, [%r30+256], %f202;
	fma.rn.f32 	%f204, %f196, %f200, 0f00000000;
	sub.f32 	%f205, %f204, %f28;
	mul.f32 	%f206, %f29, %f199;
	sub.f32 	%f207, %f205, %f206;
	ld.global.f32 	%f208, [%rd24+256];
	fma.rn.f32 	%f209, %f3, %f207, %f208;
	st.global.f32 	[%rd24+256], %f209;
	mov.u32 	%r124, %r33;
$L__BB3_25:
	setp.lt.u32 	%p29, %r22, 96;
	@%p29 bra 	$L__BB3_27;
$L__BB3_26:
	cvt.s64.s32 	%rd85, %r124;
	add.s64 	%rd86, %rd13, %rd85;
	shl.b64 	%rd87, %rd86, 2;
	add.s64 	%rd77, %rd29, %rd87;
	// begin inline asm
	ld.global.cs.f32 %f210, [%rd77];
	// end inline asm
	add.s64 	%rd78, %rd30, %rd87;
	// begin inline asm
	ld.global.cs.f32 %f211, [%rd78];
	// end inline asm
	sub.f32 	%f218, %f211, %f2;
	mul.f32 	%f219, %f3, %f218;
	mul.wide.s32 	%rd88, %r124, 4;
	add.s64 	%rd89, %rd4, %rd88;
	ld.global.f32 	%f220, [%rd89];
	shl.b32 	%r109, %r124, 2;
	mov.u32 	%r110, shared;
	add.s32 	%r111, %r110, %r109;
	atom.shared.add.f32 	%f221, [%r111], %f210;
	add.s32 	%r112, %r111, %r62;
	mul.f32 	%f222, %f210, %f219;
	atom.shared.add.f32 	%f223, [%r112], %f222;
	fma.rn.f32 	%f224, %f210, %f220, 0f00000000;
	sub.f32 	%f225, %f224, %f28;
	mul.f32 	%f226, %f29, %f219;
	sub.f32 	%f227, %f225, %f226;
	add.s64 	%rd90, %rd3, %rd87;
	ld.global.f32 	%f228, [%rd90];
	fma.rn.f32 	%f229, %f3, %f227, %f228;
	st.global.f32 	[%rd90], %f229;
	add.s64 	%rd79, %rd77, 128;
	// begin inline asm
	ld.global.cs.f32 %f212, [%rd79];
	// end inline asm
	add.s64 	%rd80, %rd78, 128;
	// begin inline asm
	ld.global.cs.f32 %f213, [%rd80];
	// end inline asm
	sub.f32 	%f230, %f213, %f2;
	mul.f32 	%f231, %f3, %f230;
	ld.global.f32 	%f232, [%rd89+128];
	atom.shared.add.f32 	%f233, [%r111+128], %f212;
	mul.f32 	%f234, %f212, %f231;
	atom.shared.add.f32 	%f235, [%r112+128], %f234;
	fma.rn.f32 	%f236, %f212, %f232, 0f00000000;
	sub.f32 	%f237, %f236, %f28;
	mul.f32 	%f238, %f29, %f231;
	sub.f32 	%f239, %f237, %f238;
	ld.global.f32 	%f240, [%rd90+128];
	fma.rn.f32 	%f241, %f3, %f239, %f240;
	st.global.f32 	[%rd90+128], %f241;
	add.s64 	%rd81, %rd77, 256;
	// begin inline asm
	ld.global.cs.f32 %f214, [%rd81];
	// end inline asm
	add.s64 	%rd82, %rd78, 256;
	// begin inline asm
	ld.global.cs.f32 %f215, [%rd82];
	// end inline asm
	sub.f32 	%f242, %f215, %f2;
	mul.f32 	%f243, %f3, %f242;
	ld.global.f32 	%f244, [%rd89+256];
	atom.shared.add.f32 	%f245, [%r111+256], %f214;
	mul.f32 	%f246, %f214, %f243;
	atom.shared.add.f32 	%f247, [%r112+256], %f246;
	fma.rn.f32 	%f248, %f214, %f244, 0f00000000;
	sub.f32 	%f249, %f248, %f28;
	mul.f32 	%f250, %f29, %f243;
	sub.f32 	%f251, %f249, %f250;
	ld.global.f32 	%f252, [%rd90+256];
	fma.rn.f32 	%f253, %f3, %f251, %f252;
	st.global.f32 	[%rd90+256], %f253;
	add.s64 	%rd83, %rd77, 384;
	// begin inline asm
	ld.global.cs.f32 %f216, [%rd83];
	// end inline asm
	add.s64 	%rd84, %rd78, 384;
	// begin inline asm
	ld.global.cs.f32 %f217, [%rd84];
	// end inline asm
	sub.f32 	%f254, %f217, %f2;
	mul.f32 	%f255, %f3, %f254;
	ld.global.f32 	%f256, [%rd89+384];
	atom.shared.add.f32 	%f257, [%r111+384], %f216;
	mul.f32 	%f258, %f216, %f255;
	atom.shared.add.f32 	%f259, [%r112+384], %f258;
	fma.rn.f32 	%f260, %f216, %f256, 0f00000000;
	sub.f32 	%f261, %f260, %f28;
	mul.f32 	%f262, %f29, %f255;
	sub.f32 	%f263, %f261, %f262;
	ld.global.f32 	%f264, [%rd90+384];
	fma.rn.f32 	%f265, %f3, %f263, %f264;
	st.global.f32 	[%rd90+384], %f265;
	add.s32 	%r124, %r124, 128;
	setp.lt.s32 	%p30, %r124, %r54;
	@%p30 bra 	$L__BB3_26;
$L__BB3_27:
	add.s32 	%r118, %r118, %r35;
	setp.lt.s32 	%p31, %r118, %r20;
	@%p31 bra 	$L__BB3_8;
$L__BB3_28:
	setp.ge.s32 	%p32, %r126, %r54;
	bar.sync 	0;
	@%p32 bra 	$L__BB3_31;
	cvta.to.global.u64 	%rd25, %rd28;
	cvta.to.global.u64 	%rd26, %rd27;
	mov.u32 	%r114, shared;
$L__BB3_30:
	mul.wide.s32 	%rd91, %r126, 4;
	add.s64 	%rd92, %rd25, %rd91;
	shl.b32 	%r113, %r126, 2;
	add.s32 	%r115, %r114, %r113;
	ld.shared.f32 	%f266, [%r115];
	atom.global.add.f32 	%f267, [%rd92], %f266;
	add.s64 	%rd93, %rd26, %rd91;
	add.s32 	%r116, %r5, %r113;
	ld.shared.f32 	%f268, [%r116];
	atom.global.add.f32 	%f269, [%rd93], %f268;
	add.s32 	%r126, %r126, %r2;
	setp.lt.s32 	%p33, %r126, %r54;
	@%p33 bra 	$L__BB3_30;
$L__BB3_31:
	ret;

}
	// .globl	layernorm_backward_kernel1
.visible .entry layernorm_backward_kernel1(
	.param .u64 .ptr .align 1 layernorm_backward_kernel1_param_0,
	.param .u64 .ptr .align 1 layernorm_backward_kernel1_param_1,
	.param .u64 .ptr .align 1 layernorm_backward_kernel1_param_2,
	.param .u64 .ptr .align 1 layernorm_backward_kernel1_param_3,
	.param .u64 .ptr .align 1 layernorm_backward_kernel1_param_4,
	.param .u64 .ptr .align 1 layernorm_backward_kernel1_param_5,
	.param .u64 .ptr .align 1 layernorm_backward_kernel1_param_6,
	.param .u64 .ptr .align 1 layernorm_backward_kernel1_param_7,
	.param .u32 layernorm_backward_kernel1_param_8,
	.param .u32 layernorm_backward_kernel1_param_9,
	.param .u32 layernorm_backward_kernel1_param_10
)
{
	.reg .pred 	%p<18>;
	.reg .b32 	%r<44>;
	.reg .b32 	%f<269>;
	.reg .b64 	%rd<107>;

	ld.param.u64 	%rd39, [layernorm_backward_kernel1_param_1];
	ld.param.u64 	%rd40, [layernorm_backward_kernel1_param_2];
	ld.param.u64 	%rd41, [layernorm_backward_kernel1_param_3];
	ld.param.u64 	%rd42, [layernorm_backward_kernel1_param_4];
	ld.param.u64 	%rd45, [layernorm_backward_kernel1_param_5];
	ld.param.u64 	%rd43, [layernorm_backward_kernel1_param_6];
	ld.param.u64 	%rd44, [layernorm_backward_kernel1_param_7];
	ld.param.u32 	%r23, [layernorm_backward_kernel1_param_8];
	ld.param.u32 	%r21, [layernorm_backward_kernel1_param_9];
	ld.param.u32 	%r22, [layernorm_backward_kernel1_param_10];
	cvta.to.global.u64 	%rd1, %rd39;
	cvta.to.global.u64 	%rd2, %rd40;
	cvta.to.global.u64 	%rd3, %rd45;
	mov.u32 	%r24, %ctaid.x;
	mov.u32 	%r25, %ntid.x;
	mov.u32 	%r26, %tid.x;
	mad.lo.s32 	%r1, %r24, %r25, %r26;
	mul.lo.s32 	%r27, %r21, %r23;
	setp.ge.s32 	%p1, %r1, %r27;
	@%p1 bra 	$L__BB4_22;
	cvta.to.global.u64 	%rd46, %rd43;
	cvta.to.global.u64 	%rd47, %rd44;
	cvta.to.global.u64 	%rd4, %rd42;
	cvta.to.global.u64 	%rd5, %rd41;
	rem.s32 	%r28, %r1, %r21;
	sub.s32 	%r29, %r1, %r28;
	mul.lo.s32 	%r30, %r29, %r22;
	cvt.s64.s32 	%rd48, %r30;
	mul.lo.s32 	%r31, %r28, %r22;
	cvt.s64.s32 	%rd49, %r31;
	add.s64 	%rd6, %rd48, %rd49;
	shl.b64 	%rd50, %rd6, 2;
	add.s64 	%rd7, %rd5, %rd50;
	add.s64 	%rd8, %rd4, %rd50;
	mul.wide.s32 	%rd51, %r1, 4;
	add.s64 	%rd52, %rd46, %rd51;
	ld.global.f32 	%f1, [%rd52];
	add.s64 	%rd53, %rd47, %rd51;
	ld.global.f32 	%f2, [%rd53];
	setp.lt.s32 	%p2, %r22, 1;
	mov.f32 	%f267, 0f00000000;
	mov.f32 	%f268, %f267;
	@%p2 bra 	$L__BB4_13;
	and.b32  	%r2, %r22, 7;
	setp.lt.u32 	%p3, %r22, 8;
	mov.f32 	%f268, 0f00000000;
	mov.b32 	%r39, 0;
	mov.f32 	%f267, %f268;
	@%p3 bra 	$L__BB4_5;
	and.b32  	%r39, %r22, 2147483640;
	neg.s32 	%r37, %r39;
	add.s64 	%rd55, %rd50, 16;
	add.s64 	%rd100, %rd4, %rd55;
	add.s64 	%rd99, %rd3, 16;
	add.s64 	%rd98, %rd5, %rd55;
	mov.f32 	%f268, 0f00000000;
$L__BB4_4:
	.pragma "nounroll";
	ld.global.f32 	%f33, [%rd100+-16];
	sub.f32 	%f34, %f33, %f1;
	mul.f32 	%f35, %f2, %f34;
	ld.global.f32 	%f36, [%rd99+-16];
	ld.global.f32 	%f37, [%rd98+-16];
	mul.f32 	%f38, %f36, %f37;
	add.f32 	%f39, %f267, %f38;
	fma.rn.f32 	%f40, %f35, %f38, %f268;
	ld.global.f32 	%f41, [%rd100+-12];
	sub.f32 	%f42, %f41, %f1;
	mul.f32 	%f43, %f2, %f42;
	ld.global.f32 	%f44, [%rd99+-12];
	ld.global.f32 	%f45, [%rd98+-12];
	mul.f32 	%f46, %f44, %f45;
	add.f32 	%f47, %f39, %f46;
	fma.rn.f32 	%f48, %f43, %f46, %f40;
	ld.global.f32 	%f49, [%rd100+-8];
	sub.f32 	%f50, %f49, %f1;
	mul.f32 	%f51, %f2, %f50;
	ld.global.f32 	%f52, [%rd99+-8];
	ld.global.f32 	%f53, [%rd98+-8];
	mul.f32 	%f54, %f52, %f53;
	add.f32 	%f55, %f47, %f54;
	fma.rn.f32 	%f56, %f51, %f54, %f48;
	ld.global.f32 	%f57, [%rd100+-4];
	sub.f32 	%f58, %f57, %f1;
	mul.f32 	%f59, %f2, %f58;
	ld.global.f32 	%f60, [%rd99+-4];
	ld.global.f32 	%f61, [%rd98+-4];
	mul.f32 	%f62, %f60, %f61;
	add.f32 	%f63, %f55, %f62;
	fma.rn.f32 	%f64, %f59, %f62, %f56;
	ld.global.f32 	%f65, [%rd100];
	sub.f32 	%f66, %f65, %f1;
	mul.f32 	%f67, %f2, %f66;
	ld.global.f32 	%f68, [%rd99];
	ld.global.f32 	%f69, [%rd98];
	mul.f32 	%f70, %f68, %f69;
	add.f32 	%f71, %f63, %f70;
	fma.rn.f32 	%f72, %f67, %f70, %f64;
	ld.global.f32 	%f73, [%rd100+4];
	sub.f32 	%f74, %f73, %f1;
	mul.f32 	%f75, %f2, %f74;
	ld.global.f32 	%f76, [%rd99+4];
	ld.global.f32 	%f77, [%rd98+4];
	mul.f32 	%f78, %f76, %f77;
	add.f32 	%f79, %f71, %f78;
	fma.rn.f32 	%f80, %f75, %f78, %f72;
	ld.global.f32 	%f81, [%rd100+8];
	sub.f32 	%f82, %f81, %f1;
	mul.f32 	%f83, %f2, %f82;
	ld.global.f32 	%f84, [%rd99+8];
	ld.global.f32 	%f85, [%rd98+8];
	mul.f32 	%f86, %f84, %f85;
	add.f32 	%f87, %f79, %f86;
	fma.rn.f32 	%f88, %f83, %f86, %f80;
	ld.global.f32 	%f89, [%rd100+12];
	sub.f32 	%f90, %f89, %f1;
	mul.f32 	%f91, %f2, %f90;
	ld.global.f32 	%f92, [%rd99+12];
	ld.global.f32 	%f93, [%rd98+12];
	mul.f32 	%f94, %f92, %f93;
	add.f32 	%f267, %f87, %f94;
	fma.rn.f32 	%f268, %f91, %f94, %f88;
	add.s32 	%r37, %r37, 8;
	add.s64 	%rd100, %rd100, 32;
	add.s64 	%rd99, %rd99, 32;
	add.s64 	%rd98, %rd98, 32;
	setp.ne.s32 	%p4, %r37, 0;
	@%p4 bra 	$L__BB4_4;
$L__BB4_5:
	setp.eq.s32 	%p5, %r2, 0;
	@%p5 bra 	$L__BB4_13;
	and.b32  	%r8, %r22, 3;
	setp.lt.u32 	%p6, %r2, 4;
	@%p6 bra 	$L__BB4_8;
	mul.wide.u32 	%rd56, %r39, 4;
	add.s64 	%rd57, %rd8, %rd56;
	ld.global.f32 	%f96, [%rd57];
	sub.f32 	%f97, %f96, %f1;
	mul.f32 	%f98, %f2, %f97;
	add.s64 	%rd58, %rd3, %rd56;
	ld.global.f32 	%f99, [%rd58];
	add.s64 	%rd59, %rd7, %rd56;
	ld.global.f32 	%f100, [%rd59];
	mul.f32 	%f101, %f99, %f100;
	add.f32 	%f102, %f267, %f101;
	fma.rn.f32 	%f103, %f98, %f101, %f268;
	ld.global.f32 	%f104, [%rd57+4];
	sub.f32 	%f105, %f104, %f1;
	mul.f32 	%f106, %f2, %f105;
	ld.global.f32 	%f107, [%rd58+4];
	ld.global.f32 	%f108, [%rd59+4];
	mul.f32 	%f109, %f107, %f108;
	add.f32 	%f110, %f102, %f109;
	fma.rn.f32 	%f111, %f106, %f109, %f103;
	ld.global.f32 	%f112, [%rd57+8];
	sub.f32 	%f113, %f112, %f1;
	mul.f32 	%f114, %f2, %f113;
	ld.global.f32 	%f115, [%rd58+8];
	ld.global.f32 	%f116, [%rd59+8];
	mul.f32 	%f117, %f115, %f116;
	add.f32 	%f118, %f110, %f117;
	fma.rn.f32 	%f119, %f114, %f117, %f111;
	ld.global.f32 	%f120, [%rd57+12];
	sub.f32 	%f121, %f120, %f1;
	mul.f32 	%f122, %f2, %f121;
	ld.global.f32 	%f123, [%rd58+12];
	ld.global.f32 	%f124, [%rd59+12];
	mul.f32 	%f125, %f123, %f124;
	add.f32 	%f267, %f118, %f125;
	fma.rn.f32 	%f268, %f122, %f125, %f119;
	add.s32 	%r39, %r39, 4;
$L__BB4_8:
	setp.eq.s32 	%p7, %r8, 0;
	@%p7 bra 	$L__BB4_13;
	setp.eq.s32 	%p8, %r8, 1;
	@%p8 bra 	$L__BB4_11;
	mul.wide.u32 	%rd60, %r39, 4;
	add.s64 	%rd61, %rd8, %rd60;
	ld.global.f32 	%f127, [%rd61];
	sub.f32 	%f128, %f127, %f1;
	mul.f32 	%f129, %f2, %f128;
	add.s64 	%rd62, %rd3, %rd60;
	ld.global.f32 	%f130, [%rd62];
	add.s64 	%rd63, %rd7, %rd60;
	ld.global.f32 	%f131, [%rd63];
	mul.f32 	%f132, %f130, %f131;
	add.f32 	%f133, %f267, %f132;
	fma.rn.f32 	%f134, %f129, %f132, %f268;
	ld.global.f32 	%f135, [%rd61+4];
	sub.f32 	%f136, %f135, %f1;
	mul.f32 	%f137, %f2, %f136;
	ld.global.f32 	%f138, [%rd62+4];
	ld.global.f32 	%f139, [%rd63+4];
	mul.f32 	%f140, %f138, %f139;
	add.f32 	%f267, %f133, %f140;
	fma.rn.f32 	%f268, %f137, %f140, %f134;
	add.s32 	%r39, %r39, 2;
$L__BB4_11:
	and.b32  	%r33, %r22, 1;
	setp.eq.b32 	%p9, %r33, 1;
	not.pred 	%p10, %p9;
	@%p10 bra 	$L__BB4_13;
	mul.wide.u32 	%rd64, %r39, 4;
	add.s64 	%rd65, %rd8, %rd64;
	ld.global.f32 	%f141, [%rd65];
	sub.f32 	%f142, %f141, %f1;
	mul.f32 	%f143, %f2, %f142;
	add.s64 	%rd66, %rd3, %rd64;
	ld.global.f32 	%f144, [%rd66];
	add.s64 	%rd67, %rd7, %rd64;
	ld.global.f32 	%f145, [%rd67];
	mul.f32 	%f146, %f144, %f145;
	add.f32 	%f267, %f267, %f146;
	fma.rn.f32 	%f268, %f143, %f146, %f268;
$L__BB4_13:
	setp.lt.s32 	%p11, %r22, 1;
	cvt.rn.f32.s32 	%f147, %r22;
	div.rn.f32 	%f27, %f267, %f147;
	div.rn.f32 	%f28, %f268, %f147;
	@%p11 bra 	$L__BB4_22;
	setp.lt.u32 	%p12, %r22, 4;
	mov.b32 	%r43, 0;
	@%p12 bra 	$L__BB4_17;
	ld.param.u64 	%rd93, [layernorm_backward_kernel1_param_0];
	and.b32  	%r43, %r22, 2147483644;
	neg.s32 	%r41, %r43;
	shl.b64 	%rd68, %rd6, 2;
	add.s64 	%rd69, %rd68, 8;
	add.s64 	%rd106, %rd4, %rd69;
	add.s64 	%rd105, %rd3, 8;
	add.s64 	%rd104, %rd5, %rd69;
	add.s64 	%rd103, %rd1, 8;
	cvta.to.global.u64 	%rd70, %rd93;
	add.s64 	%rd102, %rd70, %rd69;
	add.s64 	%rd101, %rd2, 8;
$L__BB4_16:
	.pragma "nounroll";
	ld.global.f32 	%f148, [%rd106+-8];
	sub.f32 	%f149, %f148, %f1;
	mul.f32 	%f150, %f2, %f149;
	ld.global.f32 	%f151, [%rd105+-8];
	ld.global.f32 	%f152, [%rd104+-8];
	atom.global.add.f32 	%f153, [%rd101+-8], %f152;
	ld.global.f32 	%f154, [%rd104+-8];
	mul.f32 	%f155, %f150, %f154;
	atom.global.add.f32 	%f156, [%rd103+-8], %f155;
	fma.rn.f32 	%f157, %f151, %f152, 0f00000000;
	sub.f32 	%f158, %f157, %f27;
	mul.f32 	%f159, %f28, %f150;
	sub.f32 	%f160, %f158, %f159;
	ld.global.f32 	%f161, [%rd102+-8];
	fma.rn.f32 	%f162, %f2, %f160, %f161;
	st.global.f32 	[%rd102+-8], %f162;
	ld.global.f32 	%f163, [%rd106+-4];
	sub.f32 	%f164, %f163, %f1;
	mul.f32 	%f165, %f2, %f164;
	ld.global.f32 	%f166, [%rd105+-4];
	ld.global.f32 	%f167, [%rd104+-4];
	atom.global.add.f32 	%f168, [%rd101+-4], %f167;
	ld.global.f32 	%f169, [%rd104+-4];
	mul.f32 	%f170, %f165, %f169;
	atom.global.add.f32 	%f171, [%rd103+-4], %f170;
	fma.rn.f32 	%f172, %f166, %f167, 0f00000000;
	sub.f32 	%f173, %f172, %f27;
	mul.f32 	%f174, %f28, %f165;
	sub.f32 	%f175, %f173, %f174;
	ld.global.f32 	%f176, [%rd102+-4];
	fma.rn.f32 	%f177, %f2, %f175, %f176;
	st.global.f32 	[%rd102+-4], %f177;
	ld.global.f32 	%f178, [%rd106];
	sub.f32 	%f179, %f178, %f1;
	mul.f32 	%f180, %f2, %f179;
	ld.global.f32 	%f181, [%rd105];
	ld.global.f32 	%f182, [%rd104];
	atom.global.add.f32 	%f183, [%rd101], %f182;
	ld.global.f32 	%f184, [%rd104];
	mul.f32 	%f185, %f180, %f184;
	atom.global.add.f32 	%f186, [%rd103], %f185;
	fma.rn.f32 	%f187, %f181, %f182, 0f00000000;
	sub.f32 	%f188, %f187, %f27;
	mul.f32 	%f189, %f28, %f180;
	sub.f32 	%f190, %f188, %f189;
	ld.global.f32 	%f191, [%rd102];
	fma.rn.f32 	%f192, %f2, %f190, %f191;
	st.global.f32 	[%rd102], %f192;
	ld.global.f32 	%f193, [%rd106+4];
	sub.f32 	%f194, %f193, %f1;
	mul.f32 	%f195, %f2, %f194;
	ld.global.f32 	%f196, [%rd105+4];
	ld.global.f32 	%f197, [%rd104+4];
	atom.global.add.f32 	%f198, [%rd101+4], %f197;
	ld.global.f32 	%f199, [%rd104+4];
	mul.f32 	%f200, %f195, %f199;
	atom.global.add.f32 	%f201, [%rd103+4], %f200;
	fma.rn.f32 	%f202, %f196, %f197, 0f00000000;
	sub.f32 	%f203, %f202, %f27;
	mul.f32 	%f204, %f28, %f195;
	sub.f32 	%f205, %f203, %f204;
	ld.global.f32 	%f206, [%rd102+4];
	fma.rn.f32 	%f207, %f2, %f205, %f206;
	st.global.f32 	[%rd102+4], %f207;
	add.s32 	%r41, %r41, 4;
	add.s64 	%rd106, %rd106, 16;
	add.s64 	%rd105, %rd105, 16;
	add.s64 	%rd104, %rd104, 16;
	add.s64 	%rd103, %rd103, 16;
	add.s64 	%rd102, %rd102, 16;
	add.s64 	%rd101, %rd101, 16;
	setp.ne.s32 	%p13, %r41, 0;
	@%p13 bra 	$L__BB4_16;
$L__BB4_17:
	and.b32  	%r18, %r22, 3;
	setp.eq.s32 	%p14, %r18, 0;
	@%p14 bra 	$L__BB4_22;
	ld.param.u64 	%rd97, [layernorm_backward_kernel1_param_2];
	ld.param.u64 	%rd96, [layernorm_backward_kernel1_param_1];
	cvta.to.global.u64 	%rd36, %rd97;
	cvta.to.global.u64 	%rd37, %rd96;
	setp.eq.s32 	%p15, %r18, 1;
	@%p15 bra 	$L__BB4_20;
	ld.param.u64 	%rd94, [layernorm_backward_kernel1_param_0];
	cvt.u64.u32 	%rd71, %r43;
	mul.wide.u32 	%rd72, %r43, 4;
	add.s64 	%rd73, %rd8, %rd72;
	ld.global.f32 	%f208, [%rd73];
	sub.f32 	%f209, %f208, %f1;
	mul.f32 	%f210, %f2, %f209;
	add.s64 	%rd74, %rd3, %rd72;
	ld.global.f32 	%f211, [%rd74];
	add.s64 	%rd75, %rd7, %rd72;
	ld.global.f32 	%f212, [%rd75];
	add.s64 	%rd76, %rd36, %rd72;
	atom.global.add.f32 	%f213, [%rd76], %f212;
	add.s64 	%rd77, %rd37, %rd72;
	ld.global.f32 	%f214, [%rd75];
	mul.f32 	%f215, %f210, %f214;
	atom.global.add.f32 	%f216, [%rd77], %f215;
	fma.rn.f32 	%f217, %f211, %f212, 0f00000000;
	sub.f32 	%f218, %f217, %f27;
	mul.f32 	%f219, %f28, %f210;
	sub.f32 	%f220, %f218, %f219;
	add.s64 	%rd78, %rd6, %rd71;
	cvta.to.global.u64 	%rd79, %rd94;
	shl.b64 	%rd80, %rd78, 2;
	add.s64 	%rd81, %rd79, %rd80;
	ld.global.f32 	%f221, [%rd81];
	fma.rn.f32 	%f222, %f2, %f220, %f221;
	st.global.f32 	[%rd81], %f222;
	ld.global.f32 	%f223, [%rd73+4];
	sub.f32 	%f224, %f223, %f1;
	mul.f32 	%f225, %f2, %f224;
	ld.global.f32 	%f226, [%rd74+4];
	ld.global.f32 	%f227, [%rd75+4];
	atom.global.add.f32 	%f228, [%rd76+4], %f227;
	ld.global.f32 	%f229, [%rd75+4];
	mul.f32 	%f230, %f225, %f229;
	atom.global.add.f32 	%f231, [%rd77+4], %f230;
	fma.rn.f32 	%f232, %f226, %f227, 0f00000000;
	sub.f32 	%f233, %f232, %f27;
	mul.f32 	%f234, %f28, %f225;
	sub.f32 	%f235, %f233, %f234;
	ld.global.f32 	%f236, [%rd81+4];
	fma.rn.f32 	%f237, %f2, %f235, %f236;
	st.global.f32 	[%rd81+4], %f237;
	add.s32 	%r43, %r43, 2;
$L__BB4_20:
	and.b32  	%r36, %r22, 1;
	setp.eq.b32 	%p16, %r36, 1;
	not.pred 	%p17, %p16;
	@%p17 bra 	$L__BB4_22;
	ld.param.u64 	%rd95, [layernorm_backward_kernel1_param_0];
	cvt.u64.u32 	%rd82, %r43;
	mul.wide.u32 	%rd83, %r43, 4;
	add.s64 	%rd84, %rd8, %rd83;
	ld.global.f32 	%f238, [%rd84];
	sub.f32 	%f239, %f238, %f1;
	mul.f32 	%f240, %f2, %f239;
	add.s64 	%rd85, %rd3, %rd83;
	ld.global.f32 	%f241, [%rd85];
	add.s64 	%rd86, %rd7, %rd83;
	ld.global.f32 	%f242, [%rd86];
	add.s64 	%rd87, %rd36, %rd83;
	atom.global.add.f32 	%f243, [%rd87], %f242;
	add.s64 	%rd88, %rd37, %rd83;
	ld.global.f32 	%f244, [%rd86];
	mul.f32 	%f245, %f240, %f244;
	atom.global.add.f32 	%f246, [%rd88], %f245;
	fma.rn.f32 	%f247, %f241, %f242, 0f00000000;
	sub.f32 	%f248, %f247, %f27;
	mul.f32 	%f249, %f28, %f240;
	sub.f32 	%f250, %f248, %f249;
	add.s64 	%rd89, %rd6, %rd82;
	cvta.to.global.u64 	%rd90, %rd95;
	shl.b64 	%rd91, %rd89, 2;
	add.s64 	%rd92, %rd90, %rd91;
	ld.global.f32 	%f251, [%rd92];
	fma.rn.f32 	%f252, %f2, %f250, %f251;
	st.global.f32 	[%rd92], %f252;
$L__BB4_22:
	ret;

}
	// .globl	layernorm_backward_kernel7
.visible .entry layernorm_backward_kernel7(
	.param .u64 .ptr .align 1 layernorm_backward_kernel7_param_0,
	.param .u64 .ptr .align 1 layernorm_backward_kernel7_param_1,
	.param .u64 .ptr .align 1 layernorm_backward_kernel7_param_2,
	.param .u64 .ptr .align 1 layernorm_backward_kernel7_param_3,
	.param .u64 .ptr .align 1 layernorm_backward_kernel7_param_4,
	.param .u64 .ptr .align 1 layernorm_backward_kernel7_param_5,
	.param .u64 .ptr .align 1 layernorm_backward_kernel7_param_6,
	.param .u64 .ptr .align 1 layernorm_backward_kernel7_param_7,
	.param .u64 .ptr .align 1 layernorm_backward_kernel7_param_8,
	.param .u32 layernorm_backward_kernel7_param_9,
	.param .u32 layernorm_backward_kernel7_param_10,
	.param .u32 layernorm_backward_kernel7_param_11
)
{
	.reg .pred 	%p<39>;
	.reg .b32 	%r<123>;
	.reg .b32 	%f<288>;
	.reg .b64 	%rd<107>;

	ld.param.u64 	%rd34, [layernorm_backward_kernel7_param_0];
	ld.param.u64 	%rd28, [layernorm_backward_kernel7_param_1];
	ld.param.u64 	%rd29, [layernorm_backward_kernel7_param_2];
	ld.param.u64 	%rd35, [layernorm_backward_kernel7_param_3];
	ld.param.u64 	%rd30, [layernorm_backward_kernel7_param_4];
	ld.param.u64 	%rd31, [layernorm_backward_kernel7_param_5];
	ld.param.u64 	%rd36, [layernorm_backward_kernel7_param_6];
	ld.param.u64 	%rd32, [layernorm_backward_kernel7_param_7];
	ld.param.u64 	%rd33, [layernorm_backward_kernel7_param_8];
	ld.param.u32 	%r52, [layernorm_backward_kernel7_param_9];
	ld.param.u32 	%r53, [layernorm_backward_kernel7_param_10];
	ld.param.u32 	%r54, [layernorm_backward_kernel7_param_11];
	cvta.to.global.u64 	%rd1, %rd30;
	cvta.to.global.u64 	%rd2, %rd31;
	cvta.to.global.u64 	%rd3, %rd34;
	cvta.to.global.u64 	%rd4, %rd36;
	cvta.to.global.u64 	%rd5, %rd35;
	mov.u32 	%r122, %tid.x;
	shr.u32 	%r55, %r122, 5;
	mov.u32 	%r2, %ntid.x;
	shr.u32 	%r3, %r2, 5;
	mov.u32 	%r56, %ctaid.x;
	mad.lo.s32 	%r113, %r3, %r56, %r55;
	and.b32  	%r5, %r122, 31;
	mov.u32 	%r6, %nctaid.x;
	shl.b32 	%r57, %r54, 2;
	mov.u32 	%r58, shared;
	add.s32 	%r7, %r58, %r57;
	setp.ge.s32 	%p1, %r122, %r54;
	@%p1 bra 	$L__BB5_6;
	shl.b32 	%r8, %r2, 2;
	mov.u32 	%r112, %r122;
$L__BB5_2:
	.pragma "nounroll";
	shl.b32 	%r59, %r112, 2;
	add.s32 	%r10, %r58, %r59;
	mov.b32 	%r61, 0;
	st.shared.u32 	[%r10], %r61;
	add.s32 	%r11, %r7, %r59;
	st.shared.u32 	[%r11], %r61;
	add.s32 	%r12, %r112, %r2;
	setp.ge.s32 	%p2, %r12, %r54;
	@%p2 bra 	$L__BB5_6;
	add.s32 	%r13, %r10, %r8;
	mov.b32 	%r62, 0;
	st.shared.u32 	[%r13], %r62;
	add.s32 	%r14, %r11, %r8;
	st.shared.u32 	[%r14], %r62;
	add.s32 	%r15, %r12, %r2;
	setp.ge.s32 	%p3, %r15, %r54;
	@%p3 bra 	$L__BB5_6;
	add.s32 	%r16, %r13, %r8;
	mov.b32 	%r63, 0;
	st.shared.u32 	[%r16], %r63;
	add.s32 	%r17, %r14, %r8;
	st.shared.u32 	[%r17], %r63;
	add.s32 	%r18, %r15, %r2;
	setp.ge.s32 	%p4, %r18, %r54;
	@%p4 bra 	$L__BB5_6;
	add.s32 	%r64, %r16, %r8;
	mov.b32 	%r65, 0;
	st.shared.u32 	[%r64], %r65;
	add.s32 	%r66, %r17, %r8;
	st.shared.u32 	[%r66], %r65;
	add.s32 	%r112, %r18, %r2;
	setp.lt.s32 	%p5, %r112, %r54;
	@%p5 bra 	$L__BB5_2;
$L__BB5_6:
	bar.sync 	0;
	mul.lo.s32 	%r21, %r53, %r52;
	setp.ge.s32 	%p6, %r113, %r21;
	@%p6 bra 	$L__BB5_28;
	cvt.rn.f32.s32 	%f1, %r54;
	not.b32 	%r67, %r5;
	add.s32 	%r22, %r54, %r67;
	shr.u32 	%r68, %r22, 5;
	add.s32 	%r69, %r68, 1;
	and.b32  	%r23, %r69, 7;
	add.s32 	%r24, %r23, -1;
	and.b32  	%r25, %r69, 3;
	cvt.u64.u32 	%rd6, %r5;
	mul.wide.u32 	%rd37, %r5, 4;
	add.s64 	%rd7, %rd4, %rd37;
	shl.b32 	%r70, %r5, 2;
	add.s32 	%r26, %r58, %r70;
	add.s32 	%r27, %r26, %r57;
	or.b32  	%r28, %r5, 32;
	or.b32  	%r29, %r5, 64;
	or.b32  	%r30, %r5, 96;
	and.b32  	%r72, %r69, 268435448;
	neg.s32 	%r31, %r72;
	cvt.u64.u32 	%rd38, %r122;
	and.b64  	%rd8, %rd38, 31;
	add.s64 	%rd40, %rd37, %rd4;
	add.s64 	%rd9, %rd40, 512;
	mul.lo.s32 	%r32, %r3, %r6;
	cvta.to.global.u64 	%rd10, %rd32;
	cvta.to.global.u64 	%rd11, %rd33;
$L__BB5_8:
	setp.ge.s32 	%p7, %r5, %r54;
	rem.s32 	%r74, %r113, %r53;
	sub.s32 	%r75, %r113, %r74;
	mul.lo.s32 	%r76, %r75, %r54;
	cvt.s64.s32 	%rd12, %r76;
	mul.lo.s32 	%r77, %r74, %r54;
	cvt.s64.s32 	%rd13, %r77;
	add.s64 	%rd14, %rd12, %rd13;
	mul.wide.s32 	%rd41, %r113, 4;
	add.s64 	%rd42, %rd10, %rd41;
	ld.global.f32 	%f2, [%rd42];
	add.s64 	%rd43, %rd11, %rd41;
	ld.global.f32 	%f3, [%rd43];
	mov.f32 	%f286, 0f00000000;
	mov.f32 	%f287, %f286;
	@%p7 bra 	$L__BB5_20;
	setp.lt.u32 	%p8, %r22, 224;
	mov.f32 	%f287, 0f00000000;
	mov.u32 	%r118, %r5;
	mov.f32 	%f286, %f287;
	@%p8 bra 	$L__BB5_12;
	add.s64 	%rd44, %rd8, %rd13;
	add.s64 	%rd45, %rd44, %rd12;
	shl.b64 	%rd46, %rd45, 2;
	add.s64 	%rd47, %rd2, %rd46;
	add.s64 	%rd106, %rd47, 512;
	add.s64 	%rd48, %rd1, %rd46;
	add.s64 	%rd105, %rd48, 512;
	mov.f32 	%f287, 0f00000000;
	mov.u64 	%rd104, %rd9;
	mov.u32 	%r117, %r31;
	mov.u32 	%r118, %r5;
$L__BB5_11:
	.pragma "nounroll";
	ld.global.f32 	%f34, [%rd106+-512];
	sub.f32 	%f35, %f34, %f2;
	mul.f32 	%f36, %f3, %f35;
	ld.global.f32 	%f37, [%rd104+-512];
	ld.global.f32 	%f38, [%rd105+-512];
	mul.f32 	%f39, %f37, %f38;
	add.f32 	%f40, %f286, %f39;
	fma.rn.f32 	%f41, %f36, %f39, %f287;
	ld.global.f32 	%f42, [%rd106+-384];
	sub.f32 	%f43, %f42, %f2;
	mul.f32 	%f44, %f3, %f43;
	ld.global.f32 	%f45, [%rd104+-384];
	ld.global.f32 	%f46, [%rd105+-384];
	mul.f32 	%f47, %f45, %f46;
	add.f32 	%f48, %f40, %f47;
	fma.rn.f32 	%f49, %f44, %f47, %f41;
	ld.global.f32 	%f50, [%rd106+-256];
	sub.f32 	%f51, %f50, %f2;
	mul.f32 	%f52, %f3, %f51;
	ld.global.f32 	%f53, [%rd104+-256];
	ld.global.f32 	%f54, [%rd105+-256];
	mul.f32 	%f55, %f53, %f54;
	add.f32 	%f56, %f48, %f55;
	fma.rn.f32 	%f57, %f52, %f55, %f49;
	ld.global.f32 	%f58, [%rd106+-128];
	sub.f32 	%f59, %f58, %f2;
	mul.f32 	%f60, %f3, %f59;
	ld.global.f32 	%f61, [%rd104+-128];
	ld.global.f32 	%f62, [%rd105+-128];
	mul.f32 	%f63, %f61, %f62;
	add.f32 	%f64, %f56, %f63;
	fma.rn.f32 	%f65, %f60, %f63, %f57;
	ld.global.f32 	%f66, [%rd106];
	sub.f32 	%f67, %f66, %f2;
	mul.f32 	%f68, %f3, %f67;
	ld.global.f32 	%f69, [%rd104];
	ld.global.f32 	%f70, [%rd105];
	mul.f32 	%f71, %f69, %f70;
	add.f32 	%f72, %f64, %f71;
	fma.rn.f32 	%f73, %f68, %f71, %f65;
	ld.global.f32 	%f74, [%rd106+128];
	sub.f32 	%f75, %f74, %f2;
	mul.f32 	%f76, %f3, %f75;
	ld.global.f32 	%f77, [%rd104+128];
	ld.global.f32 	%f78, [%rd105+128];
	mul.f32 	%f79, %f77, %f78;
	add.f32 	%f80, %f72, %f79;
	fma.rn.f32 	%f81, %f76, %f79, %f73;
	ld.global.f32 	%f82, [%rd106+256];
	sub.f32 	%f83, %f82, %f2;
	mul.f32 	%f84, %f3, %f83;
	ld.global.f32 	%f85, [%rd104+256];
	ld.global.f32 	%f86, [%rd105+256];
	mul.f32 	%f87, %f85, %f86;
	add.f32 	%f88, %f80, %f87;
	fma.rn.f32 	%f89, %f84, %f87, %f81;
	ld.global.f32 	%f90, [%rd106+384];
	sub.f32 	%f91, %f90, %f2;
	mul.f32 	%f92, %f3, %f91;
	ld.global.f32 	%f93, [%rd104+384];
	ld.global.f32 	%f94, [%rd105+384];
	mul.f32 	%f95, %f93, %f94;
	add.f32 	%f286, %f88, %f95;
	fma.rn.f32 	%f287, %f92, %f95, %f89;
	add.s32 	%r118, %r118, 256;
	add.s32 	%r117, %r117, 8;
	add.s64 	%rd106, %rd106, 1024;
	add.s64 	%rd105, %rd105, 1024;
	add.s64 	%rd104, %rd104, 1024;
	setp.eq.s32 	%p9, %r117, 0;
	@%p9 bra 	$L__BB5_12;
	bra.uni 	$L__BB5_11;
$L__BB5_12:
	setp.eq.s32 	%p10, %r23, 0;
	@%p10 bra 	$L__BB5_20;
	setp.lt.u32 	%p11, %r24, 3;
	@%p11 bra 	$L__BB5_15;
	cvt.u64.u32 	%rd49, %r118;
	add.s64 	%rd50, %rd14, %rd49;
	shl.b64 	%rd51, %rd50, 2;
	add.s64 	%rd52, %rd2, %rd51;
	ld.global.f32 	%f97, [%rd52];
	sub.f32 	%f98, %f97, %f2;
	mul.f32 	%f99, %f3, %f98;
	mul.wide.u32 	%rd53, %r118, 4;
	add.s64 	%rd54, %rd4, %rd53;
	ld.global.f32 	%f100, [%rd54];
	add.s64 	%rd55, %rd1, %rd51;
	ld.global.f32 	%f101, [%rd55];
	mul.f32 	%f102, %f100, %f101;
	add.f32 	%f103, %f286, %f102;
	fma.rn.f32 	%f104, %f99, %f102, %f287;
	ld.global.f32 	%f105, [%rd52+128];
	sub.f32 	%f106, %f105, %f2;
	mul.f32 	%f107, %f3, %f106;
	ld.global.f32 	%f108, [%rd54+128];
	ld.global.f32 	%f109, [%rd55+128];
	mul.f32 	%f110, %f108, %f109;
	add.f32 	%f111, %f103, %f110;
	fma.rn.f32 	%f112, %f107, %f110, %f104;
	ld.global.f32 	%f113, [%rd52+256];
	sub.f32 	%f114, %f113, %f2;
	mul.f32 	%f115, %f3, %f114;
	ld.global.f32 	%f116, [%rd54+256];
	ld.global.f32 	%f117, [%rd55+256];
	mul.f32 	%f118, %f116, %f117;
	add.f32 	%f119, %f111, %f118;
	fma.rn.f32 	%f120, %f115, %f118, %f112;
	ld.global.f32 	%f121, [%rd52+384];
	sub.f32 	%f122, %f121, %f2;
	mul.f32 	%f123, %f3, %f122;
	ld.global.f32 	%f124, [%rd54+384];
	ld.global.f32 	%f125, [%rd55+384];
	mul.f32 	%f126, %f124, %f125;
	add.f32 	%f286, %f119, %f126;
	fma.rn.f32 	%f287, %f123, %f126, %f120;
	add.s32 	%r118, %r118, 128;
$L__BB5_15:
	setp.eq.s32 	%p12, %r25, 0;
	@%p12 bra 	$L__BB5_20;
	and.b32  	%r78, %r22, 96;
	setp.eq.s32 	%p13, %r78, 0;
	@%p13 bra 	$L__BB5_18;
	cvt.u64.u32 	%rd56, %r118;
	add.s64 	%rd57, %rd14, %rd56;
	shl.b64 	%rd58, %rd57, 2;
	add.s64 	%rd59, %rd2, %rd58;
	ld.global.f32 	%f128, [%rd59];
	sub.f32 	%f129, %f128, %f2;
	mul.f32 	%f130, %f3, %f129;
	mul.wide.u32 	%rd60, %r118, 4;
	add.s64 	%rd61, %rd4, %rd60;
	ld.global.f32 	%f131, [%rd61];
	add.s64 	%rd62, %rd1, %rd58;
	ld.global.f32 	%f132, [%rd62];
	mul.f32 	%f133, %f131, %f132;
	add.f32 	%f134, %f286, %f133;
	fma.rn.f32 	%f135, %f130, %f133, %f287;
	ld.global.f32 	%f136, [%rd59+128];
	sub.f32 	%f137, %f136, %f2;
	mul.f32 	%f138, %f3, %f137;
	ld.global.f32 	%f139, [%rd61+128];
	ld.global.f32 	%f140, [%rd62+128];
	mul.f32 	%f141, %f139, %f140;
	add.f32 	%f286, %f134, %f141;
	fma.rn.f32 	%f287, %f138, %f141, %f135;
	add.s32 	%r118, %r118, 64;
$L__BB5_18:
	and.b32  	%r79, %r22, 32;
	setp.ne.s32 	%p14, %r79, 0;
	@%p14 bra 	$L__BB5_20;
	cvt.u64.u32 	%rd63, %r118;
	add.s64 	%rd64, %rd14, %rd63;
	shl.b64 	%rd65, %rd64, 2;
	add.s64 	%rd66, %rd2, %rd65;
	ld.global.f32 	%f142, [%rd66];
	sub.f32 	%f143, %f142, %f2;
	mul.f32 	%f144, %f3, %f143;
	mul.wide.u32 	%rd67, %r118, 4;
	add.s64 	%rd68, %rd4, %rd67;
	ld.global.f32 	%f145, [%rd68];
	add.s64 	%rd69, %rd1, %rd65;
	ld.global.f32 	%f146, [%rd69];
	mul.f32 	%f147, %f145, %f146;
	add.f32 	%f286, %f286, %f147;
	fma.rn.f32 	%f287, %f144, %f147, %f287;
$L__BB5_20:
	setp.ge.s32 	%p15, %r5, %r54;
	mov.b32 	%r80, %f286;
	shfl.sync.bfly.b32	%r81|%p16, %r80, 16, 31, -1;
	mov.b32 	%f148, %r81;
	add.f32 	%f149, %f286, %f148;
	mov.b32 	%r82, %f149;
	shfl.sync.bfly.b32	%r83|%p17, %r82, 8, 31, -1;
	mov.b32 	%f150, %r83;
	add.f32 	%f151, %f149, %f150;
	mov.b32 	%r84, %f151;
	shfl.sync.bfly.b32	%r85|%p18, %r84, 4, 31, -1;
	mov.b32 	%f152, %r85;
	add.f32 	%f153, %f151, %f152;
	mov.b32 	%r86, %f153;
	shfl.sync.bfly.b32	%r87|%p19, %r86, 2, 31, -1;
	mov.b32 	%f154, %r87;
	add.f32 	%f155, %f153, %f154;
	mov.b32 	%r88, %f155;
	shfl.sync.bfly.b32	%r89|%p20, %r88, 1, 31, -1;
	mov.b32 	%f156, %r89;
	add.f32 	%f157, %f155, %f156;
	mov.b32 	%r90, %f287;
	shfl.sync.bfly.b32	%r91|%p21, %r90, 16, 31, -1;
	mov.b32 	%f158, %r91;
	add.f32 	%f159, %f287, %f158;
	mov.b32 	%r92, %f159;
	shfl.sync.bfly.b32	%r93|%p22, %r92, 8, 31, -1;
	mov.b32 	%f160, %r93;
	add.f32 	%f161, %f159, %f160;
	mov.b32 	%r94, %f161;
	shfl.sync.bfly.b32	%r95|%p23, %r94, 4, 31, -1;
	mov.b32 	%f162, %r95;
	add.f32 	%f163, %f161, %f162;
	mov.b32 	%r96, %f163;
	shfl.sync.bfly.b32	%r97|%p24, %r96, 2, 31, -1;
	mov.b32 	%f164, %r97;
	add.f32 	%f165, %f163, %f164;
	mov.b32 	%r98, %f165;
	shfl.sync.bfly.b32	%r99|%p25, %r98, 1, 31, -1;
	mov.b32 	%f166, %r99;
	add.f32 	%f167, %f165, %f166;
	div.rn.f32 	%f28, %f157, %f1;
	div.rn.f32 	%f29, %f167, %f1;
	@%p15 bra 	$L__BB5_27;
	setp.eq.s32 	%p26, %r25, 0;
	mov.u32 	%r119, %r5;
	@%p26 bra 	$L__BB5_25;
	setp.eq.s32 	%p27, %r25, 1;
	add.s64 	%rd72, %rd14, %rd6;
	shl.b64 	%rd73, %rd72, 2;
	add.s64 	%rd70, %rd30, %rd73;
	// begin inline asm
	ld.global.cs.f32 %f168, [%rd70];
	// end inline asm
	add.s64 	%rd71, %rd31, %rd73;
	// begin inline asm
	ld.global.cs.f32 %f169, [%rd71];
	// end inline asm
	sub.f32 	%f170, %f169, %f2;
	mul.f32 	%f171, %f3, %f170;
	ld.global.f32 	%f172, [%rd7];
	atom.shared.add.f32 	%f173, [%r26], %f168;
	mul.f32 	%f174, %f168, %f171;
	atom.shared.add.f32 	%f175, [%r27], %f174;
	fma.rn.f32 	%f176, %f168, %f172, 0f00000000;
	sub.f32 	%f177, %f176, %f28;
	mul.f32 	%f178, %f29, %f171;
	sub.f32 	%f179, %f177, %f178;
	add.s64 	%rd25, %rd3, %rd73;
	ld.global.f32 	%f180, [%rd25];
	fma.rn.f32 	%f181, %f3, %f179, %f180;
	st.global.f32 	[%rd25], %f181;
	mov.u32 	%r119, %r28;
	@%p27 bra 	$L__BB5_25;
	setp.eq.s32 	%p28, %r25, 2;
	add.s64 	%rd74, %rd70, 128;
	// begin inline asm
	ld.global.cs.f32 %f182, [%rd74];
	// end inline asm
	add.s64 	%rd75, %rd71, 128;
	// begin inline asm
	ld.global.cs.f32 %f183, [%rd75];
	// end inline asm
	sub.f32 	%f184, %f183, %f2;
	mul.f32 	%f185, %f3, %f184;
	ld.global.f32 	%f186, [%rd7+128];
	atom.shared.add.f32 	%f187, [%r26+128], %f182;
	mul.f32 	%f188, %f182, %f185;
	atom.shared.add.f32 	%f189, [%r27+128], %f188;
	fma.rn.f32 	%f190, %f182, %f186, 0f00000000;
	sub.f32 	%f191, %f190, %f28;
	mul.f32 	%f192, %f29, %f185;
	sub.f32 	%f193, %f191, %f192;
	ld.global.f32 	%f194, [%rd25+128];
	fma.rn.f32 	%f195, %f3, %f193, %f194;
	st.global.f32 	[%rd25+128], %f195;
	mov.u32 	%r119, %r29;
	@%p28 bra 	$L__BB5_25;
	add.s64 	%rd76, %rd70, 256;
	// begin inline asm
	ld.global.cs.f32 %f196, [%rd76];
	// end inline asm
	add.s64 	%rd77, %rd71, 256;
	// begin inline asm
	ld.global.cs.f32 %f197, [%rd77];
	// end inline asm
	sub.f32 	%f198, %f197, %f2;
	mul.f32 	%f199, %f3, %f198;
	ld.global.f32 	%f200, [%rd7+256];
	atom.shared.add.f32 	%f201, [%r26+256], %f196;
	mul.f32 	%f202, %f196, %f199;
	atom.shared.add.f32 	%f203, [%r27+256], %f202;
	fma.rn.f32 	%f204, %f196, %f200, 0f00000000;
	sub.f32 	%f205, %f204, %f28;
	mul.f32 	%f206, %f29, %f199;
	sub.f32 	%f207, %f205, %f206;
	ld.global.f32 	%f208, [%rd25+256];
	fma.rn.f32 	%f209, %f3, %f207, %f208;
	st.global.f32 	[%rd25+256], %f209;
	mov.u32 	%r119, %r30;
$L__BB5_25:
	setp.lt.u32 	%p29, %r22, 96;
	@%p29 bra 	$L__BB5_27;
$L__BB5_26:
	cvt.u64.u32 	%rd86, %r119;
	add.s64 	%rd87, %rd14, %rd86;
	shl.b64 	%rd88, %rd87, 2;
	add.s64 	%rd78, %rd30, %rd88;
	// begin inline asm
	ld.global.cs.f32 %f210, [%rd78];
	// end inline asm
	add.s64 	%rd79, %rd31, %rd88;
	// begin inline asm
	ld.global.cs.f32 %f211, [%rd79];
	// end inline asm
	sub.f32 	%f218, %f211, %f2;
	mul.f32 	%f219, %f3, %f218;
	mul.wide.u32 	%rd89, %r119, 4;
	add.s64 	%rd90, %rd4, %rd89;
	ld.global.f32 	%f220, [%rd90];
	shl.b32 	%r100, %r119, 2;
	mov.u32 	%r101, shared;
	add.s32 	%r102, %r101, %r100;
	atom.shared.add.f32 	%f221, [%r102], %f210;
	add.s32 	%r103, %r102, %r57;
	mul.f32 	%f222, %f210, %f219;
	atom.shared.add.f32 	%f223, [%r103], %f222;
	fma.rn.f32 	%f224, %f210, %f220, 0f00000000;
	sub.f32 	%f225, %f224, %f28;
	mul.f32 	%f226, %f29, %f219;
	sub.f32 	%f227, %f225, %f226;
	add.s64 	%rd91, %rd3, %rd88;
	ld.global.f32 	%f228, [%rd91];
	fma.rn.f32 	%f229, %f3, %f227, %f228;
	st.global.f32 	[%rd91], %f229;
	add.s64 	%rd80, %rd78, 128;
	// begin inline asm
	ld.global.cs.f32 %f212, [%rd80];
	// end inline asm
	add.s64 	%rd81, %rd79, 128;
	// begin inline asm
	ld.global.cs.f32 %f213, [%rd81];
	// end inline asm
	sub.f32 	%f230, %f213, %f2;
	mul.f32 	%f231, %f3, %f230;
	ld.global.f32 	%f232, [%rd90+128];
	atom.shared.add.f32 	%f233, [%r102+128], %f212;
	mul.f32 	%f234, %f212, %f231;
	atom.shared.add.f32 	%f235, [%r103+128], %f234;
	fma.rn.f32 	%f236, %f212, %f232, 0f00000000;
	sub.f32 	%f237, %f236, %f28;
	mul.f32 	%f238, %f29, %f231;
	sub.f32 	%f239, %f237, %f238;
	ld.global.f32 	%f240, [%rd91+128];
	fma.rn.f32 	%f241, %f3, %f239, %f240;
	st.global.f32 	[%rd91+128], %f241;
	add.s64 	%rd82, %rd78, 256;
	// begin inline asm
	ld.global.cs.f32 %f214, [%rd82];
	// end inline asm
	add.s64 	%rd83, %rd79, 256;
	// begin inline asm
	ld.global.cs.f32 %f215, [%rd83];
	// end inline asm
	sub.f32 	%f242, %f215, %f2;
	mul.f32 	%f243, %f3, %f242;
	ld.global.f32 	%f244, [%rd90+256];
	atom.shared.add.f32 	%f245, [%r102+256], %f214;
	mul.f32 	%f246, %f214, %f243;
	atom.shared.add.f32 	%f247, [%r103+256], %f246;
	fma.rn.f32 	%f248, %f214, %f244, 0f00000000;
	sub.f32 	%f249, %f248, %f28;
	mul.f32 	%f250, %f29, %f243;
	sub.f32 	%f251, %f249, %f250;
	ld.global.f32 	%f252, [%rd91+256];
	fma.rn.f32 	%f253, %f3, %f251, %f252;
	st.global.f32 	[%rd91+256], %f253;
	add.s64 	%rd84, %rd78, 384;
	// begin inline asm
	ld.global.cs.f32 %f216, [%rd84];
	// end inline asm
	add.s64 	%rd85, %rd79, 384;
	// begin inline asm
	ld.global.cs.f32 %f217, [%rd85];
	// end inline asm
	sub.f32 	%f254, %f217, %f2;
	mul.f32 	%f255, %f3, %f254;
	ld.global.f32 	%f256, [%rd90+384];
	atom.shared.add.f32 	%f257, [%r102+384], %f216;
	mul.f32 	%f258, %f216, %f255;
	atom.shared.add.f32 	%f259, [%r103+384], %f258;
	fma.rn.f32 	%f260, %f216, %f256, 0f00000000;
	sub.f32 	%f261, %f260, %f28;
	mul.f32 	%f262, %f29, %f255;
	sub.f32 	%f263, %f261, %f262;
	ld.global.f32 	%f264, [%rd91+384];
	fma.rn.f32 	%f265, %f3, %f263, %f264;
	st.global.f32 	[%rd91+384], %f265;
	add.s32 	%r119, %r119, 128;
	setp.lt.s32 	%p30, %r119, %r54;
	@%p30 bra 	$L__BB5_26;
$L__BB5_27:
	add.s32 	%r113, %r113, %r32;
	setp.lt.s32 	%p31, %r113, %r21;
	@%p31 bra 	$L__BB5_8;
$L__BB5_28:
	setp.ge.s32 	%p32, %r122, %r54;
	bar.sync 	0;
	@%p32 bra 	$L__BB5_31;
	mov.u32 	%r105, shared;
	mul.wide.s32 	%rd94, %r54, 4;
	mov.u32 	%r121, %r122;
$L__BB5_30:
	mul.wide.s32 	%rd92, %r121, 4;
	add.s64 	%rd93, %rd5, %rd92;
	shl.b32 	%r104, %r121, 2;
	add.s32 	%r106, %r105, %r104;
	ld.shared.f32 	%f266, [%r106];
	atom.global.add.f32 	%f267, [%rd93], %f266;
	add.s64 	%rd95, %rd93, %rd94;
	add.s32 	%r107, %r7, %r104;
	ld.shared.f32 	%f268, [%r107];
	atom.global.add.f32 	%f269, [%rd95], %f268;
	add.s32 	%r121, %r121, %r2;
	setp.lt.s32 	%p33, %r121, %r54;
	@%p33 bra 	$L__BB5_30;
$L__BB5_31:
	add.s32 	%r49, %r7, %r57;
	bar.sync 	0;
	setp.ne.s32 	%p34, %r122, 0;
	@%p34 bra 	$L__BB5_33;
	shl.b32 	%r108, %r54, 1;
	mul.wide.s32 	%rd96, %r108, 4;
	add.s64 	%rd97, %rd5, %rd96;
	atom.global.add.u32 	%r109, [%rd97], 1;
	st.shared.u32 	[%r49], %r109;
$L__BB5_33:
	setp.ge.s32 	%p35, %r122, %r54;
	bar.sync 	0;
	ld.shared.u32 	%r110, [%r49];
	add.s32 	%r111, %r6, -1;
	setp.ne.s32 	%p36, %r110, %r111;
	or.pred  	%p37, %p36, %p35;
	@%p37 bra 	$L__BB5_36;
	cvta.to.global.u64 	%rd26, %rd29;
	cvta.to.global.u64 	%rd27, %rd28;
	mul.wide.s32 	%rd101, %r54, 4;
$L__BB5_35:
	mul.wide.s32 	%rd98, %r122, 4;
	add.s64 	%rd99, %rd5, %rd98;
	ld.global.f32 	%f270, [%rd99];
	add.s64 	%rd100, %rd26, %rd98;
	st.global.f32 	[%rd100], %f270;
	add.s64 	%rd102, %rd99, %rd101;
	ld.global.f32 	%f271, [%rd102];
	add.s64 	%rd103, %rd27, %rd98;
	st.global.f32 	[%rd103], %f271;
	add.s32 	%r122, %r122, %r2;
	setp.lt.s32 	%p38, %r122, %r54;
	@%p38 bra 	$L__BB5_35;
$L__BB5_36:
	ret;

}


// ===== COMPILED SASS (sm_100) =====

	.target	sm_100

	.elftype	@"ET_EXEC"


//--------------------- .note.nv.tkinfo           --------------------------
	.section	.note.nv.tkinfo,"",@"SHT_NOTE"
	.sectionflags	@"SHF_NOTE_NV_TKINFO"
	.tkinfo
        /*0018*/ 	.word	0x00000002
        /*0030*/ 	.string	""
        /*0030*/ 	.string	"ptxas"
        /*0030*/ 	.string	"Cuda compilation tools, release 13.0, V13.0.88"
        /*0030*/ 	.string	"Build cuda_13.0.r13.0/compiler.36424714_0"
        /*0030*/ 	.string	"-arch sm_100 -m 64 "



//--------------------- .note.nv.cuinfo           --------------------------
	.section	.note.nv.cuinfo,"",@"SHT_NOTE"
	.sectionflags	@"SHF_NOTE_NV_CUINFO"
        /*0018*/ 	.short	0x0002
        /*001a*/ 	.short	0x0064
        /*001c*/ 	.short	0x0082
	.zero		2


//--------------------- .nv.info                  --------------------------
	.section	.nv.info,"",@"SHT_CUDA_INFO"
	.align	4


	//----- nvinfo : EIATTR_REGCOUNT
	.align		4
        /*0000*/ 	.byte	0x04, 0x2f
        /*0002*/ 	.short	(.L_11 - .L_10)
	.align		4
.L_10:
        /*0004*/ 	.word	index@(layernorm_forward_kernel)
        /*0008*/ 	.word	0x00000016


	//----- nvinfo : EIATTR_FRAME_SIZE
	.align		4
.L_11:
        /*000c*/ 	.byte	0x04, 0x11
        /*000e*/ 	.short	(.L_13 - .L_12)
	.align		4
.L_12:
        /*0010*/ 	.word	index@($__internal_5_$__cuda_sm3x_div_rn_noftz_f32_slowpath)
        /*0014*/ 	.word	0x00000000


	//----- nvinfo : EIATTR_FRAME_SIZE
	.align		4
.L_13:
        /*0018*/ 	.byte	0x04, 0x11
        /*001a*/ 	.short	(.L_15 - .L_14)
	.align		4
.L_14:
        /*001c*/ 	.word	index@(layernorm_forward_kernel)
        /*0020*/ 	.word	0x00000000


	//----- nvinfo : EIATTR_REGCOUNT
	.align		4
.L_15:
        /*0024*/ 	.byte	0x04, 0x2f
        /*0026*/ 	.short	(.L_17 - .L_16)
	.align		4
.L_16:
        /*0028*/ 	.word	index@(layernorm_backward_kernel)
        /*002c*/ 	.word	0x00000030


	//----- nvinfo : EIATTR_FRAME_SIZE
	.align		4
.L_17:
        /*0030*/ 	.byte	0x04, 0x11
        /*0032*/ 	.short	(.L_19 - .L_18)
	.align		4
.L_18:
        /*0034*/ 	.word	index@($__internal_4_$__cuda_sm3x_div_rn_noftz_f32_slowpath)
        /*0038*/ 	.word	0x00000000


	//----- nvinfo : EIATTR_FRAME_SIZE
	.align		4
.L_19:
        /*003c*/ 	.byte	0x04, 0x11
        /*003e*/ 	.short	(.L_21 - .L_20)
	.align		4
.L_20:
        /*0040*/ 	.word	index@(layernorm_backward_kernel)
        /*0044*/ 	.word	0x00000000


	//----- nvinfo : EIATTR_REGCOUNT
	.align		4
.L_21:
        /*0048*/ 	.byte	0x04, 0x2f
        /*004a*/ 	.short	(.L_23 - .L_22)
	.align		4
.L_22:
        /*004c*/ 	.word	index@(layernorm_forward_kernel5)
        /*0050*/ 	.word	0x00000016


	//----- nvinfo : EIATTR_FRAME_SIZE
	.align		4
.L_23:
        /*0054*/ 	.byte	0x04, 0x11
        /*0056*/ 	.short	(.L_25 - .L_24)
	.align		4
.L_24:
        /*0058*/ 	.word	index@($__internal_3_$__cuda_sm3x_div_rn_noftz_f32_slowpath)
        /*005c*/ 	.word	0x00000000


	//----- nvinfo : EIATTR_FRAME_SIZE
	.align		4
.L_25:
        /*0060*/ 	.byte	0x04, 0x11
        /*0062*/ 	.short	(.L_27 - .L_26)
	.align		4
.L_26:
        /*0064*/ 	.word	index@(layernorm_forward_kernel5)
        /*0068*/ 	.word	0x00000000


	//----- nvinfo : EIATTR_REGCOUNT
	.align		4
.L_27:
        /*006c*/ 	.byte	0x04, 0x2f
        /*006e*/ 	.short	(.L_29 - .L_28)
	.align		4
.L_28:
        /*0070*/ 	.word	index@(layernorm_backward_kernel3)
        /*0074*/ 	.word	0x0000002f


	//----- nvinfo : EIATTR_FRAME_SIZE
	.align		4
.L_29:
        /*0078*/ 	.byte	0x04, 0x11
        /*007a*/ 	.short	(.L_31 - .L_30)
	.align		4
.L_30:
        /*007c*/ 	.word	index@($__internal_2_$__cuda_sm3x_div_rn_noftz_f32_slowpath)
        /*0080*/ 	.word	0x00000000


	//----- nvinfo : EIATTR_FRAME_SIZE
	.align		4
.L_31:
        /*0084*/ 	.byte	0x04, 0x11
        /*0086*/ 	.short	(.L_33 - .L_32)
	.align		4
.L_32:
        /*0088*/ 	.word	index@(layernorm_backward_kernel3)
        /*008c*/ 	.word	0x00000000


	//----- nvinfo : EIATTR_REGCOUNT
	.align		4
.L_33:
        /*0090*/ 	.byte	0x04, 0x2f
        /*0092*/ 	.short	(.L_35 - .L_34)
	.align		4
.L_34:
        /*0094*/ 	.word	index@(layernorm_backward_kernel1)
        /*0098*/ 	.word	0x00000028


	//----- nvinfo : EIATTR_FRAME_SIZE
	.align		4
.L_35:
        /*009c*/ 	.byte	0x04, 0x11
        /*009e*/ 	.short	(.L_37 - .L_36)
	.align		4
.L_36:
        /*00a0*/ 	.word	index@($__internal_1_$__cuda_sm3x_div_rn_noftz_f32_slowpath)
        /*00a4*/ 	.word	0x00000000


	//----- nvinfo : EIATTR_FRAME_SIZE
	.align		4
.L_37:
        /*00a8*/ 	.byte	0x04, 0x11
        /*00aa*/ 	.short	(.L_39 - .L_38)
	.align		4
.L_38:
        /*00ac*/ 	.word	index@(layernorm_backward_kernel1)
        /*00b0*/ 	.word	0x00000000


	//----- nvinfo : EIATTR_REGCOUNT
	.align		4
.L_39:
        /*00b4*/ 	.byte	0x04, 0x2f
        /*00b6*/ 	.short	(.L_41 - .L_40)
	.align		4
.L_40:
        /*00b8*/ 	.word	index@(layernorm_backward_kernel7)
        /*00bc*/ 	.word	0x00000030


	//----- nvinfo : EIATTR_FRAME_SIZE
	.align		4
.L_41:
        /*00c0*/ 	.byte	0x04, 0x11
        /*00c2*/ 	.short	(.L_43 - .L_42)
	.align		4
.L_42:
        /*00c4*/ 	.word	index@($__internal_0_$__cuda_sm3x_div_rn_noftz_f32_slowpath)
        /*00c8*/ 	.word	0x00000000


	//----- nvinfo : EIATTR_FRAME_SIZE
	.align		4
.L_43:
        /*00cc*/ 	.byte	0x04, 0x11
        /*00ce*/ 	.short	(.L_45 - .L_44)
	.align		4
.L_44:
        /*00d0*/ 	.word	index@(layernorm_backward_kernel7)
        /*00d4*/ 	.word	0x00000000


	//----- nvinfo : EIATTR_MIN_STACK_SIZE
	.align		4
.L_45:
        /*00d8*/ 	.byte	0x04, 0x12
        /*00da*/ 	.short	(.L_47 - .L_46)
	.align		4
.L_46:
        /*00dc*/ 	.word	index@(layernorm_backward_kernel7)
        /*00e0*/ 	.word	0x00000000


	//----- nvinfo : EIATTR_MIN_STACK_SIZE
	.align		4
.L_47:
        /*00e4*/ 	.byte	0x04, 0x12
        /*00e6*/ 	.short	(.L_49 - .L_48)
	.align		4
.L_48:
        /*00e8*/ 	.word	index@(layernorm_backward_kernel1)
        /*00ec*/ 	.word	0x00000000


	//----- nvinfo : EIATTR_MIN_STACK_SIZE
	.align		4
.L_49:
        /*00f0*/ 	.byte	0x04, 0x12
        /*00f2*/ 	.short	(.L_51 - .L_50)
	.align		4
.L_50:
        /*00f4*/ 	.word	index@(layernorm_backward_kernel3)
        /*00f8*/ 	.word	0x00000000


	//----- nvinfo : EIATTR_MIN_STACK_SIZE
	.align		4
.L_51:
        /*00fc*/ 	.byte	0x04, 0x12
        /*00fe*/ 	.short	(.L_53 - .L_52)
	.align		4
.L_52:
        /*0100*/ 	.word	index@(layernorm_forward_kernel5)
        /*0104*/ 	.word	0x00000000


	//----- nvinfo : EIATTR_MIN_STACK_SIZE
	.align		4
.L_53:
        /*0108*/ 	.byte	0x04, 0x12
        /*010a*/ 	.short	(.L_55 - .L_54)
	.align		4
.L_54:
        /*010c*/ 	.word	index@(layernorm_backward_kernel)
        /*0110*/ 	.word	0x00000000


	//----- nvinfo : EIATTR_MIN_STACK_SIZE
	.align		4
.L_55:
        /*0114*/ 	.byte	0x04, 0x12
        /*0116*/ 	.short	(.L_57 - .L_56)
	.align		4
.L_56:
        /*0118*/ 	.word	index@(layernorm_forward_kernel)
        /*011c*/ 	.word	0x00000000
.L_57:


//--------------------- .nv.compat                --------------------------
	.section	.nv.compat,"",@"SHT_CUDA_COMPAT_INFO"
	.align	4
        /*0000*/ 	.byte	0x02, 0x09, 0x00, 0x00, 0x02, 0x02, 0x01, 0x00, 0x02, 0x05, 0x05, 0x00, 0x03, 0x07, 0x01, 0x01
        /*0010*/ 	.byte	0x02, 0x03, 0x00, 0x00, 0x02, 0x06, 0x01, 0x00, 0x04, 0x0b, 0x08, 0x00, 0x01, 0x00, 0x00, 0x00
        /*0020*/ 	.byte	0x00, 0x00, 0x00, 0x00


//--------------------- .nv.info.layernorm_backward_kernel7 --------------------------
	.section	.nv.info.layernorm_backward_kernel7,"",@"SHT_CUDA_INFO"
	.sectionflags	@""
	.align	4


	//----- nvinfo : EIATTR_CUDA_API_VERSION
	.align		4
        /*0000*/ 	.byte	0x04, 0x37
        /*0002*/ 	.short	(.L_59 - .L_58)
.L_58:
        /*0004*/ 	.word	0x00000082


	//----- nvinfo : EIATTR_KPARAM_INFO
	.align		4
.L_59:
        /*0008*/ 	.byte	0x04, 0x17
        /*000a*/ 	.short	(.L_61 - .L_60)
.L_60:
        /*000c*/ 	.word	0x00000000
        /*0010*/ 	.short	0x000b
        /*0012*/ 	.short	0x0050
        /*0014*/ 	.byte	0x00, 0xf0, 0x11, 0x00


	//----- nvinfo : EIATTR_KPARAM_INFO
	.align		4
.L_61:
        /*0018*/ 	.byte	0x04, 0x17
        /*001a*/ 	.short	(.L_63 - .L_62)
.L_62:
        /*001c*/ 	.word	0x00000000
        /*0020*/ 	.short	0x000a
        /*0022*/ 	.short	0x004c
        /*0024*/ 	.byte	0x00, 0xf0, 0x11, 0x00


	//----- nvinfo : EIATTR_KPARAM_INFO
	.align		4
.L_63:
        /*0028*/ 	.byte	0x04, 0x17
        /*002a*/ 	.short	(.L_65 - .L_64)
.L_64:
        /*002c*/ 	.word	0x00000000
        /*0030*/ 	.short	0x0009
        /*0032*/ 	.short	0x0048
        /*0034*/ 	.byte	0x00, 0xf0, 0x11, 0x00


	//----- nvinfo : EIATTR_KPARAM_INFO
	.align		4
.L_65:
        /*0038*/ 	.byte	0x04, 0x17
        /*003a*/ 	.short	(.L_67 - .L_66)
.L_66:
        /*003c*/ 	.word	0x00000000
        /*0040*/ 	.short	0x0008
        /*0042*/ 	.short	0x0040
        /*0044*/ 	.byte	0x00, 0xf5, 0x21, 0x00


	//----- nvinfo : EIATTR_KPARAM_INFO
	.align		4
.L_67:
        /*0048*/ 	.byte	0x04, 0x17
        /*004a*/ 	.short	(.L_69 - .L_68)
.L_68:
        /*004c*/ 	.word	0x00000000
        /*0050*/ 	.short	0x0007
        /*0052*/ 	.short	0x0038
        /*0054*/ 	.byte	0x00, 0xf5, 0x21, 0x00


	//----- nvinfo : EIATTR_KPARAM_INFO
	.align		4
.L_69:
        /*0058*/ 	.byte	0x04, 0x17
        /*005a*/ 	.short	(.L_71 - .L_70)
.L_70:
        /*005c*/ 	.word	0x00000000
        /*0060*/ 	.short	0x0006
        /*0062*/ 	.short	0x0030
        /*0064*/ 	.byte	0x00, 0xf5, 0x21, 0x00


	//----- nvinfo : EIATTR_KPARAM_INFO
	.align		4
.L_71:
        /*0068*/ 	.byte	0x04, 0x17
        /*006a*/ 	.short	(.L_73 - .L_72)
.L_72:
        /*006c*/ 	.word	0x00000000
        /*0070*/ 	.short	0x0005
        /*0072*/ 	.short	0x0028
        /*0074*/ 	.byte	0x00, 0xf5, 0x21, 0x00


	//----- nvinfo : EIATTR_KPARAM_INFO
	.align		4
.L_73:
        /*0078*/ 	.byte	0x04, 0x17
        /*007a*/ 	.short	(.L_75 - .L_74)
.L_74:
        /*007c*/ 	.word	0x00000000
        /*0080*/ 	.short	0x0004
        /*0082*/ 	.short	0x0020
        /*0084*/ 	.byte	0x00, 0xf5, 0x21, 0x00


	//----- nvinfo : EIATTR_KPARAM_INFO
	.align		4
.L_75:
        /*0088*/ 	.byte	0x04, 0x17
        /*008a*/ 	.short	(.L_77 - .L_76)
.L_76:
        /*008c*/ 	.word	0x00000000
        /*0090*/ 	.short	0x0003
        /*0092*/ 	.short	0x0018
        /*0094*/ 	.byte	0x00, 0xf5, 0x21, 0x00


	//----- nvinfo : EIATTR_KPARAM_INFO
	.align		4
.L_77:
        /*0098*/ 	.byte	0x04, 0x17
        /*009a*/ 	.short	(.L_79 - .L_78)
.L_78:
        /*009c*/ 	.word	0x00000000
        /*00a0*/ 	.short	0x0002
        /*00a2*/ 	.short	0x0010
        /*00a4*/ 	.byte	0x00, 0xf5, 0x21, 0x00


	//----- nvinfo : EIATTR_KPARAM_INFO
	.align		4
.L_79:
        /*00a8*/ 	.byte	0x04, 0x17
        /*00aa*/ 	.short	(.L_81 - .L_80)
.L_80:
        /*00ac*/ 	.word	0x00000000
        /*00b0*/ 	.short	0x0001
        /*00b2*/ 	.short	0x0008
        /*00b4*/ 	.byte	0x00, 0xf5, 0x21, 0x00


	//----- nvinfo : EIATTR_KPARAM_INFO
	.align		4
.L_81:
        /*00b8*/ 	.byte	0x04, 0x17
        /*00ba*/ 	.short	(.L_83 - .L_82)
.L_82:
        /*00bc*/ 	.word	0x00000000
        /*00c0*/ 	.short	0x0000
        /*00c2*/ 	.short	0x0000
        /*00c4*/ 	.byte	0x00, 0xf5, 0x21, 0x00


	//----- nvinfo : EIATTR_SPARSE_MMA_MASK
	.align		4
.L_83:
        /*00c8*/ 	.byte	0x03, 0x50
        /*00ca*/ 	.short	0x0000


	//----- nvinfo : EIATTR_MAXREG_COUNT
	.align		4
        /*00cc*/ 	.byte	0x03, 0x1b
        /*00ce*/ 	.short	0x00ff


	//----- nvinfo : EIATTR_NUM_BARRIERS
	.align		4
        /*00d0*/ 	.byte	0x02, 0x4c
        /*00d2*/ 	.byte	0x01
	.zero		1


	//----- nvinfo : EIATTR_MERCURY_ISA_VERSION
	.align		4
        /*00d4*/ 	.byte	0x03, 0x5f
        /*00d6*/ 	.short	0x0101


	//----- nvinfo : EIATTR_INT_WARP_WIDE_INSTR_OFFSETS
	.align		4
        /*00d8*/ 	.byte	0x04, 0x31
        /*00da*/ 	.short	(.L_85 - .L_84)


	//   ....[0]....
.L_84:
        /*00dc*/ 	.word	0x000026a0


	//   ....[1]....
        /*00e0*/ 	.word	0x00002750


	//----- nvinfo : EIATTR_COOP_GROUP_MASK_REGIDS
	.align		4
.L_85:
        /*00e4*/ 	.byte	0x04, 0x29
        /*00e6*/ 	.short	(.L_87 - .L_86)


	//   ....[0]....
.L_86:
        /*00e8*/ 	.word	0xffffffff


	//   ....[1]....
        /*00ec*/ 	.word	0xffffffff


	//   ....[2]....
        /*00f0*/ 	.word	0xffffffff


	//   ....[3]....
        /*00f4*/ 	.word	0xffffffff


	//   ....[4]....
        /*00f8*/ 	.word	0xffffffff


	//   ....[5]....
        /*00fc*/ 	.word	0xffffffff


	//   ....[6]....
        /*0100*/ 	.word	0xffffffff


	//   ....[7]....
        /*0104*/ 	.word	0xffffffff


	//   ....[8]....
        /*0108*/ 	.word	0xffffffff


	//   ....[9]....
        /*010c*/ 	.word	0xffffffff


	//   ....[10]....
        /*0110*/ 	.word	0x05000018


	//   ....[11]....
        /*0114*/ 	.word	0x05000018


	//   ....[12]....
        /*0118*/ 	.word	0x05000018


	//   ....[13]....
        /*011c*/ 	.word	0x05000018


	//   ....[14]....
        /*0120*/ 	.word	0x05000018


	//   ....[15]....
        /*0124*/ 	.word	0x05000018


	//   ....[16]....
        /*0128*/ 	.word	0x05000018


	//   ....[17]....
        /*012c*/ 	.word	0x05000018


	//   ....[18]....
        /*0130*/ 	.word	0x05000018


	//   ....[19]....
        /*0134*/ 	.word	0x05000018


	//----- nvinfo : EIATTR_COOP_GROUP_INSTR_OFFSETS
	.align		4
.L_87:
        /*0138*/ 	.byte	0x04, 0x28
        /*013a*/ 	.short	(.L_89 - .L_88)


	//   ....[0]....
.L_88:
        /*013c*/ 	.word	0x000013d0


	//   ....[1]....
        /*0140*/ 	.word	0x000013e0


	//   ....[2]....
        /*0144*/ 	.word	0x00001410


	//   ....[3]....
        /*0148*/ 	.word	0x00001420


	//   ....[4]....
        /*014c*/ 	.word	0x00001450


	//   ....[5]....
        /*0150*/ 	.word	0x00001460


	//   ....[6]....
        /*0154*/ 	.word	0x00001490


	//   ....[7]....
        /*0158*/ 	.word	0x000014a0


	//   ....[8]....
        /*015c*/ 	.word	0x000014d0


	//   ....[9]....
        /*0160*/ 	.word	0x000014e0


	//   ....[10]....
        /*0164*/ 	.word	0x00002940


	//   ....[11]....
        /*0168*/ 	.word	0x000029e0


	//   ....[12]....
        /*016c*/ 	.word	0x00002a50


	//   ....[13]....
        /*0170*/ 	.word	0x00002ac0


	//   ....[14]....
        /*0174*/ 	.word	0x00002b30


	//   ....[15]....
        /*0178*/ 	.word	0x00002b90


	//   ....[16]....
        /*017c*/ 	.word	0x00002c10


	//   ....[17]....
        /*0180*/ 	.word	0x00002c80


	//   ....[18]....
        /*0184*/ 	.word	0x00002cf0


	//   ....[19]....
        /*0188*/ 	.word	0x00002d60


	//----- nvinfo : EIATTR_VRC_CTA_INIT_COUNT
	.align		4
.L_89:
        /*018c*/ 	.byte	0x02, 0x4a
	.zero		1
	.zero		1


	//----- nvinfo : EIATTR_EXIT_INSTR_OFFSETS
	.align		4
        /*0190*/ 	.byte	0x04, 0x1c
        /*0192*/ 	.short	(.L_91 - .L_90)


	//   ....[0]....
.L_90:
        /*0194*/ 	.word	0x00002810


	//   ....[1]....
        /*0198*/ 	.word	0x000028d0


	//----- nvinfo : EIATTR_CRS_STACK_SIZE
	.align		4
.L_91:
        /*019c*/ 	.byte	0x04, 0x1e
        /*019e*/ 	.short	(.L_93 - .L_92)
.L_92:
        /*01a0*/ 	.word	0x00000000


	//----- nvinfo : EIATTR_CBANK_PARAM_SIZE
	.align		4
.L_93:
        /*01a4*/ 	.byte	0x03, 0x19
        /*01a6*/ 	.short	0x0054


	//----- nvinfo : EIATTR_PARAM_CBANK
	.align		4
        /*01a8*/ 	.byte	0x04, 0x0a
        /*01aa*/ 	.short	(.L_95 - .L_94)
	.align		4
.L_94:
        /*01ac*/ 	.word	index@(.nv.constant0.layernorm_backward_kernel7)
        /*01b0*/ 	.short	0x0380
        /*01b2*/ 	.short	0x0054


	//----- nvinfo : EIATTR_SW_WAR
	.align		4
.L_95:
        /*01b4*/ 	.byte	0x04, 0x36
        /*01b6*/ 	.short	(.L_97 - .L_96)
.L_96:
        /*01b8*/ 	.word	0x00000008
.L_97:


//--------------------- .nv.info.layernorm_backward_kernel1 --------------------------
	.section	.nv.info.layernorm_backward_kernel1,"",@"SHT_CUDA_INFO"
	.sectionflags	@""
	.align	4


	//----- nvinfo : EIATTR_CUDA_API_VERSION
	.align		4
        /*0000*/ 	.byte	0x04, 0x37
        /*0002*/ 	.short	(.L_99 - .L_98)
.L_98:
        /*0004*/ 	.word	0x00000082


	//----- nvinfo : EIATTR_KPARAM_INFO
	.align		4
.L_99:
        /*0008*/ 	.byte	0x04, 0x17
        /*000a*/ 	.short	(.L_101 - .L_100)
.L_100:
        /*000c*/ 	.word	0x00000000
        /*0010*/ 	.short	0x000a
        /*0012*/ 	.short	0x0048
        /*0014*/ 	.byte	0x00, 0xf0, 0x11, 0x00


	//----- nvinfo : EIATTR_KPARAM_INFO
	.align		4
.L_101:
        /*0018*/ 	.byte	0x04, 0x17
        /*001a*/ 	.short	(.L_103 - .L_102)
.L_102:
        /*001c*/ 	.word	0x00000000
        /*0020*/ 	.short	0x0009
        /*0022*/ 	.short	0x0044
        /*0024*/ 	.byte	0x00, 0xf0, 0x11, 0x00


	//----- nvinfo : EIATTR_KPARAM_INFO
	.align		4
.L_103:
        /*0028*/ 	.byte	0x04, 0x17
        /*002a*/ 	.short	(.L_105 - .L_104)
.L_104:
        /*002c*/ 	.word	0x00000000
        /*0030*/ 	.short	0x0008
        /*0032*/ 	.short	0x0040
        /*0034*/ 	.byte	0x00, 0xf0, 0x11, 0x00


	//----- nvinfo : EIATTR_KPARAM_INFO
	.align		4
.L_105:
        /*0038*/ 	.byte	0x04, 0x17
        /*003a*/ 	.short	(.L_107 - .L_106)
.L_106:
        /*003c*/ 	.word	0x00000000
        /*0040*/ 	.short	0x0007
        /*0042*/ 	.short	0x0038
        /*0044*/ 	.byte	0x00, 0xf5, 0x21, 0x00


	//----- nvinfo : EIATTR_KPARAM_INFO
	.align		4
.L_107:
        /*0048*/ 	.byte	0x04, 0x17
        /*004a*/ 	.short	(.L_109 - .L_108)
.L_108:
        /*004c*/ 	.word	0x00000000
        /*0050*/ 	.short	0x0006
        /*0052*/ 	.short	0x0030
        /*0054*/ 	.byte	0x00, 0xf5, 0x21, 0x00


	//----- nvinfo : EIATTR_KPARAM_INFO
	.align		4
.L_109:
        /*0058*/ 	.byte	0x04, 0x17
        /*005a*/ 	.short	(.L_111 - .L_110)
.L_110:
        /*005c*/ 	.word	0x00000000
        /*0060*/ 	.short	0x0005
        /*0062*/ 	.short	0x0028
        /*0064*/ 	.byte	0x00, 0xf5, 0x21, 0x00


	//----- nvinfo : EIATTR_KPARAM_INFO
	.align		4
.L_111:
        /*0068*/ 	.byte	0x04, 0x17
        /*006a*/ 	.short	(.L_113 - .L_112)
.L_112:
        /*006c*/ 	.word	0x00000000
        /*0070*/ 	.short	0x0004
        /*0072*/ 	.short	0x0020
        /*0074*/ 	.byte	0x00, 0xf5, 0x21, 0x00


	//----- nvinfo : EIATTR_KPARAM_INFO
	.align		4
.L_113:
        /*0078*/ 	.byte	0x04, 0x17
        /*007a*/ 	.short	(.L_115 - .L_114)
.L_114:
        /*007c*/ 	.word	0x00000000
        /*0080*/ 	.short	0x0003
        /*0082*/ 	.short	0x0018
        /*0084*/ 	.byte	0x00, 0xf5, 0x21, 0x00


	//----- nvinfo : EIATTR_KPARAM_INFO
	.align		4
.L_115:
        /*0088*/ 	.byte	0x04, 0x17
        /*008a*/ 	.short	(.L_117 - .L_116)
.L_116:
        /*008c*/ 	.word	0x00000000
        /*0090*/ 	.short	0x0002
        /*0092*/ 	.short	0x0010
        /*0094*/ 	.byte	0x00, 0xf5, 0x21, 0x00


	//----- nvinfo : EIATTR_KPARAM_INFO
	.align		4
.L_117:
        /*0098*/ 	.byte	0x04, 0x17
        /*009a*/ 	.short	(.L_119 - .L_118)
.L_118:
        /*009c*/ 	.word	0x00000000
        /*00a0*/ 	.short	0x0001
        /*00a2*/ 	.short	0x0008
        /*00a4*/ 	.byte	0x00, 0xf5, 0x21, 0x00


	//----- nvinfo : EIATTR_KPARAM_INFO
	.align		4
.L_119:
        /*00a8*/ 	.byte	0x04, 0x17
        /*00aa*/ 	.short	(.L_121 - .L_120)
.L_120:
        /*00ac*/ 	.word	0x00000000
        /*00b0*/ 	.short	0x0000
        /*00b2*/ 	.short	0x0000
        /*00b4*/ 	.byte	0x00, 0xf5, 0x21, 0x00


	//----- nvinfo : EIATTR_SPARSE_MMA_MASK
	.align		4
.L_121:
        /*00b8*/ 	.byte	0x03, 0x50
        /*00ba*/ 	.short	0x0000


	//----- nvinfo : EIATTR_MAXREG_COUNT
	.align		4
        /*00bc*/ 	.byte	0x03, 0x1b
        /*00be*/ 	.short	0x00ff


	//----- nvinfo : EIATTR_MERCURY_ISA_VERSION
	.align		4
        /*00c0*/ 	.byte	0x03, 0x5f
        /*00c2*/ 	.short	0x0101


	//----- nvinfo : EIATTR_VRC_CTA_INIT_COUNT
	.align		4
        /*00c4*/ 	.byte	0x02, 0x4a
	.zero		1
	.zero		1


	//----- nvinfo : EIATTR_EXIT_INSTR_OFFSETS
	.align		4
        /*00c8*/ 	.byte	0x04, 0x1c
        /*00ca*/ 	.short	(.L_123 - .L_122)


	//   ....[0]....
.L_122:
        /*00cc*/ 	.word	0x00000080


	//   ....[1]....
        /*00d0*/ 	.word	0x00001060


	//   ....[2]....
        /*00d4*/ 	.word	0x00001710


	//   ....[3]....
        /*00d8*/ 	.word	0x00001a20


	//   ....[4]....
        /*00dc*/ 	.word	0x00001bf0


	//----- nvinfo : EIATTR_CRS_STACK_SIZE
	.align		4
.L_123:
        /*00e0*/ 	.byte	0x04, 0x1e
        /*00e2*/ 	.short	(.L_125 - .L_124)
.L_124:
        /*00e4*/ 	.word	0x00000000


	//----- nvinfo : EIATTR_CBANK_PARAM_SIZE
	.align		4
.L_125:
        /*00e8*/ 	.byte	0x03, 0x19
        /*00ea*/ 	.short	0x004c


	//----- nvinfo : EIATTR_PARAM_CBANK
	.align		4
        /*00ec*/ 	.byte	0x04, 0x0a
        /*00ee*/ 	.short	(.L_127 - .L_126)
	.align		4
.L_126:
        /*00f0*/ 	.word	index@(.nv.constant0.layernorm_backward_kernel1)
        /*00f4*/ 	.short	0x0380
        /*00f6*/ 	.short	0x004c


	//----- nvinfo : EIATTR_SW_WAR
	.align		4
.L_127:
        /*00f8*/ 	.byte	0x04, 0x36
        /*00fa*/ 	.short	(.L_129 - .L_128)
.L_128:
        /*00fc*/ 	.word	0x00000008
.L_129:


//--------------------- .nv.info.layernorm_backward_kernel3 --------------------------
	.section	.nv.info.layernorm_backward_kernel3,"",@"SHT_CUDA_INFO"
	.sectionflags	@""
	.align	4


	//----- nvinfo : EIATTR_CUDA_API_VERSION
	.align		4
        /*0000*/ 	.byte	0x04, 0x37
        /*0002*/ 	.short	(.L_131 - .L_130)
.L_130:
        /*0004*/ 	.word	0x00000082


	//----- nvinfo : EIATTR_KPARAM_INFO
	.align		4
.L_131:
        /*0008*/ 	.byte	0x04, 0x17
        /*000a*/ 	.short	(.L_133 - .L_132)
.L_132:
        /*000c*/ 	.word	0x00000000
        /*0010*/ 	.short	0x000a
        /*0012*/ 	.short	0x0048
        /*0014*/ 	.byte	0x00, 0xf0, 0x11, 0x00


	//----- nvinfo : EIATTR_KPARAM_INFO
	.align		4
.L_133:
        /*0018*/ 	.byte	0x04, 0x17
        /*001a*/ 	.short	(.L_135 - .L_134)
.L_134:
        /*001c*/ 	.word	0x00000000
        /*0020*/ 	.short	0x0009
        /*0022*/ 	.short	0x0044
        /*0024*/ 	.byte	0x00, 0xf0, 0x11, 0x00


	//----- nvinfo : EIATTR_KPARAM_INFO
	.align		4
.L_135:
        /*0028*/ 	.byte	0x04, 0x17
        /*002a*/ 	.short	(.L_137 - .L_136)
.L_136:
        /*002c*/ 	.word	0x00000000
        /*0030*/ 	.short	0x0008
        /*0032*/ 	.short	0x0040
        /*0034*/ 	.byte	0x00, 0xf0, 0x11, 0x00


	//----- nvinfo : EIATTR_KPARAM_INFO
	.align		4
.L_137:
        /*0038*/ 	.byte	0x04, 0x17
        /*003a*/ 	.short	(.L_139 - .L_138)
.L_138:
        /*003c*/ 	.word	0x00000000
        /*0040*/ 	.short	0x0007
        /*0042*/ 	.short	0x0038
        /*0044*/ 	.byte	0x00, 0xf5, 0x21, 0x00


	//----- nvinfo : EIATTR_KPARAM_INFO
	.align		4
.L_139:
        /*0048*/ 	.byte	0x04, 0x17
        /*004a*/ 	.short	(.L_141 - .L_140)
.L_140:
        /*004c*/ 	.word	0x00000000
        /*0050*/ 	.short	0x0006
        /*0052*/ 	.short	0x0030
        /*0054*/ 	.byte	0x00, 0xf5, 0x21, 0x00


	//----- nvinfo : EIATTR_KPARAM_INFO
	.align		4
.L_141:
        /*0058*/ 	.byte	0x04, 0x17
        /*005a*/ 	.short	(.L_143 - .L_142)
.L_142:
        /*005c*/ 	.word	0x00000000
        /*0060*/ 	.short	0x0005
        /*0062*/ 	.short	0x0028
        /*0064*/ 	.byte	0x00, 0xf5, 0x21, 0x00


	//----- nvinfo : EIATTR_KPARAM_INFO
	.align		4
.L_143:
        /*0068*/ 	.byte	0x04, 0x17
        /*006a*/ 	.short	(.L_145 - .L_144)
.L_144:
        /*006c*/ 	.word	0x00000000
        /*0070*/ 	.short	0x0004
        /*0072*/ 	.short	0x0020
        /*0074*/ 	.byte	0x00, 0xf5, 0x21, 0x00


	//----- nvinfo : EIATTR_KPARAM_INFO
	.align		4
.L_145:
        /*0078*/ 	.byte	0x04, 0x17
        /*007a*/ 	.short	(.L_147 - .L_146)
.L_146:
        /*007c*/ 	.word	0x00000000
        /*0080*/ 	.short	0x0003
        /*0082*/ 	.short	0x0018
        /*0084*/ 	.byte	0x00, 0xf5, 0x21, 0x00


	//----- nvinfo : EIATTR_KPARAM_INFO
	.align		4
.L_147:
        /*0088*/ 	.byte	0x04, 0x17
        /*008a*/ 	.short	(.L_149 - .L_148)
.L_148:
        /*008c*/ 	.word	0x00000000
        /*0090*/ 	.short	0x0002
        /*0092*/ 	.short	0x0010
        /*0094*/ 	.byte	0x00, 0xf5, 0x21, 0x00


	//----- nvinfo : EIATTR_KPARAM_INFO
	.align		4
.L_149:
        /*0098*/ 	.byte	0x04, 0x17
        /*009a*/ 	.short	(.L_151 - .L_150)
.L_150:
        /*009c*/ 	.word	0x00000000
        /*00a0*/ 	.short	0x0001
        /*00a2*/ 	.short	0x0008
        /*00a4*/ 	.byte	0x00, 0xf5, 0x21, 0x00


	//----- nvinfo : EIATTR_KPARAM_INFO
	.align		4
.L_151:
        /*00a8*/ 	.byte	0x04, 0x17
        /*00aa*/ 	.short	(.L_153 - .L_152)
.L_152:
        /*00ac*/ 	.word	0x00000000
        /*00b0*/ 	.short	0x0000
        /*00b2*/ 	.short	0x0000
        /*00b4*/ 	.byte	0x00, 0xf5, 0x21, 0x00


	//----- nvinfo : EIATTR_SPARSE_MMA_MASK
	.align		4
.L_153:
        /*00b8*/ 	.byte	0x03, 0x50
        /*00ba*/ 	.short	0x0000


	//----- nvinfo : EIATTR_MAXREG_COUNT
	.align		4
        /*00bc*/ 	.byte	0x03, 0x1b
        /*00be*/ 	.short	0x00ff


	//----- nvinfo : EIATTR_NUM_BARRIERS
	.align		4
        /*00c0*/ 	.byte	0x02, 0x4c
        /*00c2*/ 	.byte	0x01
	.zero		1


	//----- nvinfo : EIATTR_MERCURY_ISA_VERSION
	.align		4
        /*00c4*/ 	.byte	0x03, 0x5f
        /*00c6*/ 	.short	0x0101


	//----- nvinfo : EIATTR_COOP_GROUP_MASK_REGIDS
	.align		4
        /*00c8*/ 	.byte	0x04, 0x29
        /*00ca*/ 	.short	(.L_155 - .L_154)


	//   ....[0]....
.L_154:
        /*00cc*/ 	.word	0xffffffff


	//   ....[1]....
        /*00d0*/ 	.word	0xffffffff


	//   ....[2]....
        /*00d4*/ 	.word	0xffffffff


	//   ....[3]....
        /*00d8*/ 	.word	0xffffffff


	//   ....[4]....
        /*00dc*/ 	.word	0xffffffff


	//   ....[5]....
        /*00e0*/ 	.word	0xffffffff


	//   ....[6]....
        /*00e4*/ 	.word	0xffffffff


	//   ....[7]....
        /*00e8*/ 	.word	0xffffffff


	//   ....[8]....
        /*00ec*/ 	.word	0xffffffff


	//   ....[9]....
        /*00f0*/ 	.word	0xffffffff


	//   ....[10]....
        /*00f4*/ 	.word	0x0500001a


	//   ....[11]....
        /*00f8*/ 	.word	0x0500001a


	//   ....[12]....
        /*00fc*/ 	.word	0x0500001a


	//   ....[13]....
        /*0100*/ 	.word	0x0500001a


	//   ....[14]....
        /*0104*/ 	.word	0x0500001a


	//   ....[15]....
        /*0108*/ 	.word	0x0500001a


	//   ....[16]....
        /*010c*/ 	.word	0x0500001a


	//   ....[17]....
        /*0110*/ 	.word	0x0500001a


	//   ....[18]....
        /*0114*/ 	.word	0x0500001a


	//   ....[19]....
        /*0118*/ 	.word	0x0500001a


	//----- nvinfo : EIATTR_COOP_GROUP_INSTR_OFFSETS
	.align		4
.L_155:
        /*011c*/ 	.byte	0x04, 0x28
        /*011e*/ 	.short	(.L_157 - .L_156)


	//   ....[0]....
.L_156:
        /*0120*/ 	.word	0x00001510


	//   ....[1]....
        /*0124*/ 	.word	0x00001520


	//   ....[2]....
        /*0128*/ 	.word	0x00001550


	//   ....[3]....
        /*012c*/ 	.word	0x00001560


	//   ....[4]....
        /*0130*/ 	.word	0x00001590


	//   ....[5]....
        /*0134*/ 	.word	0x000015a0


	//   ....[6]....
        /*0138*/ 	.word	0x000015d0


	//   ....[7]....
        /*013c*/ 	.word	0x000015e0


	//   ....[8]....
        /*0140*/ 	.word	0x00001610


	//   ....[9]....
        /*0144*/ 	.word	0x00001620


	//   ....[10]....
        /*0148*/ 	.word	0x000027f0


	//   ....[11]....
        /*014c*/ 	.word	0x00002890


	//   ....[12]....
        /*0150*/ 	.word	0x00002900


	//   ....[13]....
        /*0154*/ 	.word	0x00002970


	//   ....[14]....
        /*0158*/ 	.word	0x000029e0


	//   ....[15]....
        /*015c*/ 	.word	0x00002a40


	//   ....[16]....
        /*0160*/ 	.word	0x00002ac0


	//   ....[17]....
        /*0164*/ 	.word	0x00002b30


	//   ....[18]....
        /*0168*/ 	.word	0x00002ba0


	//   ....[19]....
        /*016c*/ 	.word	0x00002c10


	//----- nvinfo : EIATTR_VRC_CTA_INIT_COUNT
	.align		4
.L_157:
        /*0170*/ 	.byte	0x02, 0x4a
	.zero		1
	.zero		1


	//----- nvinfo : EIATTR_EXIT_INSTR_OFFSETS
	.align		4
        /*0174*/ 	.byte	0x04, 0x1c
        /*0176*/ 	.short	(.L_159 - .L_158)


	//   ....[0]....
.L_158:
        /*0178*/ 	.word	0x00002670


	//   ....[1]....
        /*017c*/ 	.word	0x00002780


	//----- nvinfo : EIATTR_CRS_STACK_SIZE
	.align		4
.L_159:
        /*0180*/ 	.byte	0x04, 0x1e
        /*0182*/ 	.short	(.L_161 - .L_160)
.L_160:
        /*0184*/ 	.word	0x00000000


	//----- nvinfo : EIATTR_CBANK_PARAM_SIZE
	.align		4
.L_161:
        /*0188*/ 	.byte	0x03, 0x19
        /*018a*/ 	.short	0x004c


	//----- nvinfo : EIATTR_PARAM_CBANK
	.align		4
        /*018c*/ 	.byte	0x04, 0x0a
        /*018e*/ 	.short	(.L_163 - .L_162)
	.align		4
.L_162:
        /*0190*/ 	.word	index@(.nv.constant0.layernorm_backward_kernel3)
        /*0194*/ 	.short	0x0380
        /*0196*/ 	.short	0x004c


	//----- nvinfo : EIATTR_SW_WAR
	.align		4
.L_163:
        /*0198*/ 	.byte	0x04, 0x36
        /*019a*/ 	.short	(.L_165 - .L_164)
.L_164:
        /*019c*/ 	.word	0x00000008
.L_165:


//--------------------- .nv.info.layernorm_forward_kernel5 --------------------------
	.section	.nv.info.layernorm_forward_kernel5,"",@"SHT_CUDA_INFO"
	.sectionflags	@""
	.align	4


	//----- nvinfo : EIATTR_CUDA_API_VERSION
	.align		4
        /*0000*/ 	.byte	0x04, 0x37
        /*0002*/ 	.short	(.L_167 - .L_166)
.L_166:
        /*0004*/ 	.word	0x00000082


	//----- nvinfo : EIATTR_KPARAM_INFO
	.align		4
.L_167:
        /*0008*/ 	.byte	0x04, 0x17
        /*000a*/ 	.short	(.L_169 - .L_168)
.L_168:
        /*000c*/ 	.word	0x00000000
        /*0010*/ 	.short	0x0007
        /*0012*/ 	.short	0x0034
        /*0014*/ 	.byte	0x00, 0xf0, 0x11, 0x00


	//----- nvinfo : EIATTR_KPARAM_INFO
	.align		4
.L_169:
        /*0018*/ 	.byte	0x04, 0x17
        /*001a*/ 	.short	(.L_171 - .L_170)
.L_170:
        /*001c*/ 	.word	0x00000000
        /*0020*/ 	.short	0x0006
        /*0022*/ 	.short	0x0030
        /*0024*/ 	.byte	0x00, 0xf0, 0x11, 0x00


	//----- nvinfo : EIATTR_KPARAM_INFO
	.align		4
.L_171:
        /*0028*/ 	.byte	0x04, 0x17
        /*002a*/ 	.short	(.L_173 - .L_172)
.L_172:
        /*002c*/ 	.word	0x00000000
        /*0030*/ 	.short	0x0005
        /*0032*/ 	.short	0x0028
        /*0034*/ 	.byte	0x00, 0xf5, 0x21, 0x00


	//----- nvinfo : EIATTR_KPARAM_INFO
	.align		4
.L_173:
        /*0038*/ 	.byte	0x04, 0x17
        /*003a*/ 	.short	(.L_175 - .L_174)
.L_174:
        /*003c*/ 	.word	0x00000000
        /*0040*/ 	.short	0x0004
        /*0042*/ 	.short	0x0020
        /*0044*/ 	.byte	0x00, 0xf5, 0x21, 0x00


	//----- nvinfo : EIATTR_KPARAM_INFO
	.align		4
.L_175:
        /*0048*/ 	.byte	0x04, 0x17
        /*004a*/ 	.short	(.L_177 - .L_176)
.L_176:
        /*004c*/ 	.word	0x00000000
        /*0050*/ 	.short	0x0003
        /*0052*/ 	.short	0x0018
        /*0054*/ 	.byte	0x00, 0xf5, 0x21, 0x00


	//----- nvinfo : EIATTR_KPARAM_INFO
	.align		4
.L_177:
        /*0058*/ 	.byte	0x04, 0x17
        /*005a*/ 	.short	(.L_179 - .L_178)
.L_178:
        /*005c*/ 	.word	0x00000000
        /*0060*/ 	.short	0x0002
        /*0062*/ 	.short	0x0010
        /*0064*/ 	.byte	0x00, 0xf5, 0x21, 0x00


	//----- nvinfo : EIATTR_KPARAM_INFO
	.align		4
.L_179:
        /*0068*/ 	.byte	0x04, 0x17
        /*006a*/ 	.short	(.L_181 - .L_180)
.L_180:
        /*006c*/ 	.word	0x00000000
        /*0070*/ 	.short	0x0001
        /*0072*/ 	.short	0x0008
        /*0074*/ 	.byte	0x00, 0xf5, 0x21, 0x00


	//----- nvinfo : EIATTR_KPARAM_INFO
	.align		4
.L_181:
        /*0078*/ 	.byte	0x04, 0x17
        /*007a*/ 	.short	(.L_183 - .L_182)
.L_182:
        /*007c*/ 	.word	0x00000000
        /*0080*/ 	.short	0x0000
        /*0082*/ 	.short	0x0000
        /*0084*/ 	.byte	0x00, 0xf5, 0x21, 0x00


	//----- nvinfo : EIATTR_SPARSE_MMA_MASK
	.align		4
.L_183:
        /*0088*/ 	.byte	0x03, 0x50
        /*008a*/ 	.short	0x0000


	//----- nvinfo : EIATTR_MAXREG_COUNT
	.align		4
        /*008c*/ 	.byte	0x03, 0x1b
        /*008e*/ 	.short	0x00ff


	//----- nvinfo : EIATTR_NUM_BARRIERS
	.align		4
        /*0090*/ 	.byte	0x02, 0x4c
        /*0092*/ 	.byte	0x01
	.zero		1


	//----- nvinfo : EIATTR_MERCURY_ISA_VERSION
	.align		4
        /*0094*/ 	.byte	0x03, 0x5f
        /*0096*/ 	.short	0x0101


	//----- nvinfo : EIATTR_COOP_GROUP_MASK_REGIDS
	.align		4
        /*0098*/ 	.byte	0x04, 0x29
        /*009a*/ 	.short	(.L_185 - .L_184)


	//   ....[0]....
.L_184:
        /*009c*/ 	.word	0xffffffff


	//   ....[1]....
        /*00a0*/ 	.word	0xffffffff


	//   ....[2]....
        /*00a4*/ 	.word	0xffffffff


	//   ....[3]....
        /*00a8*/ 	.word	0xffffffff


	//   ....[4]....
        /*00ac*/ 	.word	0xffffffff


	//   ....[5]....
        /*00b0*/ 	.word	0xffffffff


	//   ....[6]....
        /*00b4*/ 	.word	0xffffffff


	//   ....[7]....
        /*00b8*/ 	.word	0xffffffff


	//   ....[8]....
        /*00bc*/ 	.word	0xffffffff


	//   ....[9]....
        /*00c0*/ 	.word	0xffffffff


	//   ....[10]....
        /*00c4*/ 	.word	0xffffffff


	//   ....[11]....
        /*00c8*/ 	.word	0xffffffff


	//   ....[12]....
        /*00cc*/ 	.word	0xffffffff


	//   ....[13]....
        /*00d0*/ 	.word	0xffffffff


	//   ....[14]....
        /*00d4*/ 	.word	0xffffffff


	//   ....[15]....
        /*00d8*/ 	.word	0xffffffff


	//   ....[16]....
        /*00dc*/ 	.word	0xffffffff


	//   ....[17]....
        /*00e0*/ 	.word	0xffffffff


	//   ....[18]....
        /*00e4*/ 	.word	0xffffffff


	//   ....[19]....
        /*00e8*/ 	.word	0xffffffff


	//----- nvinfo : EIATTR_COOP_GROUP_INSTR_OFFSETS
	.align		4
.L_185:
        /*00ec*/ 	.byte	0x04, 0x28
        /*00ee*/ 	.short	(.L_187 - .L_186)


	//   ....[0]....
.L_186:
        /*00f0*/ 	.word	0x000001c0


	//   ....[1]....
        /*00f4*/ 	.word	0x00000200


	//   ....[2]....
        /*00f8*/ 	.word	0x00000230


	//   ....[3]....
        /*00fc*/ 	.word	0x00000240


	//   ....[4]....
        /*0100*/ 	.word	0x00000270


	//   ....[5]....
        /*0104*/ 	.word	0x00000280


	//   ....[6]....
        /*0108*/ 	.word	0x000002c0


	//   ....[7]....
        /*010c*/ 	.word	0x000002e0


	//   ....[8]....
        /*0110*/ 	.word	0x00000330


	//   ....[9]....
        /*0114*/ 	.word	0x00000360


	//   ....[10]....
        /*0118*/ 	.word	0x00000440


	//   ....[11]....
        /*011c*/ 	.word	0x00000450


	//   ....[12]....
        /*0120*/ 	.word	0x00000480


	//   ....[13]....
        /*0124*/ 	.word	0x00000490


	//   ....[14]....
        /*0128*/ 	.word	0x000004c0


	//   ....[15]....
        /*012c*/ 	.word	0x000004d0


	//   ....[16]....
        /*0130*/ 	.word	0x00000500


	//   ....[17]....
        /*0134*/ 	.word	0x00000510


	//   ....[18]....
        /*0138*/ 	.word	0x00000550


	//   ....[19]....
        /*013c*/ 	.word	0x00000570


	//----- nvinfo : EIATTR_VRC_CTA_INIT_COUNT
	.align		4
.L_187:
        /*0140*/ 	.byte	0x02, 0x4a
	.zero		1
	.zero		1


	//----- nvinfo : EIATTR_EXIT_INSTR_OFFSETS
	.align		4
        /*0144*/ 	.byte	0x04, 0x1c
        /*0146*/ 	.short	(.L_189 - .L_188)


	//   ....[0]....
.L_188:
        /*0148*/ 	.word	0x000008d0


	//   ....[1]....
        /*014c*/ 	.word	0x00000a20


	//----- nvinfo : EIATTR_CRS_STACK_SIZE
	.align		4
.L_189:
        /*0150*/ 	.byte	0x04, 0x1e
        /*0152*/ 	.short	(.L_191 - .L_190)
.L_190:
        /*0154*/ 	.word	0x00000000


	//----- nvinfo : EIATTR_CBANK_PARAM_SIZE
	.align		4
.L_191:
        /*0158*/ 	.byte	0x03, 0x19
        /*015a*/ 	.short	0x0038


	//----- nvinfo : EIATTR_PARAM_CBANK
	.align		4
        /*015c*/ 	.byte	0x04, 0x0a
        /*015e*/ 	.short	(.L_193 - .L_192)
	.align		4
.L_192:
        /*0160*/ 	.word	index@(.nv.constant0.layernorm_forward_kernel5)
        /*0164*/ 	.short	0x0380
        /*0166*/ 	.short	0x0038


	//----- nvinfo : EIATTR_SW_WAR
	.align		4
.L_193:
        /*0168*/ 	.byte	0x04, 0x36
        /*016a*/ 	.short	(.L_195 - .L_194)
.L_194:
        /*016c*/ 	.word	0x00000008
.L_195:


//--------------------- .nv.info.layernorm_backward_kernel --------------------------
	.section	.nv.info.layernorm_backward_kernel,"",@"SHT_CUDA_INFO"
	.sectionflags	@""
	.align	4


	//----- nvinfo : EIATTR_CUDA_API_VERSION
	.align		4
        /*0000*/ 	.byte	0x04, 0x37
        /*0002*/ 	.short	(.L_197 - .L_196)
.L_196:
        /*0004*/ 	.word	0x00000082


	//----- nvinfo : EIATTR_KPARAM_INFO
	.align		4
.L_197:
        /*0008*/ 	.byte	0x04, 0x17
        /*000a*/ 	.short	(.L_199 - .L_198)
.L_198:
        /*000c*/ 	.word	0x00000000
        /*0010*/ 	.short	0x000b
        /*0012*/ 	.short	0x0050
        /*0014*/ 	.byte	0x00, 0xf0, 0x11, 0x00


	//----- nvinfo : EIATTR_KPARAM_INFO
	.align		4
.L_199:
        /*0018*/ 	.byte	0x04, 0x17
        /*001a*/ 	.short	(.L_201 - .L_200)
.L_200:
        /*001c*/ 	.word	0x00000000
        /*0020*/ 	.short	0x000a
        /*0022*/ 	.short	0x004c
        /*0024*/ 	.byte	0x00, 0xf0, 0x11, 0x00


	//----- nvinfo : EIATTR_KPARAM_INFO
	.align		4
.L_201:
        /*0028*/ 	.byte	0x04, 0x17
        /*002a*/ 	.short	(.L_203 - .L_202)
.L_202:
        /*002c*/ 	.word	0x00000000
        /*0030*/ 	.short	0x0009
        /*0032*/ 	.short	0x0048
        /*0034*/ 	.byte	0x00, 0xf0, 0x11, 0x00


	//----- nvinfo : EIATTR_KPARAM_INFO
	.align		4
.L_203:
        /*0038*/ 	.byte	0x04, 0x17
        /*003a*/ 	.short	(.L_205 - .L_204)
.L_204:
        /*003c*/ 	.word	0x00000000
        /*0040*/ 	.short	0x0008
        /*0042*/ 	.short	0x0040
        /*0044*/ 	.byte	0x00, 0xf5, 0x21, 0x00


	//----- nvinfo : EIATTR_KPARAM_INFO
	.align		4
.L_205:
        /*0048*/ 	.byte	0x04, 0x17
        /*004a*/ 	.short	(.L_207 - .L_206)
.L_206:
        /*004c*/ 	.word	0x00000000
        /*0050*/ 	.short	0x0007
        /*0052*/ 	.short	0x0038
        /*0054*/ 	.byte	0x00, 0xf5, 0x21, 0x00


	//----- nvinfo : EIATTR_KPARAM_INFO
	.align		4
.L_207:
        /*0058*/ 	.byte	0x04, 0x17
        /*005a*/ 	.short	(.L_209 - .L_208)
.L_208:
        /*005c*/ 	.word	0x00000000
        /*0060*/ 	.short	0x0006
        /*0062*/ 	.short	0x0030
        /*0064*/ 	.byte	0x00, 0xf5, 0x21, 0x00


	//----- nvinfo : EIATTR_KPARAM_INFO
	.align		4
.L_209:
        /*0068*/ 	.byte	0x04, 0x17
        /*006a*/ 	.short	(.L_211 - .L_210)
.L_210:
        /*006c*/ 	.word	0x00000000
        /*0070*/ 	.short	0x0005
        /*0072*/ 	.short	0x0028
        /*0074*/ 	.byte	0x00, 0xf5, 0x21, 0x00


	//----- nvinfo : EIATTR_KPARAM_INFO
	.align		4
.L_211:
        /*0078*/ 	.byte	0x04, 0x17
        /*007a*/ 	.short	(.L_213 - .L_212)
.L_212:
        /*007c*/ 	.word	0x00000000
        /*0080*/ 	.short	0x0004
        /*0082*/ 	.short	0x0020
        /*0084*/ 	.byte	0x00, 0xf5, 0x21, 0x00


	//----- nvinfo : EIATTR_KPARAM_INFO
	.align		4
.L_213:
        /*0088*/ 	.byte	0x04, 0x17
        /*008a*/ 	.short	(.L_215 - .L_214)
.L_214:
        /*008c*/ 	.word	0x00000000
        /*0090*/ 	.short	0x0003
        /*0092*/ 	.short	0x0018
        /*0094*/ 	.byte	0x00, 0xf5, 0x21, 0x00


	//----- nvinfo : EIATTR_KPARAM_INFO
	.align		4
.L_215:
        /*0098*/ 	.byte	0x04, 0x17
        /*009a*/ 	.short	(.L_217 - .L_216)
.L_216:
        /*009c*/ 	.word	0x00000000
        /*00a0*/ 	.short	0x0002
        /*00a2*/ 	.short	0x0010
        /*00a4*/ 	.byte	0x00, 0xf5, 0x21, 0x00


	//----- nvinfo : EIATTR_KPARAM_INFO
	.align		4
.L_217:
        /*00a8*/ 	.byte	0x04, 0x17
        /*00aa*/ 	.short	(.L_219 - .L_218)
.L_218:
        /*00ac*/ 	.word	0x00000000
        /*00b0*/ 	.short	0x0001
        /*00b2*/ 	.short	0x0008
        /*00b4*/ 	.byte	0x00, 0xf5, 0x21, 0x00


	//----- nvinfo : EIATTR_KPARAM_INFO
	.align		4
.L_219:
        /*00b8*/ 	.byte	0x04, 0x17
        /*00ba*/ 	.short	(.L_221 - .L_220)
.L_220:
        /*00bc*/ 	.word	0x00000000
        /*00c0*/ 	.short	0x0000
        /*00c2*/ 	.short	0x0000
        /*00c4*/ 	.byte	0x00, 0xf5, 0x21, 0x00


	//----- nvinfo : EIATTR_SPARSE_MMA_MASK
	.align		4
.L_221:
        /*00c8*/ 	.byte	0x03, 0x50
        /*00ca*/ 	.short	0x0000


	//----- nvinfo : EIATTR_MAXREG_COUNT
	.align		4
        /*00cc*/ 	.byte	0x03, 0x1b
        /*00ce*/ 	.short	0x00ff


	//----- nvinfo : EIATTR_NUM_BARRIERS
	.align		4
        /*00d0*/ 	.byte	0x02, 0x4c
        /*00d2*/ 	.byte	0x01
	.zero		1


	//----- nvinfo : EIATTR_MERCURY_ISA_VERSION
	.align		4
        /*00d4*/ 	.byte	0x03, 0x5f
        /*00d6*/ 	.short	0x0101


	//----- nvinfo : EIATTR_INT_WARP_WIDE_INSTR_OFFSETS
	.align		4
        /*00d8*/ 	.byte	0x04, 0x31
        /*00da*/ 	.short	(.L_223 - .L_222)


	//   ....[0]....
.L_222:
        /*00dc*/ 	.word	0x000026a0


	//   ....[1]....
        /*00e0*/ 	.word	0x00002750


	//----- nvinfo : EIATTR_COOP_GROUP_MASK_REGIDS
	.align		4
.L_223:
        /*00e4*/ 	.byte	0x04, 0x29
        /*00e6*/ 	.short	(.L_225 - .L_224)


	//   ....[0]....
.L_224:
        /*00e8*/ 	.word	0xffffffff


	//   ....[1]....
        /*00ec*/ 	.word	0xffffffff


	//   ....[2]....
        /*00f0*/ 	.word	0xffffffff


	//   ....[3]....
        /*00f4*/ 	.word	0xffffffff


	//   ....[4]....
        /*00f8*/ 	.word	0xffffffff


	//   ....[5]....
        /*00fc*/ 	.word	0xffffffff


	//   ....[6]....
        /*0100*/ 	.word	0xffffffff


	//   ....[7]....
        /*0104*/ 	.word	0xffffffff


	//   ....[8]....
        /*0108*/ 	.word	0xffffffff


	//   ....[9]....
        /*010c*/ 	.word	0xffffffff


	//   ....[10]....
        /*0110*/ 	.word	0x05000018


	//   ....[11]....
        /*0114*/ 	.word	0x05000018


	//   ....[12]....
        /*0118*/ 	.word	0x05000018


	//   ....[13]....
        /*011c*/ 	.word	0x05000018


	//   ....[14]....
        /*0120*/ 	.word	0x05000018


	//   ....[15]....
        /*0124*/ 	.word	0x05000018


	//   ....[16]....
        /*0128*/ 	.word	0x05000018


	//   ....[17]....
        /*012c*/ 	.word	0x05000018


	//   ....[18]....
        /*0130*/ 	.word	0x05000018


	//   ....[19]....
        /*0134*/ 	.word	0x05000018


	//----- nvinfo : EIATTR_COOP_GROUP_INSTR_OFFSETS
	.align		4
.L_225:
        /*0138*/ 	.byte	0x04, 0x28
        /*013a*/ 	.short	(.L_227 - .L_226)


	//   ....[0]....
.L_226:
        /*013c*/ 	.word	0x000013d0


	//   ....[1]....
        /*0140*/ 	.word	0x000013e0


	//   ....[2]....
        /*0144*/ 	.word	0x00001410


	//   ....[3]....
        /*0148*/ 	.word	0x00001420


	//   ....[4]....
        /*014c*/ 	.word	0x00001450


	//   ....[5]....
        /*0150*/ 	.word	0x00001460


	//   ....[6]....
        /*0154*/ 	.word	0x00001490


	//   ....[7]....
        /*0158*/ 	.word	0x000014a0


	//   ....[8]....
        /*015c*/ 	.word	0x000014d0


	//   ....[9]....
        /*0160*/ 	.word	0x000014e0


	//   ....[10]....
        /*0164*/ 	.word	0x00002940


	//   ....[11]....
        /*0168*/ 	.word	0x000029e0


	//   ....[12]....
        /*016c*/ 	.word	0x00002a50


	//   ....[13]....
        /*0170*/ 	.word	0x00002ac0


	//   ....[14]....
        /*0174*/ 	.word	0x00002b30


	//   ....[15]....
        /*0178*/ 	.word	0x00002b90


	//   ....[16]....
        /*017c*/ 	.word	0x00002c10


	//   ....[17]....
        /*0180*/ 	.word	0x00002c80


	//   ....[18]....
        /*0184*/ 	.word	0x00002cf0


	//   ....[19]....
        /*0188*/ 	.word	0x00002d60


	//----- nvinfo : EIATTR_VRC_CTA_INIT_COUNT
	.align		4
.L_227:
        /*018c*/ 	.byte	0x02, 0x4a
	.zero		1
	.zero		1


	//----- nvinfo : EIATTR_EXIT_INSTR_OFFSETS
	.align		4
        /*0190*/ 	.byte	0x04, 0x1c
        /*0192*/ 	.short	(.L_229 - .L_228)


	//   ....[0]....
.L_228:
        /*0194*/ 	.word	0x00002810


	//   ....[1]....
        /*0198*/ 	.word	0x000028d0


	//----- nvinfo : EIATTR_CRS_STACK_SIZE
	.align		4
.L_229:
        /*019c*/ 	.byte	0x04, 0x1e
        /*019e*/ 	.short	(.L_231 - .L_230)
.L_230:
        /*01a0*/ 	.word	0x00000000


	//----- nvinfo : EIATTR_CBANK_PARAM_SIZE
	.align		4
.L_231:
        /*01a4*/ 	.byte	0x03, 0x19
        /*01a6*/ 	.short	0x0054


	//----- nvinfo : EIATTR_PARAM_CBANK
	.align		4
        /*01a8*/ 	.byte	0x04, 0x0a
        /*01aa*/ 	.short	(.L_233 - .L_232)
	.align		4
.L_232:
        /*01ac*/ 	.word	index@(.nv.constant0.layernorm_backward_kernel)
        /*01b0*/ 	.short	0x0380
        /*01b2*/ 	.short	0x0054


	//----- nvinfo : EIATTR_SW_WAR
	.align		4
.L_233:
        /*01b4*/ 	.byte	0x04, 0x36
        /*01b6*/ 	.short	(.L_235 - .L_234)
.L_234:
        /*01b8*/ 	.word	0x00000008
.L_235:


//--------------------- .nv.info.layernorm_forward_kernel --------------------------
	.section	.nv.info.layernorm_forward_kernel,"",@"SHT_CUDA_INFO"
	.sectionflags	@""
	.align	4


	//----- nvinfo : EIATTR_CUDA_API_VERSION
	.align		4
        /*0000*/ 	.byte	0x04, 0x37
        /*0002*/ 	.short	(.L_237 - .L_236)
.L_236:
        /*0004*/ 	.word	0x00000082


	//----- nvinfo : EIATTR_KPARAM_INFO
	.align		4
.L_237:
        /*0008*/ 	.byte	0x04, 0x17
        /*000a*/ 	.short	(.L_239 - .L_238)
.L_238:
        /*000c*/ 	.word	0x00000000
        /*0010*/ 	.short	0x0007
        /*0012*/ 	.short	0x0034
        /*0014*/ 	.byte	0x00, 0xf0, 0x11, 0x00


	//----- nvinfo : EIATTR_KPARAM_INFO
	.align		4
.L_239:
        /*0018*/ 	.byte	0x04, 0x17
        /*001a*/ 	.short	(.L_241 - .L_240)
.L_240:
        /*001c*/ 	.word	0x00000000
        /*0020*/ 	.short	0x0006
        /*0022*/ 	.short	0x0030
        /*0024*/ 	.byte	0x00, 0xf0, 0x11, 0x00


	//----- nvinfo : EIATTR_KPARAM_INFO
	.align		4
.L_241:
        /*0028*/ 	.byte	0x04, 0x17
        /*002a*/ 	.short	(.L_243 - .L_242)
.L_242:
        /*002c*/ 	.word	0x00000000
        /*0030*/ 	.short	0x0005
        /*0032*/ 	.short	0x0028
        /*0034*/ 	.byte	0x00, 0xf5, 0x21, 0x00


	//----- nvinfo : EIATTR_KPARAM_INFO
	.align		4
.L_243:
        /*0038*/ 	.byte	0x04, 0x17
        /*003a*/ 	.short	(.L_245 - .L_244)
.L_244:
        /*003c*/ 	.word	0x00000000
        /*0040*/ 	.short	0x0004
        /*0042*/ 	.short	0x0020
        /*0044*/ 	.byte	0x00, 0xf5, 0x21, 0x00


	//----- nvinfo : EIATTR_KPARAM_INFO
	.align		4
.L_245:
        /*0048*/ 	.byte	0x04, 0x17
        /*004a*/ 	.short	(.L_247 - .L_246)
.L_246:
        /*004c*/ 	.word	0x00000000
        /*0050*/ 	.short	0x0003
        /*0052*/ 	.short	0x0018
        /*0054*/ 	.byte	0x00, 0xf5, 0x21, 0x00


	//----- nvinfo : EIATTR_KPARAM_INFO
	.align		4
.L_247:
        /*0058*/ 	.byte	0x04, 0x17
        /*005a*/ 	.short	(.L_249 - .L_248)
.L_248:
        /*005c*/ 	.word	0x00000000
        /*0060*/ 	.short	0x0002
        /*0062*/ 	.short	0x0010
        /*0064*/ 	.byte	0x00, 0xf5, 0x21, 0x00


	//----- nvinfo : EIATTR_KPARAM_INFO
	.align		4
.L_249:
        /*0068*/ 	.byte	0x04, 0x17
        /*006a*/ 	.short	(.L_251 - .L_250)
.L_250:
        /*006c*/ 	.word	0x00000000
        /*0070*/ 	.short	0x0001
        /*0072*/ 	.short	0x0008
        /*0074*/ 	.byte	0x00, 0xf5, 0x21, 0x00


	//----- nvinfo : EIATTR_KPARAM_INFO
	.align		4
.L_251:
        /*0078*/ 	.byte	0x04, 0x17
        /*007a*/ 	.short	(.L_253 - .L_252)
.L_252:
        /*007c*/ 	.word	0x00000000
        /*0080*/ 	.short	0x0000
        /*0082*/ 	.short	0x0000
        /*0084*/ 	.byte	0x00, 0xf5, 0x21, 0x00


	//----- nvinfo : EIATTR_SPARSE_MMA_MASK
	.align		4
.L_253:
        /*0088*/ 	.byte	0x03, 0x50
        /*008a*/ 	.short	0x0000


	//----- nvinfo : EIATTR_MAXREG_COUNT
	.align		4
        /*008c*/ 	.byte	0x03, 0x1b
        /*008e*/ 	.short	0x00ff


	//----- nvinfo : EIATTR_NUM_BARRIERS
	.align		4
        /*0090*/ 	.byte	0x02, 0x4c
        /*0092*/ 	.byte	0x01
	.zero		1


	//----- nvinfo : EIATTR_MERCURY_ISA_VERSION
	.align		4
        /*0094*/ 	.byte	0x03, 0x5f
        /*0096*/ 	.short	0x0101


	//----- nvinfo : EIATTR_COOP_GROUP_MASK_REGIDS
	.align		4
        /*0098*/ 	.byte	0x04, 0x29
        /*009a*/ 	.short	(.L_255 - .L_254)


	//   ....[0]....
.L_254:
        /*009c*/ 	.word	0xffffffff


	//   ....[1]....
        /*00a0*/ 	.word	0xffffffff


	//   ....[2]....
        /*00a4*/ 	.word	0xffffffff


	//   ....[3]....
        /*00a8*/ 	.word	0xffffffff


	//   ....[4]....
        /*00ac*/ 	.word	0xffffffff


	//   ....[5]....
        /*00b0*/ 	.word	0xffffffff


	//   ....[6]....
        /*00b4*/ 	.word	0xffffffff


	//   ....[7]....
        /*00b8*/ 	.word	0xffffffff


	//   ....[8]....
        /*00bc*/ 	.word	0xffffffff


	//   ....[9]....
        /*00c0*/ 	.word	0xffffffff


	//   ....[10]....
        /*00c4*/ 	.word	0xffffffff


	//   ....[11]....
        /*00c8*/ 	.word	0xffffffff


	//   ....[12]....
        /*00cc*/ 	.word	0xffffffff


	//   ....[13]....
        /*00d0*/ 	.word	0xffffffff


	//   ....[14]....
        /*00d4*/ 	.word	0xffffffff


	//   ....[15]....
        /*00d8*/ 	.word	0xffffffff


	//   ....[16]....
        /*00dc*/ 	.word	0xffffffff


	//   ....[17]....
        /*00e0*/ 	.word	0xffffffff


	//   ....[18]....
        /*00e4*/ 	.word	0xffffffff


	//   ....[19]....
        /*00e8*/ 	.word	0xffffffff


	//----- nvinfo : EIATTR_COOP_GROUP_INSTR_OFFSETS
	.align		4
.L_255:
        /*00ec*/ 	.byte	0x04, 0x28
        /*00ee*/ 	.short	(.L_257 - .L_256)


	//   ....[0]....
.L_256:
        /*00f0*/ 	.word	0x000001c0


	//   ....[1]....
        /*00f4*/ 	.word	0x00000200


	//   ....[2]....
        /*00f8*/ 	.word	0x00000230


	//   ....[3]....
        /*00fc*/ 	.word	0x00000240


	//   ....[4]....
        /*0100*/ 	.word	0x00000270


	//   ....[5]....
        /*0104*/ 	.word	0x00000280


	//   ....[6]....
        /*0108*/ 	.word	0x000002c0


	//   ....[7]....
        /*010c*/ 	.word	0x000002e0


	//   ....[8]....
        /*0110*/ 	.word	0x00000330


	//   ....[9]....
        /*0114*/ 	.word	0x00000360


	//   ....[10]....
        /*0118*/ 	.word	0x00000440


	//   ....[11]....
        /*011c*/ 	.word	0x00000450


	//   ....[12]....
        /*0120*/ 	.word	0x00000480


	//   ....[13]....
        /*0124*/ 	.word	0x00000490


	//   ....[14]....
        /*0128*/ 	.word	0x000004c0


	//   ....[15]....
        /*012c*/ 	.word	0x000004d0


	//   ....[16]....
        /*0130*/ 	.word	0x00000500


	//   ....[17]....
        /*0134*/ 	.word	0x00000510


	//   ....[18]....
        /*0138*/ 	.word	0x00000550


	//   ....[19]....
        /*013c*/ 	.word	0x00000570


	//----- nvinfo : EIATTR_VRC_CTA_INIT_COUNT
	.align		4
.L_257:
        /*0140*/ 	.byte	0x02, 0x4a
	.zero		1
	.zero		1


	//----- nvinfo : EIATTR_EXIT_INSTR_OFFSETS
	.align		4
        /*0144*/ 	.byte	0x04, 0x1c
        /*0146*/ 	.short	(.L_259 - .L_258)


	//   ....[0]....
.L_258:
        /*0148*/ 	.word	0x000008d0


	//   ....[1]....
        /*014c*/ 	.word	0x00000a20


	//----- nvinfo : EIATTR_CRS_STACK_SIZE
	.align		4
.L_259:
        /*0150*/ 	.byte	0x04, 0x1e
        /*0152*/ 	.short	(.L_261 - .L_260)
.L_260:
        /*0154*/ 	.word	0x00000000


	//----- nvinfo : EIATTR_CBANK_PARAM_SIZE
	.align		4
.L_261:
        /*0158*/ 	.byte	0x03, 0x19
        /*015a*/ 	.short	0x0038


	//----- nvinfo : EIATTR_PARAM_CBANK
	.align		4
        /*015c*/ 	.byte	0x04, 0x0a
        /*015e*/ 	.short	(.L_263 - .L_262)
	.align		4
.L_262:
        /*0160*/ 	.word	index@(.nv.constant0.layernorm_forward_kernel)
        /*0164*/ 	.short	0x0380
        /*0166*/ 	.short	0x0038


	//----- nvinfo : EIATTR_SW_WAR
	.align		4
.L_263:
        /*0168*/ 	.byte	0x04, 0x36
        /*016a*/ 	.short	(.L_265 - .L_264)
.L_264:
        /*016c*/ 	.word	0x00000008
.L_265:


//--------------------- .nv.callgraph             --------------------------
	.section	.nv.callgraph,"",@"SHT_CUDA_CALLGRAPH"
	.align	4
	.sectionentsize	8
	.align		4
        /*0000*/ 	.word	0x00000000
	.align		4
        /*0004*/ 	.word	0xffffffff
	.align		4
        /*0008*/ 	.word	0x00000000
	.align		4
        /*000c*/ 	.word	0xfffffffe
	.align		4
        /*0010*/ 	.word	0x00000000
	.align		4
        /*0014*/ 	.word	0xfffffffd
	.align		4
        /*0018*/ 	.word	0x00000000
	.align		4
        /*001c*/ 	.word	0xfffffffc


//--------------------- .nv.constant4             --------------------------
	.section	.nv.constant4,"a",@progbits
	.align	8
	.align		8
.nv.constant4:
        /*0000*/ 	.dword	_ZN34_INTERNAL_bd14a3ee_4_k_cu_89a8a5fd4cuda3std3__436_GLOBAL__N__bd14a3ee_4_k_cu_89a8a5fd6ignoreE
	.align		8
        /*0008*/ 	.dword	_ZN34_INTERNAL_bd14a3ee_4_k_cu_89a8a5fd4cuda3std3__45__cpo5beginE
	.align		8
        /*0010*/ 	.dword	_ZN34_INTERNAL_bd14a3ee_4_k_cu_89a8a5fd4cuda3std3__45__cpo3endE
	.align		8
        /*0018*/ 	.dword	_ZN34_INTERNAL_bd14a3ee_4_k_cu_89a8a5fd4cuda3std3__45__cpo6cbeginE
	.align		8
        /*0020*/ 	.dword	_ZN34_INTERNAL_bd14a3ee_4_k_cu_89a8a5fd4cuda3std3__45__cpo4cendE
	.align		8
        /*0028*/ 	.dword	_ZN34_INTERNAL_bd14a3ee_4_k_cu_89a8a5fd4cuda3std3__419piecewise_constructE
	.align		8
        /*0030*/ 	.dword	_ZN34_INTERNAL_bd14a3ee_4_k_cu_89a8a5fd4cuda3std3__48in_placeE
	.align		8
        /*0038*/ 	.dword	_ZN34_INTERNAL_bd14a3ee_4_k_cu_89a8a5fd4cuda3std6ranges3__45__cpo4swapE
	.align		8
        /*0040*/ 	.dword	_ZN34_INTERNAL_bd14a3ee_4_k_cu_89a8a5fd4cuda3std6ranges3__45__cpo9iter_moveE
	.align		8
        /*0048*/ 	.dword	_ZN34_INTERNAL_bd14a3ee_4_k_cu_89a8a5fd4cuda3std6ranges3__45__cpo7advanceE


//--------------------- .text.layernorm_backward_kernel7 --------------------------
	.section	.text.layernorm_backward_kernel7,"ax",@progbits
	.align	128
        .global         layernorm_backward_kernel7
        .type           layernorm_backward_kernel7,@function
        .size           layernorm_backward_kernel7,(.L_x_305 - layernorm_backward_kernel7)
        .other          layernorm_backward_kernel7,@"STO_CUDA_ENTRY STV_DEFAULT"
layernorm_backward_kernel7:
.text.layernorm_backward_kernel7:
[----:B------:R-:W-:Y:S01]  /*0000*/  LDC R1, c[0x0][0x37c] ;  /* 0x0000df00ff017b82 */ /* 0x000fe20000000800 */
[----:B------:R-:W0:Y:S01]  /*0010*/  S2R R29, SR_TID.X ;  /* 0x00000000001d7919 */ /* 0x000e220000002100 */
[----:B------:R-:W1:Y:S06]  /*0020*/  LDCU UR7, c[0x0][0x3d0] ;  /* 0x00007a00ff0777ac */ /* 0x000e6c0008000800 */
[----:B------:R-:W2:Y:S01]  /*0030*/  LDC R28, c[0x0][0x360] ;  /* 0x0000d800ff1c7b82 */ /* 0x000ea20000000800 */
[----:B------:R-:W-:Y:S01]  /*0040*/  BSSY.RECONVERGENT B0, `(.L_x_0) ;  /* 0x000002d000007945 */ /* 0x000fe20003800200 */
[----:B------:R-:W-:Y:S01]  /*0050*/  UMOV UR4, 0x400 ;  /* 0x0000040000047882 */ /* 0x000fe20000000000 */
[----:B------:R-:W3:Y:S05]  /*0060*/  LDCU.64 UR8, c[0x0][0x358] ;  /* 0x00006b00ff0877ac */ /* 0x000eea0008000a00 */
[----:B------:R-:W4:Y:S01]  /*0070*/  S2UR UR5, SR_CgaCtaId ;  /* 0x00000000000579c3 */ /* 0x000f220000008800 */
[----:B------:R-:W0:Y:S07]  /*0080*/  LDCU UR10, c[0x0][0x370] ;  /* 0x00006e00ff0a77ac */ /* 0x000e2e0008000800 */
[----:B------:R-:W5:Y:S01]  /*0090*/  S2UR UR6, SR_CTAID.X ;  /* 0x00000000000679c3 */ /* 0x000f620000002500 */
[----:B-1----:R-:W-:-:S02]  /*00a0*/  MOV R10, UR7 ;  /* 0x00000007000a7c02 */ /* 0x002fc40008000f00 */
[----:B--2---:R-:W-:Y:S02]  /*00b0*/  SHF.R.U32.HI R3, RZ, 0x5, R28 ;  /* 0x00000005ff037819 */ /* 0x004fe4000001161c */
[C---:B0-----:R-:W-:Y:S02]  /*00c0*/  ISETP.GE.AND P0, PT, R29.reuse, R10, PT ;  /* 0x0000000a1d00720c */ /* 0x041fe40003f06270 */
[----:B------:R-:W-:Y:S01]  /*00d0*/  SHF.R.U32.HI R16, RZ, 0x5, R29 ;  /* 0x00000005ff107819 */ /* 0x000fe2000001161d */
[----:B----4-:R-:W-:Y:S01]  /*00e0*/  ULEA UR4, UR5, UR4, 0x18 ;  /* 0x0000000405047291 */ /* 0x010fe2000f8ec0ff */
[----:B------:R-:W-:-:S05]  /*00f0*/  LOP3.LUT R17, R29, 0x1f, RZ, 0xc0, !PT ;  /* 0x0000001f1d117812 */ /* 0x000fca00078ec0ff */
[----:B------:R-:W-:Y:S01]  /*0100*/  LEA R15, R10, UR4, 0x2 ;  /* 0x000000040a0f7c11 */ /* 0x000fe2000f8e10ff */
[----:B-----5:R-:W-:-:S03]  /*0110*/  IMAD R16, R3, UR6, R16 ;  /* 0x0000000603107c24 */ /* 0x020fc6000f8e0210 */
[----:B---3--:R-:W-:Y:S05]  /*0120*/  @P0 BRA `(.L_x_1) ;  /* 0x0000000000780947 */ /* 0x008fea0003800000 */
[----:B------:R-:W0:Y:S01]  /*0130*/  LDC R10, c[0x0][0x3d0] ;  /* 0x0000f400ff0a7b82 */ /* 0x000e220000000800 */
[----:B------:R-:W-:-:S07]  /*0140*/  MOV R0, R29 ;  /* 0x0000001d00007202 */ /* 0x000fce0000000f00 */
.L_x_2:
[C---:B------:R-:W-:Y:S01]  /*0150*/  LEA R3, R0.reuse, UR4, 0x2 ;  /* 0x0000000400037c11 */ /* 0x040fe2000f8e10ff */
[----:B------:R-:W-:Y:S01]  /*0160*/  IMAD R5, R0, 0x4, R15 ;  /* 0x0000000400057824 */ /* 0x000fe200078e020f */
[----:B------:R-:W-:-:S03]  /*0170*/  IADD3 R7, PT, PT, R28, R0, RZ ;  /* 0x000000001c077210 */ /* 0x000fc60007ffe0ff */
[----:B------:R1:W-:Y:S01]  /*0180*/  STS [R3], RZ ;  /* 0x000000ff03007388 */ /* 0x0003e20000000800 */
[----:B0-----:R-:W-:-:S03]  /*0190*/  ISETP.GE.AND P0, PT, R7, R10, PT ;  /* 0x0000000a0700720c */ /* 0x001fc60003f06270 */
[----:B------:R1:W-:Y:S10]  /*01a0*/  STS [R5], RZ ;  /* 0x000000ff05007388 */ /* 0x0003f40000000800 */
[----:B-1----:R-:W-:Y:S05]  /*01b0*/  @P0 BRA `(.L_x_1) ;  /* 0x0000000000540947 */ /* 0x002fea0003800000 */
[C---:B------:R-:W-:Y:S01]  /*01c0*/  LEA R3, R28.reuse, R3, 0x2 ;  /* 0x000000031c037211 */ /* 0x040fe200078e10ff */
[----:B------:R-:W-:Y:S01]  /*01d0*/  IMAD R5, R28, 0x4, R5 ;  /* 0x000000041c057824 */ /* 0x000fe200078e0205 */
[----:B------:R-:W-:-:S03]  /*01e0*/  IADD3 R7, PT, PT, R7, R28, RZ ;  /* 0x0000001c07077210 */ /* 0x000fc60007ffe0ff */
[----:B------:R0:W-:Y:S01]  /*01f0*/  STS [R3], RZ ;  /* 0x000000ff03007388 */ /* 0x0001e20000000800 */
[----:B------:R-:W-:-:S03]  /*0200*/  ISETP.GE.AND P0, PT, R7, R10, PT ;  /* 0x0000000a0700720c */ /* 0x000fc60003f06270 */
[----:B------:R0:W-:Y:S10]  /*0210*/  STS [R5], RZ ;  /* 0x000000ff05007388 */ /* 0x0001f40000000800 */
[----:B0-----:R-:W-:Y:S05]  /*0220*/  @P0 BRA `(.L_x_1) ;  /* 0x0000000000380947 */ /* 0x001fea0003800000 */
        /* <DEDUP_REMOVED lines=13> */
[----:B-1----:R-:W-:Y:S05]  /*0300*/  @!P0 BRA `(.L_x_2) ;  /* 0xfffffffc00908947 */ /* 0x002fea000383ffff */
.L_x_1:
[----:B------:R-:W-:Y:S05]  /*0310*/  BSYNC.RECONVERGENT B0 ;  /* 0x0000000000007941 */ /* 0x000fea0003800200 */
.L_x_0:
[----:B------:R-:W0:Y:S02]  /*0320*/  LDCU.64 UR6, c[0x0][0x3c8] ;  /* 0x00007900ff0677ac */ /* 0x000e240008000a00 */
[----:B0-----:R-:W-:Y:S01]  /*0330*/  UIMAD UR5, UR7, UR6, URZ ;  /* 0x00000006070572a4 */ /* 0x001fe2000f8e02ff */
[----:B------:R-:W-:Y:S05]  /*0340*/  BAR.SYNC.DEFER_BLOCKING 0x0 ;  /* 0x0000000000007b1d */ /* 0x000fea0000010000 */
[----:B------:R-:W-:-:S13]  /*0350*/  ISETP.GE.AND P0, PT, R16, UR5, PT ;  /* 0x0000000510007c0c */ /* 0x000fda000bf06270 */
[----:B------:R-:W-:Y:S05]  /*0360*/  @P0 BRA `(.L_x_3) ;  /* 0x0000002000580947 */ /* 0x000fea0003800000 */
[----:B------:R-:W0:Y:S01]  /*0370*/  LDC.64 R18, c[0x0][0x3b0] ;  /* 0x0000ec00ff127b82 */ /* 0x000e220000000a00 */
[----:B------:R-:W-:Y:S02]  /*0380*/  LOP3.LUT R14, RZ, R17, RZ, 0x33, !PT ;  /* 0x00000011ff0e7212 */ /* 0x000fe400078e33ff */
[----:B------:R-:W-:Y:S02]  /*0390*/  LEA R13, R17, UR4, 0x2 ;  /* 0x00000004110d7c11 */ /* 0x000fe4000f8e10ff */
[-C--:B------:R-:W-:Y:S02]  /*03a0*/  IADD3 R14, PT, PT, R14, R10.reuse, RZ ;  /* 0x0000000a0e0e7210 */ /* 0x080fe40007ffe0ff */
[----:B------:R-:W-:Y:S01]  /*03b0*/  I2FP.F32.S32 R12, R10 ;  /* 0x0000000a000c7245 */ /* 0x000fe20000201400 */
[----:B------:R-:W-:Y:S01]  /*03c0*/  IMAD R10, R10, 0x4, R13 ;  /* 0x000000040a0a7824 */ /* 0x000fe200078e020d */
[----:B------:R-:W-:Y:S02]  /*03d0*/  LEA.HI R9, R14, 0x1, RZ, 0x1b ;  /* 0x000000010e097811 */ /* 0x000fe400078fd8ff */
[----:B------:R-:W-:-:S02]  /*03e0*/  LOP3.LUT R11, R29, 0x1f, RZ, 0xc0, !PT ;  /* 0x0000001f1d0b7812 */ /* 0x000fc400078ec0ff */
[----:B------:R-:W-:Y:S01]  /*03f0*/  LOP3.LUT R9, R9, 0x3, RZ, 0xc0, !PT ;  /* 0x0000000309097812 */ /* 0x000fe200078ec0ff */
[----:B0-----:R-:W-:-:S07]  /*0400*/  IMAD.WIDE.U32 R18, R17, 0x4, R18 ;  /* 0x0000000411127825 */ /* 0x001fce00078e0012 */
.L_x_51:
[----:B0-----:R-:W0:Y:S08]  /*0410*/  LDC R6, c[0x0][0x3cc] ;  /* 0x0000f300ff067b82 */ /* 0x001e300000000800 */
[----:B-1----:R-:W1:Y:S08]  /*0420*/  LDC.64 R2, c[0x0][0x3b8] ;  /* 0x0000ee00ff027b82 */ /* 0x002e700000000a00 */
[----:B--2---:R-:W2:Y:S01]  /*0430*/  LDC.64 R4, c[0x0][0x3c0] ;  /* 0x0000f000ff047b82 */ /* 0x004ea20000000a00 */
[----:B0-----:R-:W-:-:S04]  /*0440*/  IABS R23, R6 ;  /* 0x0000000600177213 */ /* 0x001fc80000000000 */
[----:B------:R-:W0:Y:S01]  /*0450*/  I2F.RP R0, R23 ;  /* 0x0000001700007306 */ /* 0x000e220000209400 */
[----:B-1----:R-:W-:-:S05]  /*0460*/  IMAD.WIDE R2, R16, 0x4, R2 ;  /* 0x0000000410027825 */ /* 0x002fca00078e0202 */
[----:B-----5:R1:W5:Y:S01]  /*0470*/  LDG.E R8, desc[UR8][R2.64] ;  /* 0x0000000802087981 */ /* 0x020362000c1e1900 */
[----:B------:R-:W-:Y:S05]  /*0480*/  YIELD ;  /* 0x0000000000007946 */ /* 0x000fea0003800000 */
[----:B0-----:R-:W0:Y:S01]  /*0490*/  MUFU.RCP R0, R0 ;  /* 0x0000000000007308 */ /* 0x001e220000001000 */
[----:B---3--:R-:W3:Y:S01]  /*04a0*/  LDCU UR6, c[0x0][0x3d0] ;  /* 0x00007a00ff0677ac */ /* 0x008ee20008000800 */
[C---:B------:R-:W-:Y:S01]  /*04b0*/  ISETP.GE.AND P1, PT, R16.reuse, RZ, PT ;  /* 0x000000ff1000720c */ /* 0x040fe20003f26270 */
[----:B--2---:R-:W-:Y:S01]  /*04c0*/  IMAD.WIDE R4, R16, 0x4, R4 ;  /* 0x0000000410047825 */ /* 0x004fe200078e0204 */
[----:B-1----:R-:W-:Y:S01]  /*04d0*/  IABS R2, R16 ;  /* 0x0000001000027213 */ /* 0x002fe20000000000 */
[----:B------:R-:W-:Y:S03]  /*04e0*/  BSSY.RECONVERGENT B0, `(.L_x_4) ;  /* 0x00000ec000007945 */ /* 0x000fe60003800200 */
[----:B------:R1:W5:Y:S01]  /*04f0*/  LDG.E R7, desc[UR8][R4.64] ;  /* 0x0000000804077981 */ /* 0x000362000c1e1900 */
[----:B0-----:R-:W-:-:S04]  /*0500*/  IADD3 R20, PT, PT, R0, 0xffffffe, RZ ;  /* 0x0ffffffe00147810 */ /* 0x001fc80007ffe0ff */
[----:B------:R0:W2:Y:S02]  /*0510*/  F2I.FTZ.U32.TRUNC.NTZ R21, R20 ;  /* 0x0000001400157305 */ /* 0x0000a4000021f000 */
[----:B0-----:R-:W-:Y:S01]  /*0520*/  IMAD.MOV.U32 R20, RZ, RZ, RZ ;  /* 0x000000ffff147224 */ /* 0x001fe200078e00ff */
[----:B--2---:R-:W-:-:S05]  /*0530*/  IADD3 R22, PT, PT, RZ, -R21, RZ ;  /* 0x80000015ff167210 */ /* 0x004fca0007ffe0ff */
[----:B------:R-:W-:-:S04]  /*0540*/  IMAD R3, R22, R23, RZ ;  /* 0x0000001716037224 */ /* 0x000fc800078e02ff */
[----:B------:R-:W-:-:S06]  /*0550*/  IMAD.HI.U32 R21, R21, R3, R20 ;  /* 0x0000000315157227 */ /* 0x000fcc00078e0014 */
[----:B------:R-:W-:-:S05]  /*0560*/  IMAD.HI.U32 R21, R21, R2, RZ ;  /* 0x0000000215157227 */ /* 0x000fca00078e00ff */
[----:B------:R-:W-:-:S05]  /*0570*/  IADD3 R21, PT, PT, -R21, RZ, RZ ;  /* 0x000000ff15157210 */ /* 0x000fca0007ffe1ff */
[----:B------:R-:W-:-:S05]  /*0580*/  IMAD R0, R23, R21, R2 ;  /* 0x0000001517007224 */ /* 0x000fca00078e0202 */
[----:B------:R-:W-:-:S13]  /*0590*/  ISETP.GT.U32.AND P0, PT, R23, R0, PT ;  /* 0x000000001700720c */ /* 0x000fda0003f04070 */
[----:B------:R-:W-:-:S04]  /*05a0*/  @!P0 IADD3 R0, PT, PT, R0, -R23, RZ ;  /* 0x8000001700008210 */ /* 0x000fc80007ffe0ff */
[----:B------:R-:W-:-:S13]  /*05b0*/  ISETP.GT.U32.AND P0, PT, R23, R0, PT ;  /* 0x000000001700720c */ /* 0x000fda0003f04070 */
[----:B------:R-:W-:Y:S01]  /*05c0*/  @!P0 IMAD.IADD R0, R0, 0x1, -R23 ;  /* 0x0000000100008824 */ /* 0x000fe200078e0a17 */
[----:B------:R-:W-:-:S04]  /*05d0*/  ISETP.NE.AND P0, PT, R6, RZ, PT ;  /* 0x000000ff0600720c */ /* 0x000fc80003f05270 */
[----:B------:R-:W-:Y:S02]  /*05e0*/  @!P1 IADD3 R0, PT, PT, -R0, RZ, RZ ;  /* 0x000000ff00009210 */ /* 0x000fe40007ffe1ff */
[----:B---3--:R-:W-:-:S07]  /*05f0*/  ISETP.GE.AND P2, PT, R17, UR6, PT ;  /* 0x0000000611007c0c */ /* 0x008fce000bf46270 */
[----:B------:R-:W-:-:S04]  /*0600*/  @!P0 LOP3.LUT R0, RZ, R6, RZ, 0x33, !PT ;  /* 0x00000006ff008212 */ /* 0x000fc800078e33ff */
[C---:B------:R-:W-:Y:S01]  /*0610*/  IADD3 R2, PT, PT, -R0.reuse, R16, RZ ;  /* 0x0000001000027210 */ /* 0x040fe20007ffe1ff */
[----:B------:R-:W-:-:S04]  /*0620*/  IMAD R21, R0, UR6, RZ ;  /* 0x0000000600157c24 */ /* 0x000fc8000f8e02ff */
[----:B------:R-:W-:Y:S01]  /*0630*/  IMAD R2, R2, UR6, RZ ;  /* 0x0000000602027c24 */ /* 0x000fe2000f8e02ff */
[----:B------:R-:W-:Y:S01]  /*0640*/  SHF.R.S32.HI R22, RZ, 0x1f, R21 ;  /* 0x0000001fff167819 */ /* 0x000fe20000011415 */
[----:B-1----:R-:W-:-:S03]  /*0650*/  HFMA2 R4, -RZ, RZ, 0, 0 ;  /* 0x00000000ff047431 */ /* 0x002fc600000001ff */
[----:B------:R-:W-:Y:S02]  /*0660*/  IADD3 R6, P0, PT, R2, R21, RZ ;  /* 0x0000001502067210 */ /* 0x000fe40007f1e0ff */
[----:B------:R-:W-:Y:S01]  /*0670*/  SHF.R.S32.HI R3, RZ, 0x1f, R2 ;  /* 0x0000001fff037819 */ /* 0x000fe20000011402 */
[----:B------:R-:W-:-:S03]  /*0680*/  IMAD.MOV.U32 R0, RZ, RZ, RZ ;  /* 0x000000ffff007224 */ /* 0x000fc600078e00ff */
[----:B------:R-:W-:Y:S01]  /*0690*/  IADD3.X R5, PT, PT, R3, R22, RZ, P0, !PT ;  /* 0x0000001603057210 */ /* 0x000fe200007fe4ff */
[----:B------:R-:W-:Y:S06]  /*06a0*/  @P2 BRA `(.L_x_5) ;  /* 0x0000000c003c2947 */ /* 0x000fec0003800000 */
[C---:B------:R-:W-:Y:S01]  /*06b0*/  ISETP.GE.U32.AND P1, PT, R14.reuse, 0xe0, PT ;  /* 0x000000e00e00780c */ /* 0x040fe20003f26070 */
[----:B------:R-:W-:Y:S01]  /*06c0*/  BSSY.RECONVERGENT B1, `(.L_x_6) ;  /* 0x0000064000017945 */ /* 0x000fe20003800200 */
[----:B------:R-:W-:Y:S01]  /*06d0*/  LEA.HI R24, R14, 0x1, RZ, 0x1b ;  /* 0x000000010e187811 */ /* 0x000fe200078fd8ff */
[----:B------:R-:W-:Y:S01]  /*06e0*/  IMAD.MOV.U32 R4, RZ, RZ, RZ ;  /* 0x000000ffff047224 */ /* 0x000fe200078e00ff */
[----:B------:R-:W-:Y:S02]  /*06f0*/  MOV R25, R17 ;  /* 0x0000001100197202 */ /* 0x000fe40000000f00 */
[----:B------:R-:W-:Y:S02]  /*0700*/  LOP3.LUT R24, R24, 0x7, RZ, 0xc0, !PT ;  /* 0x0000000718187812 */ /* 0x000fe400078ec0ff */
[----:B------:R-:W-:Y:S02]  /*0710*/  MOV R0, RZ ;  /* 0x000000ff00007202 */ /* 0x000fe40000000f00 */
[----:B------:R-:W-:-:S03]  /*0720*/  ISETP.NE.AND P0, PT, R24, RZ, PT ;  /* 0x000000ff1800720c */ /* 0x000fc60003f05270 */
[----:B------:R-:W-:Y:S10]  /*0730*/  @!P1 BRA `(.L_x_7) ;  /* 0x0000000400709947 */ /* 0x000ff40003800000 */
[----:B------:R-:W0:Y:S01]  /*0740*/  LDCU.128 UR12, c[0x0][0x3a0] ;  /* 0x00007400ff0c77ac */ /* 0x000e220008000c00 */
[----:B------:R-:W-:Y:S02]  /*0750*/  IADD3 R21, P1, P3, R2, R11, R21 ;  /* 0x0000000b02157210 */ /* 0x000fe40007b3e015 */
[----:B------:R-:W-:Y:S02]  /*0760*/  MOV R25, R17 ;  /* 0x0000001100197202 */ /* 0x000fe40000000f00 */
[----:B------:R-:W-:Y:S01]  /*0770*/  IADD3.X R4, PT, PT, R3, RZ, R22, P1, P3 ;  /* 0x000000ff03047210 */ /* 0x000fe20000fe6416 */
[C---:B------:R-:W-:Y:S01]  /*0780*/  IMAD.SHL.U32 R20, R21.reuse, 0x4, RZ ;  /* 0x0000000415147824 */ /* 0x040fe200078e00ff */
[----:B------:R-:W-:Y:S02]  /*0790*/  IADD3 R22, P6, PT, R18, 0x200, RZ ;  /* 0x0000020012167810 */ /* 0x000fe40007fde0ff */
[----:B------:R-:W-:Y:S02]  /*07a0*/  SHF.L.U64.HI R21, R21, 0x2, R4 ;  /* 0x0000000215157819 */ /* 0x000fe40000010204 */
[----:B------:R-:W-:Y:S01]  /*07b0*/  LEA.HI R4, R14, 0x1, RZ, 0x1b ;  /* 0x000000010e047811 */ /* 0x000fe200078fd8ff */
[----:B------:R-:W-:-:S03]  /*07c0*/  IMAD.X R23, RZ, RZ, R19, P6 ;  /* 0x000000ffff177224 */ /* 0x000fc600030e0613 */
[----:B------:R-:W-:Y:S02]  /*07d0*/  LOP3.LUT R26, R4, 0xffffff8, RZ, 0xc0, !PT ;  /* 0x0ffffff8041a7812 */ /* 0x000fe400078ec0ff */
[----:B------:R-:W-:Y:S02]  /*07e0*/  MOV R4, RZ ;  /* 0x000000ff00047202 */ /* 0x000fe40000000f00 */
[C---:B0-----:R-:W-:Y:S02]  /*07f0*/  IADD3 R2, P1, PT, R20.reuse, UR14, RZ ;  /* 0x0000000e14027c10 */ /* 0x041fe4000ff3e0ff */
[----:B------:R-:W-:Y:S02]  /*0800*/  IADD3 R20, P4, PT, R20, UR12, RZ ;  /* 0x0000000c14147c10 */ /* 0x000fe4000ff9e0ff */
[----:B------:R-:W-:Y:S02]  /*0810*/  IADD3 R2, P3, PT, R2, 0x200, RZ ;  /* 0x0000020002027810 */ /* 0x000fe40007f7e0ff */
[----:B------:R-:W-:-:S02]  /*0820*/  IADD3 R20, P5, PT, R20, 0x200, RZ ;  /* 0x0000020014147810 */ /* 0x000fc40007fbe0ff */
[--C-:B------:R-:W-:Y:S02]  /*0830*/  IADD3.X R3, PT, PT, RZ, UR15, R21.reuse, P3, P1 ;  /* 0x0000000fff037c10 */ /* 0x100fe40009fe2415 */
[----:B------:R-:W-:Y:S02]  /*0840*/  IADD3.X R21, PT, PT, RZ, UR13, R21, P5, P4 ;  /* 0x0000000dff157c10 */ /* 0x000fe4000afe8415 */
[----:B------:R-:W-:-:S07]  /*0850*/  IADD3 R26, PT, PT, -R26, RZ, RZ ;  /* 0x000000ff1a1a7210 */ /* 0x000fce0007ffe1ff */
.L_x_8:
[----:B------:R-:W2:Y:S04]  /*0860*/  LDG.E R27, desc[UR8][R2.64+-0x200] ;  /* 0xfffe0008021b7981 */ /* 0x000ea8000c1e1900 */
[----:B------:R-:W3:Y:S04]  /*0870*/  LDG.E R35, desc[UR8][R22.64+-0x200] ;  /* 0xfffe000816237981 */ /* 0x000ee8000c1e1900 */
[----:B------:R-:W3:Y:S04]  /*0880*/  LDG.E R38, desc[UR8][R20.64+-0x200] ;  /* 0xfffe000814267981 */ /* 0x000ee8000c1e1900 */
[----:B------:R-:W4:Y:S04]  /*0890*/  LDG.E R43, desc[UR8][R2.64+-0x180] ;  /* 0xfffe8008022b7981 */ /* 0x000f28000c1e1900 */
[----:B------:R-:W4:Y:S04]  /*08a0*/  LDG.E R33, desc[UR8][R22.64+-0x180] ;  /* 0xfffe800816217981 */ /* 0x000f28000c1e1900 */
[----:B------:R-:W4:Y:S04]  /*08b0*/  LDG.E R34, desc[UR8][R20.64+-0x180] ;  /* 0xfffe800814227981 */ /* 0x000f28000c1e1900 */
[----:B------:R-:W4:Y:S04]  /*08c0*/  LDG.E R39, desc[UR8][R2.64+-0x100] ;  /* 0xffff000802277981 */ /* 0x000f28000c1e1900 */
[----:B------:R-:W4:Y:S04]  /*08d0*/  LDG.E R32, desc[UR8][R22.64+-0x100] ;  /* 0xffff000816207981 */ /* 0x000f28000c1e1900 */
[----:B------:R-:W4:Y:S04]  /*08e0*/  LDG.E R37, desc[UR8][R20.64+-0x100] ;  /* 0xffff000814257981 */ /* 0x000f28000c1e1900 */
[----:B------:R-:W4:Y:S04]  /*08f0*/  LDG.E R30, desc[UR8][R22.64+-0x80] ;  /* 0xffff8008161e7981 */ /* 0x000f28000c1e1900 */
[----:B------:R-:W4:Y:S04]  /*0900*/  LDG.E R31, desc[UR8][R20.64+-0x80] ;  /* 0xffff8008141f7981 */ /* 0x000f28000c1e1900 */
[----:B------:R-:W4:Y:S01]  /*0910*/  LDG.E R45, desc[UR8][R22.64+0x180] ;  /* 0x00018008162d7981 */ /* 0x000f22000c1e1900 */
[----:B--2--5:R-:W-:-:S03]  /*0920*/  FADD R36, -R8, R27 ;  /* 0x0000001b08247221 */ /* 0x024fc60000000100 */
[----:B------:R-:W2:Y:S01]  /*0930*/  LDG.E R27, desc[UR8][R2.64+-0x80] ;  /* 0xffff8008021b7981 */ /* 0x000ea2000c1e1900 */
[----:B---3--:R-:W-:Y:S01]  /*0940*/  FMUL R41, R35, R38 ;  /* 0x0000002623297220 */ /* 0x008fe20000400000 */
[----:B------:R-:W-:-:S03]  /*0950*/  FMUL R35, R7, R36 ;  /* 0x0000002407237220 */ /* 0x000fc60000400000 */
[----:B------:R-:W-:Y:S01]  /*0960*/  FADD R36, R41, R0 ;  /* 0x0000000029247221 */ /* 0x000fe20000000000 */
[C---:B----4-:R-:W-:Y:S01]  /*0970*/  FADD R0, -R8.reuse, R43 ;  /* 0x0000002b08007221 */ /* 0x050fe20000000100 */
[----:B------:R-:W-:Y:S02]  /*0980*/  FFMA R4, R35, R41, R4 ;  /* 0x0000002923047223 */ /* 0x000fe40000000004 */
[----:B------:R-:W3:Y:S01]  /*0990*/  LDG.E R35, desc[UR8][R22.64] ;  /* 0x0000000816237981 */ /* 0x000ee2000c1e1900 */
[----:B------:R-:W-:Y:S01]  /*09a0*/  FMUL R41, R7, R0 ;  /* 0x0000000007297220 */ /* 0x000fe20000400000 */
[----:B------:R-:W-:Y:S02]  /*09b0*/  FMUL R43, R33, R34 ;  /* 0x00000022212b7220 */ /* 0x000fe40000400000 */
[----:B------:R-:W3:Y:S01]  /*09c0*/  LDG.E R0, desc[UR8][R20.64] ;  /* 0x0000000814007981 */ /* 0x000ee2000c1e1900 */
[----:B------:R-:W-:-:S03]  /*09d0*/  FADD R38, -R8, R39 ;  /* 0x0000002708267221 */ /* 0x000fc60000000100 */
[----:B------:R-:W4:Y:S01]  /*09e0*/  LDG.E R33, desc[UR8][R2.64] ;  /* 0x0000000802217981 */ /* 0x000f22000c1e1900 */
[----:B------:R-:W-:Y:S01]  /*09f0*/  FADD R36, R36, R43 ;  /* 0x0000002b24247221 */ /* 0x000fe20000000000 */
[----:B------:R-:W-:Y:S01]  /*0a00*/  FFMA R34, R41, R43, R4 ;  /* 0x0000002b29227223 */ /* 0x000fe20000000004 */
[----:B------:R-:W-:Y:S01]  /*0a10*/  FMUL R41, R7, R38 ;  /* 0x0000002607297220 */ /* 0x000fe20000400000 */
[----:B------:R-:W4:Y:S01]  /*0a20*/  LDG.E R4, desc[UR8][R22.64+0x80] ;  /* 0x0000800816047981 */ /* 0x000f22000c1e1900 */
[----:B------:R-:W-:-:S03]  /*0a30*/  FMUL R43, R32, R37 ;  /* 0x00000025202b7220 */ /* 0x000fc60000400000 */
[----:B------:R-:W4:Y:S04]  /*0a40*/  LDG.E R39, desc[UR8][R20.64+0x80] ;  /* 0x0000800814277981 */ /* 0x000f28000c1e1900 */
[----:B------:R-:W4:Y:S01]  /*0a50*/  LDG.E R37, desc[UR8][R2.64+0x80] ;  /* 0x0000800802257981 */ /* 0x000f22000c1e1900 */
[----:B------:R-:W-:-:S03]  /*0a60*/  FFMA R34, R41, R43, R34 ;  /* 0x0000002b29227223 */ /* 0x000fc60000000022 */
[----:B------:R-:W4:Y:S01]  /*0a70*/  LDG.E R41, desc[UR8][R2.64+0x100] ;  /* 0x0001000802297981 */ /* 0x000f22000c1e1900 */
[----:B------:R-:W-:-:S03]  /*0a80*/  FADD R36, R36, R43 ;  /* 0x0000002b24247221 */ /* 0x000fc60000000000 */
[----:B------:R-:W4:Y:S04]  /*0a90*/  LDG.E R43, desc[UR8][R22.64+0x100] ;  /* 0x00010008162b7981 */ /* 0x000f28000c1e1900 */
[----:B------:R-:W4:Y:S01]  /*0aa0*/  LDG.E R32, desc[UR8][R20.64+0x100] ;  /* 0x0001000814207981 */ /* 0x000f22000c1e1900 */
[----:B------:R-:W-:-:S03]  /*0ab0*/  FMUL R40, R30, R31 ;  /* 0x0000001f1e287220 */ /* 0x000fc60000400000 */
[----:B------:R0:W4:Y:S04]  /*0ac0*/  LDG.E R31, desc[UR8][R2.64+0x180] ;  /* 0x00018008021f7981 */ /* 0x000128000c1e1900 */
[----:B------:R1:W4:Y:S01]  /*0ad0*/  LDG.E R30, desc[UR8][R20.64+0x180] ;  /* 0x00018008141e7981 */ /* 0x000322000c1e1900 */
[----:B------:R-:W-:Y:S02]  /*0ae0*/  VIADD R26, R26, 0x8 ;  /* 0x000000081a1a7836 */ /* 0x000fe40000000000 */
[----:B------:R-:W-:Y:S01]  /*0af0*/  FADD R36, R36, R40 ;  /* 0x0000002824247221 */ /* 0x000fe20000000000 */
[----:B0-----:R-:W-:-:S04]  /*0b00*/  IADD3 R2, P1, PT, R2, 0x400, RZ ;  /* 0x0000040002027810 */ /* 0x001fc80007f3e0ff */
[----:B------:R-:W-:Y:S02]  /*0b10*/  IADD3.X R3, PT, PT, RZ, R3, RZ, P1, !PT ;  /* 0x00000003ff037210 */ /* 0x000fe40000ffe4ff */
[----:B------:R-:W-:Y:S02]  /*0b20*/  ISETP.NE.AND P1, PT, R26, RZ, PT ;  /* 0x000000ff1a00720c */ /* 0x000fe40003f25270 */
[----:B-1----:R-:W-:Y:S02]  /*0b30*/  IADD3 R20, P3, PT, R20, 0x400, RZ ;  /* 0x0000040014147810 */ /* 0x002fe40007f7e0ff */
[----:B------:R-:W-:Y:S01]  /*0b40*/  IADD3 R22, P4, PT, R22, 0x400, RZ ;  /* 0x0000040016167810 */ /* 0x000fe20007f9e0ff */
[----:B------:R-:W-:Y:S01]  /*0b50*/  VIADD R25, R25, 0x100 ;  /* 0x0000010019197836 */ /* 0x000fe20000000000 */
[----:B------:R-:W-:Y:S02]  /*0b60*/  IADD3.X R21, PT, PT, RZ, R21, RZ, P3, !PT ;  /* 0x00000015ff157210 */ /* 0x000fe40001ffe4ff */
[----:B------:R-:W-:Y:S01]  /*0b70*/  IADD3.X R23, PT, PT, RZ, R23, RZ, P4, !PT ;  /* 0x00000017ff177210 */ /* 0x000fe200027fe4ff */
[----:B--2---:R-:W-:-:S04]  /*0b80*/  FADD R38, -R8, R27 ;  /* 0x0000001b08267221 */ /* 0x004fc80000000100 */
[----:B------:R-:W-:-:S04]  /*0b90*/  FMUL R27, R7, R38 ;  /* 0x00000026071b7220 */ /* 0x000fc80000400000 */
[----:B------:R-:W-:Y:S01]  /*0ba0*/  FFMA R34, R27, R40, R34 ;  /* 0x000000281b227223 */ /* 0x000fe20000000022 */
[----:B---3--:R-:W-:Y:S01]  /*0bb0*/  FMUL R35, R35, R0 ;  /* 0x0000000023237220 */ /* 0x008fe20000400000 */
[----:B----4-:R-:W-:-:S04]  /*0bc0*/  FADD R38, -R8, R33 ;  /* 0x0000002108267221 */ /* 0x010fc80000000100 */
[----:B------:R-:W-:-:S04]  /*0bd0*/  FMUL R27, R7, R38 ;  /* 0x00000026071b7220 */ /* 0x000fc80000400000 */
[----:B------:R-:W-:Y:S01]  /*0be0*/  FFMA R27, R27, R35, R34 ;  /* 0x000000231b1b7223 */ /* 0x000fe20000000022 */
[----:B------:R-:W-:Y:S01]  /*0bf0*/  FADD R0, -R8, R37 ;  /* 0x0000002508007221 */ /* 0x000fe20000000100 */
[----:B------:R-:W-:-:S03]  /*0c00*/  FMUL R39, R4, R39 ;  /* 0x0000002704277220 */ /* 0x000fc60000400000 */
[C---:B------:R-:W-:Y:S01]  /*0c10*/  FMUL R0, R7.reuse, R0 ;  /* 0x0000000007007220 */ /* 0x040fe20000400000 */
[----:B------:R-:W-:Y:S01]  /*0c20*/  FADD R4, -R8, R41 ;  /* 0x0000002908047221 */ /* 0x000fe20000000100 */
[----:B------:R-:W-:Y:S02]  /*0c30*/  FADD R36, R36, R35 ;  /* 0x0000002324247221 */ /* 0x000fe40000000000 */
[----:B------:R-:W-:Y:S01]  /*0c40*/  FFMA R0, R0, R39, R27 ;  /* 0x0000002700007223 */ /* 0x000fe2000000001b */
[----:B------:R-:W-:Y:S01]  /*0c50*/  FMUL R27, R7, R4 ;  /* 0x00000004071b7220 */ /* 0x000fe20000400000 */
[----:B------:R-:W-:Y:S01]  /*0c60*/  FMUL R43, R43, R32 ;  /* 0x000000202b2b7220 */ /* 0x000fe20000400000 */
[----:B------:R-:W-:-:S03]  /*0c70*/  FADD R36, R36, R39 ;  /* 0x0000002724247221 */ /* 0x000fc60000000000 */
[----:B------:R-:W-:Y:S01]  /*0c80*/  FFMA R27, R27, R43, R0 ;  /* 0x0000002b1b1b7223 */ /* 0x000fe20000000000 */
[----:B------:R-:W-:Y:S01]  /*0c90*/  FADD R0, -R8, R31 ;  /* 0x0000001f08007221 */ /* 0x000fe20000000100 */
[----:B------:R-:W-:Y:S01]  /*0ca0*/  FADD R36, R36, R43 ;  /* 0x0000002b24247221 */ /* 0x000fe20000000000 */
[----:B------:R-:W-:Y:S02]  /*0cb0*/  FMUL R45, R45, R30 ;  /* 0x0000001e2d2d7220 */ /* 0x000fe40000400000 */
[----:B------:R-:W-:Y:S02]  /*0cc0*/  FMUL R4, R7, R0 ;  /* 0x0000000007047220 */ /* 0x000fe40000400000 */
[----:B------:R-:W-:Y:S02]  /*0cd0*/  FADD R0, R36, R45 ;  /* 0x0000002d24007221 */ /* 0x000fe40000000000 */
[----:B------:R-:W-:Y:S01]  /*0ce0*/  FFMA R4, R4, R45, R27 ;  /* 0x0000002d04047223 */ /* 0x000fe2000000001b */
[----:B------:R-:W-:Y:S06]  /*0cf0*/  @P1 BRA `(.L_x_8) ;  /* 0xfffffff800d81947 */ /* 0x000fec000383ffff */
.L_x_7:
[----:B------:R-:W-:Y:S05]  /*0d00*/  BSYNC.RECONVERGENT B1 ;  /* 0x0000000000017941 */ /* 0x000fea0003800200 */
.L_x_6:
[----:B------:R-:W-:Y:S05]  /*0d10*/  @!P0 BRA `(.L_x_5) ;  /* 0x0000000400a08947 */ /* 0x000fea0003800000 */
[----:B------:R-:W-:Y:S01]  /*0d20*/  IADD3 R24, PT, PT, R24, -0x1, RZ ;  /* 0xffffffff18187810 */ /* 0x000fe20007ffe0ff */
[----:B------:R-:W-:Y:S01]  /*0d30*/  BSSY.RECONVERGENT B1, `(.L_x_9) ;  /* 0x0000030000017945 */ /* 0x000fe20003800200 */
[----:B------:R-:W-:Y:S02]  /*0d40*/  ISETP.NE.AND P1, PT, R9, RZ, PT ;  /* 0x000000ff0900720c */ /* 0x000fe40003f25270 */
[----:B------:R-:W-:-:S13]  /*0d50*/  ISETP.GE.U32.AND P0, PT, R24, 0x3, PT ;  /* 0x000000031800780c */ /* 0x000fda0003f06070 */
[----:B------:R-:W-:Y:S05]  /*0d60*/  @!P0 BRA `(.L_x_10) ;  /* 0x0000000000b08947 */ /* 0x000fea0003800000 */
[----:B------:R-:W0:Y:S01]  /*0d70*/  LDCU.128 UR12, c[0x0][0x3a0] ;  /* 0x00007400ff0c77ac */ /* 0x000e220008000c00 */
[----:B------:R-:W1:Y:S01]  /*0d80*/  LDC.64 R2, c[0x0][0x3b0] ;  /* 0x0000ec00ff027b82 */ /* 0x000e620000000a00 */
[----:B------:R-:W-:-:S04]  /*0d90*/  IADD3 R21, P0, PT, R25, R6, RZ ;  /* 0x0000000619157210 */ /* 0x000fc80007f1e0ff */
[----:B------:R-:W-:Y:S01]  /*0da0*/  IADD3.X R22, PT, PT, RZ, R5, RZ, P0, !PT ;  /* 0x00000005ff167210 */ /* 0x000fe200007fe4ff */
[----:B------:R-:W-:-:S03]  /*0db0*/  IMAD.SHL.U32 R20, R21, 0x4, RZ ;  /* 0x0000000415147824 */ /* 0x000fc600078e00ff */
[----:B------:R-:W-:Y:S02]  /*0dc0*/  SHF.L.U64.HI R21, R21, 0x2, R22 ;  /* 0x0000000215157819 */ /* 0x000fe40000010216 */
[C---:B0-----:R-:W-:Y:S02]  /*0dd0*/  IADD3 R22, P0, PT, R20.reuse, UR14, RZ ;  /* 0x0000000e14167c10 */ /* 0x041fe4000ff1e0ff */
[----:B------:R-:W-:Y:S02]  /*0de0*/  IADD3 R20, P3, PT, R20, UR12, RZ ;  /* 0x0000000c14147c10 */ /* 0x000fe4000ff7e0ff */
[C---:B------:R-:W-:Y:S02]  /*0df0*/  IADD3.X R23, PT, PT, R21.reuse, UR15, RZ, P0, !PT ;  /* 0x0000000f15177c10 */ /* 0x040fe400087fe4ff */
[----:B------:R-:W-:Y:S01]  /*0e00*/  IADD3.X R21, PT, PT, R21, UR13, RZ, P3, !PT ;  /* 0x0000000d15157c10 */ /* 0x000fe20009ffe4ff */
[C---:B-1----:R-:W-:Y:S02]  /*0e10*/  IMAD.WIDE.U32 R2, R25.reuse, 0x4, R2 ;  /* 0x0000000419027825 */ /* 0x042fe400078e0002 */
        /* <DEDUP_REMOVED lines=11> */
[----:B------:R0:W4:Y:S01]  /*0ed0*/  LDG.E R35, desc[UR8][R2.64+0x180] ;  /* 0x0001800802237981 */ /* 0x000122000c1e1900 */
[----:B------:R-:W-:Y:S01]  /*0ee0*/  IADD3 R25, PT, PT, R25, 0x80, RZ ;  /* 0x0000008019197810 */ /* 0x000fe20007ffe0ff */
[----:B--2--5:R-:W-:-:S04]  /*0ef0*/  FADD R30, -R8, R37 ;  /* 0x00000025081e7221 */ /* 0x024fc80000000100 */
[----:B------:R-:W-:Y:S01]  /*0f00*/  FMUL R37, R7, R30 ;  /* 0x0000001e07257220 */ /* 0x000fe20000400000 */
[----:B---3--:R-:W-:Y:S01]  /*0f10*/  FMUL R39, R32, R39 ;  /* 0x0000002720277220 */ /* 0x008fe20000400000 */
[----:B----4-:R-:W-:-:S03]  /*0f20*/  FADD R30, -R8, R41 ;  /* 0x00000029081e7221 */ /* 0x010fc60000000100 */
[----:B------:R-:W-:Y:S01]  /*0f30*/  FFMA R37, R37, R39, R4 ;  /* 0x0000002725257223 */ /* 0x000fe20000000004 */
[----:B------:R-:W-:Y:S01]  /*0f40*/  FADD R0, R0, R39 ;  /* 0x0000002700007221 */ /* 0x000fe20000000000 */
[----:B------:R-:W-:Y:S01]  /*0f50*/  FMUL R30, R7, R30 ;  /* 0x0000001e071e7220 */ /* 0x000fe20000400000 */
[----:B------:R-:W-:Y:S01]  /*0f60*/  FMUL R43, R34, R43 ;  /* 0x0000002b222b7220 */ /* 0x000fe20000400000 */
[----:B------:R-:W-:-:S03]  /*0f70*/  FADD R4, -R8, R31 ;  /* 0x0000001f08047221 */ /* 0x000fc60000000100 */
[----:B------:R-:W-:Y:S01]  /*0f80*/  FADD R0, R0, R43 ;  /* 0x0000002b00007221 */ /* 0x000fe20000000000 */
[----:B------:R-:W-:Y:S01]  /*0f90*/  FFMA R30, R30, R43, R37 ;  /* 0x0000002b1e1e7223 */ /* 0x000fe20000000025 */
[----:B0-----:R-:W-:Y:S01]  /*0fa0*/  FMUL R3, R7, R4 ;  /* 0x0000000407037220 */ /* 0x001fe20000400000 */
[----:B------:R-:W-:Y:S01]  /*0fb0*/  FMUL R27, R27, R24 ;  /* 0x000000181b1b7220 */ /* 0x000fe20000400000 */
[----:B------:R-:W-:-:S03]  /*0fc0*/  FADD R2, -R8, R33 ;  /* 0x0000002108027221 */ /* 0x000fc60000000100 */
[----:B------:R-:W-:Y:S01]  /*0fd0*/  FADD R0, R0, R27 ;  /* 0x0000001b00007221 */ /* 0x000fe20000000000 */
[----:B------:R-:W-:Y:S01]  /*0fe0*/  FFMA R3, R3, R27, R30 ;  /* 0x0000001b03037223 */ /* 0x000fe2000000001e */
[----:B------:R-:W-:Y:S01]  /*0ff0*/  FMUL R2, R7, R2 ;  /* 0x0000000207027220 */ /* 0x000fe20000400000 */
[----:B------:R-:W-:-:S04]  /*1000*/  FMUL R35, R35, R26 ;  /* 0x0000001a23237220 */ /* 0x000fc80000400000 */
[----:B------:R-:W-:Y:S01]  /*1010*/  FADD R0, R0, R35 ;  /* 0x0000002300007221 */ /* 0x000fe20000000000 */
[----:B------:R-:W-:-:S07]  /*1020*/  FFMA R4, R2, R35, R3 ;  /* 0x0000002302047223 */ /* 0x000fce0000000003 */
.L_x_10:
[----:B------:R-:W-:Y:S05]  /*1030*/  BSYNC.RECONVERGENT B1 ;  /* 0x0000000000017941 */ /* 0x000fea0003800200 */
.L_x_9:
[----:B------:R-:W-:Y:S05]  /*1040*/  @!P1 BRA `(.L_x_5) ;  /* 0x0000000000d49947 */ /* 0x000fea0003800000 */
[C---:B------:R-:W-:Y:S01]  /*1050*/  LOP3.LUT P1, RZ, R14.reuse, 0x60, RZ, 0xc0, !PT ;  /* 0x000000600eff7812 */ /* 0x040fe2000782c0ff */
[----:B------:R-:W-:Y:S01]  /*1060*/  BSSY.RECONVERGENT B1, `(.L_x_11) ;  /* 0x000001f000017945 */ /* 0x000fe20003800200 */
[----:B------:R-:W-:-:S11]  /*1070*/  LOP3.LUT P0, RZ, R14, 0x20, RZ, 0xc0, !PT ;  /* 0x000000200eff7812 */ /* 0x000fd6000780c0ff */
        /* <DEDUP_REMOVED lines=17> */
[----:B------:R-:W4:Y:S01]  /*1190*/  LDG.E R30, desc[UR8][R22.64+0x80] ;  /* 0x00008008161e7981 */ /* 0x000f22000c1e1900 */
        /* <DEDUP_REMOVED lines=8> */
[----:B------:R-:W-:-:S04]  /*1220*/  FMUL R35, R30, R35 ;  /* 0x000000231e237220 */ /* 0x000fc80000400000 */
[----:B------:R-:W-:Y:S01]  /*1230*/  FADD R0, R0, R35 ;  /* 0x0000002300007221 */ /* 0x000fe20000000000 */
[----:B------:R-:W-:-:S07]  /*1240*/  FFMA R4, R27, R35, R4 ;  /* 0x000000231b047223 */ /* 0x000fce0000000004 */
.L_x_12:
[----:B------:R-:W-:Y:S05]  /*1250*/  BSYNC.RECONVERGENT B1 ;  /* 0x0000000000017941 */ /* 0x000fea0003800200 */
.L_x_11:
[----:B------:R-:W-:Y:S05]  /*1260*/  @P0 BRA `(.L_x_5) ;  /* 0x00000000004c0947 */ /* 0x000fea0003800000 */
        /* <DEDUP_REMOVED lines=10> */
[----:B-1----:R-:W-:-:S03]  /*1310*/  IMAD.WIDE.U32 R22, R25, 0x4, R22 ;  /* 0x0000000419167825 */ /* 0x002fc600078e0016 */
[----:B------:R-:W2:Y:S04]  /*1320*/  LDG.E R21, desc[UR8][R20.64] ;  /* 0x0000000814157981 */ /* 0x000ea8000c1e1900 */
[----:B------:R-:W3:Y:S04]  /*1330*/  LDG.E R22, desc[UR8][R22.64] ;  /* 0x0000000816167981 */ /* 0x000ee8000c1e1900 */
[----:B------:R-:W3:Y:S01]  /*1340*/  LDG.E R3, desc[UR8][R2.64] ;  /* 0x0000000802037981 */ /* 0x000ee2000c1e1900 */
[----:B--2--5:R-:W-:-:S04]  /*1350*/  FADD R24, -R8, R21 ;  /* 0x0000001508187221 */ /* 0x024fc80000000100 */
[----:B------:R-:W-:Y:S01]  /*1360*/  FMUL R25, R7, R24 ;  /* 0x0000001807197220 */ /* 0x000fe20000400000 */
[----:B---3--:R-:W-:-:S04]  /*1370*/  FMUL R27, R22, R3 ;  /* 0x00000003161b7220 */ /* 0x008fc80000400000 */
[----:B------:R-:W-:Y:S01]  /*1380*/  FADD R0, R0, R27 ;  /* 0x0000001b00007221 */ /* 0x000fe20000000000 */
[----:B------:R-:W-:-:S07]  /*1390*/  FFMA R4, R25, R27, R4 ;  /* 0x0000001b19047223 */ /* 0x000fce0000000004 */
.L_x_5:
[----:B------:R-:W-:Y:S05]  /*13a0*/  BSYNC.RECONVERGENT B0 ;  /* 0x0000000000007941 */ /* 0x000fea0003800200 */
.L_x_4:
[----:B------:R-:W-:-:S03]  /*13b0*/  UMOV UR6, 0xffffffff ;  /* 0xffffffff00067882 */ /* 0x000fc60000000000 */
[----:B------:R-:W-:Y:S05]  /*13c0*/  BRA.DIV UR6, `(.L_x_13) ;  /* 0x0000001606447947 */ /* 0x000fea000b800000 */
[----:B------:R-:W0:Y:S04]  /*13d0*/  SHFL.BFLY PT, R3, R0, 0x10, 0x1f ;  /* 0x0e001f0000037f89 */ /* 0x000e2800000e0000 */
[----:B------:R-:W1:Y:S01]  /*13e0*/  SHFL.BFLY PT, R21, R4, 0x10, 0x1f ;  /* 0x0e001f0004157f89 */ /* 0x000e6200000e0000 */
[----:B0-----:R-:W-:Y:S01]  /*13f0*/  FADD R3, R3, R0 ;  /* 0x0000000003037221 */ /* 0x001fe20000000000 */
[----:B-1----:R-:W-:-:S04]  /*1400*/  FADD R20, R21, R4 ;  /* 0x0000000415147221 */ /* 0x002fc80000000000 */
        /* <DEDUP_REMOVED lines=13> */
[----:B------:R1:W2:Y:S02]  /*14e0*/  SHFL.BFLY PT, R4, R25, 0x1, 0x1f ;  /* 0x0c201f0019047f89 */ /* 0x0002a400000e0000 */
[----:B01----:R-:W-:-:S07]  /*14f0*/  FADD R0, R3, R0 ;  /* 0x0000000003007221 */ /* 0x003fce0000000000 */
.L_x_69:
[----:B------:R-:W0:Y:S01]  /*1500*/  MUFU.RCP R3, R12 ;  /* 0x0000000c00037308 */ /* 0x000e220000001000 */
[----:B------:R-:W-:Y:S07]  /*1510*/  BSSY.RECONVERGENT B0, `(.L_x_14) ;  /* 0x000000c000007945 */ /* 0x000fee0003800200 */
[----:B------:R-:W1:Y:S01]  /*1520*/  FCHK P0, R0, R12 ;  /* 0x0000000c00007302 */ /* 0x000e620000000000 */
[----:B0-----:R-:W-:-:S04]  /*1530*/  FFMA R2, -R12, R3, 1 ;  /* 0x3f8000000c027423 */ /* 0x001fc80000000103 */
[----:B------:R-:W-:Y:S01]  /*1540*/  FFMA R21, R3, R2, R3 ;  /* 0x0000000203157223 */ /* 0x000fe20000000003 */
[----:B--2---:R-:W-:-:S03]  /*1550*/  FADD R3, R25, R4 ;  /* 0x0000000419037221 */ /* 0x004fc60000000000 */
[----:B------:R-:W-:-:S04]  /*1560*/  FFMA R2, R0, R21, RZ ;  /* 0x0000001500027223 */ /* 0x000fc800000000ff */
[----:B------:R-:W-:-:S04]  /*1570*/  FFMA R20, -R12, R2, R0 ;  /* 0x000000020c147223 */ /* 0x000fc80000000100 */
[----:B------:R-:W-:Y:S01]  /*1580*/  FFMA R4, R21, R20, R2 ;  /* 0x0000001415047223 */ /* 0x000fe20000000002 */
[----:B-1----:R-:W-:Y:S06]  /*1590*/  @!P0 BRA `(.L_x_15) ;  /* 0x00000000000c8947 */ /* 0x002fec0003800000 */
[----:B------:R-:W-:-:S07]  /*15a0*/  MOV R2, 0x15c0 ;  /* 0x000015c000027802 */ /* 0x000fce0000000f00 */
[----:B-----5:R-:W-:Y:S05]  /*15b0*/  CALL.REL.NOINC `($__internal_0_$__cuda_sm3x_div_rn_noftz_f32_slowpath) ;  /* 0x0000001400f87944 */ /* 0x020fea0003c00000 */
[----:B------:R-:W-:-:S07]  /*15c0*/  MOV R4, R0 ;  /* 0x0000000000047202 */ /* 0x000fce0000000f00 */
.L_x_15:
[----:B------:R-:W-:Y:S05]  /*15d0*/  BSYNC.RECONVERGENT B0 ;  /* 0x0000000000007941 */ /* 0x000fea0003800200 */
.L_x_14:
[----:B------:R-:W0:Y:S01]  /*15e0*/  MUFU.RCP R21, R12 ;  /* 0x0000000c00157308 */ /* 0x000e220000001000 */
[----:B------:R-:W-:Y:S07]  /*15f0*/  BSSY.RECONVERGENT B0, `(.L_x_16) ;  /* 0x000000c000007945 */ /* 0x000fee0003800200 */
[----:B------:R-:W1:Y:S01]  /*1600*/  FCHK P0, R3, R12 ;  /* 0x0000000c03007302 */ /* 0x000e620000000000 */
[----:B0-----:R-:W-:-:S04]  /*1610*/  FFMA R0, -R12, R21, 1 ;  /* 0x3f8000000c007423 */ /* 0x001fc80000000115 */
[----:B------:R-:W-:-:S04]  /*1620*/  FFMA R23, R21, R0, R21 ;  /* 0x0000000015177223 */ /* 0x000fc80000000015 */
[----:B------:R-:W-:-:S04]  /*1630*/  FFMA R2, R3, R23, RZ ;  /* 0x0000001703027223 */ /* 0x000fc800000000ff */
[----:B------:R-:W-:-:S04]  /*1640*/  FFMA R21, -R12, R2, R3 ;  /* 0x000000020c157223 */ /* 0x000fc80000000103 */
[----:B------:R-:W-:Y:S01]  /*1650*/  FFMA R2, R23, R21, R2 ;  /* 0x0000001517027223 */ /* 0x000fe20000000002 */
[----:B-1----:R-:W-:Y:S06]  /*1660*/  @!P0 BRA `(.L_x_17) ;  /* 0x0000000000108947 */ /* 0x002fec0003800000 */
[----:B------:R-:W-:Y:S02]  /*1670*/  MOV R0, R3 ;  /* 0x0000000300007202 */ /* 0x000fe40000000f00 */
[----:B------:R-:W-:-:S07]  /*1680*/  MOV R2, 0x16a0 ;  /* 0x000016a000027802 */ /* 0x000fce0000000f00 */
[----:B-----5:R-:W-:Y:S05]  /*1690*/  CALL.REL.NOINC `($__internal_0_$__cuda_sm3x_div_rn_noftz_f32_slowpath) ;  /* 0x0000001400c07944 */ /* 0x020fea0003c00000 */
[----:B------:R-:W-:-:S07]  /*16a0*/  IMAD.MOV.U32 R2, RZ, RZ, R0 ;  /* 0x000000ffff027224 */ /* 0x000fce00078e0000 */
.L_x_17:
[----:B------:R-:W-:Y:S05]  /*16b0*/  BSYNC.RECONVERGENT B0 ;  /* 0x0000000000007941 */ /* 0x000fea0003800200 */
.L_x_16:
[----:B------:R-:W-:Y:S04]  /*16c0*/  BSSY.RECONVERGENT B1, `(.L_x_18) ;  /* 0x00000db000017945 */ /* 0x000fe80003800200 */
[----:B------:R-:W-:Y:S05]  /*16d0*/  @P2 BRA `(.L_x_19) ;  /* 0x0000000c00642947 */ /* 0x000fea0003800000 */
[----:B------:R-:W-:Y:S01]  /*16e0*/  ISETP.NE.AND P0, PT, R9, RZ, PT ;  /* 0x000000ff0900720c */ /* 0x000fe20003f05270 */
[----:B------:R-:W-:Y:S01]  /*16f0*/  BSSY.RECONVERGENT B0, `(.L_x_20) ;  /* 0x000005e000007945 */ /* 0x000fe20003800200 */
[----:B------:R-:W-:-:S11]  /*1700*/  MOV R3, R17 ;  /* 0x0000001100037202 */ /* 0x000fd60000000f00 */
[----:B------:R-:W-:Y:S05]  /*1710*/  @!P0 BRA `(.L_x_21) ;  /* 0x00000004006c8947 */ /* 0x000fea0003800000 */
[----:B------:R-:W0:Y:S01]  /*1720*/  LDCU.128 UR12, c[0x0][0x3a0] ;  /* 0x00007400ff0c77ac */ /* 0x000e220008000c00 */
[----:B------:R-:W-:Y:S01]  /*1730*/  IADD3 R0, P0, PT, R17, R6, RZ ;  /* 0x0000000611007210 */ /* 0x000fe20007f1e0ff */
[----:B------:R1:W5:Y:S03]  /*1740*/  LDG.E R26, desc[UR8][R18.64] ;  /* 0x00000008121a7981 */ /* 0x000366000c1e1900 */
[----:B------:R-:W-:Y:S01]  /*1750*/  IADD3.X R3, PT, PT, RZ, R5, RZ, P0, !PT ;  /* 0x00000005ff037210 */ /* 0x000fe200007fe4ff */
[----:B------:R-:W-:-:S03]  /*1760*/  IMAD.SHL.U32 R30, R0, 0x4, RZ ;  /* 0x00000004001e7824 */ /* 0x000fc600078e00ff */
[----:B------:R-:W-:Y:S02]  /*1770*/  SHF.L.U64.HI R27, R0, 0x2, R3 ;  /* 0x00000002001b7819 */ /* 0x000fe40000010203 */
[----:B0-----:R-:W-:-:S04]  /*1780*/  IADD3 R22, P0, PT, R30, UR14, RZ ;  /* 0x0000000e1e167c10 */ /* 0x001fc8000ff1e0ff */
[----:B------:R-:W-:Y:S02]  /*1790*/  IADD3.X R23, PT, PT, R27, UR15, RZ, P0, !PT ;  /* 0x0000000f1b177c10 */ /* 0x000fe400087fe4ff */
[----:B------:R-:W-:-:S03]  /*17a0*/  IADD3 R20, P0, PT, R30, UR12, RZ ;  /* 0x0000000c1e147c10 */ /* 0x000fc6000ff1e0ff */
[----:B------:R-:W2:Y:S01]  /*17b0*/  LDG.E.EF R25, desc[UR8][R22.64] ;  /* 0x0000000816197981 */ /* 0x000ea2000c0e1900 */
[----:B------:R-:W-:-:S05]  /*17c0*/  IADD3.X R21, PT, PT, R27, UR13, RZ, P0, !PT ;  /* 0x0000000d1b157c10 */ /* 0x000fca00087fe4ff */
[----:B------:R1:W5:Y:S01]  /*17d0*/  LDG.E.EF R3, desc[UR8][R20.64] ;  /* 0x0000000814037981 */ /* 0x000362000c0e1900 */
[----:B------:R-:W-:Y:S01]  /*17e0*/  BSSY.RECONVERGENT B2, `(.L_x_22) ;  /* 0x0000007000027945 */ /* 0x000fe20003800200 */
[----:B--2--5:R-:W-:-:S04]  /*17f0*/  FADD R0, -R8, R25 ;  /* 0x0000001908007221 */ /* 0x024fc80000000100 */
[----:B-1----:R-:W-:-:S07]  /*1800*/  FMUL R0, R7, R0 ;  /* 0x0000000007007220 */ /* 0x002fce0000400000 */
.L_x_23:
[----:B------:R-:W0:Y:S02]  /*1810*/  LDS R24, [R13] ;  /* 0x000000000d187984 */ /* 0x000e240000000800 */
[----:B0-----:R-:W-:-:S05]  /*1820*/  FADD R25, R3, R24 ;  /* 0x0000001803197221 */ /* 0x001fca0000000000 */
[----:B------:R-:W0:Y:S02]  /*1830*/  ATOMS.CAST.SPIN P0, [R13], R24, R25 ;  /* 0x000000180d00758d */ /* 0x000e240001800019 */
[----:B0-----:R-:W-:Y:S05]  /*1840*/  @!P0 BRA `(.L_x_23) ;  /* 0xfffffffc00f08947 */ /* 0x001fea000383ffff */
[----:B------:R-:W-:Y:S05]  /*1850*/  BSYNC.RECONVERGENT B2 ;  /* 0x0000000000027941 */ /* 0x000fea0003800200 */
.L_x_22:
[----:B------:R-:W-:Y:S01]  /*1860*/  BSSY.RECONVERGENT B2, `(.L_x_24) ;  /* 0x0000006000027945 */ /* 0x000fe20003800200 */
[----:B------:R-:W-:-:S07]  /*1870*/  FMUL R31, R3, R0 ;  /* 0x00000000031f7220 */ /* 0x000fce0000400000 */
.L_x_25:
[----:B------:R-:W0:Y:S02]  /*1880*/  LDS R24, [R10] ;  /* 0x000000000a187984 */ /* 0x000e240000000800 */
[----:B0-----:R-:W-:-:S05]  /*1890*/  FADD R25, R31, R24 ;  /* 0x000000181f197221 */ /* 0x001fca0000000000 */
[----:B------:R-:W0:Y:S02]  /*18a0*/  ATOMS.CAST.SPIN P0, [R10], R24, R25 ;  /* 0x000000180a00758d */ /* 0x000e240001800019 */
[----:B0-----:R-:W-:Y:S05]  /*18b0*/  @!P0 BRA `(.L_x_25) ;  /* 0xfffffffc00f08947 */ /* 0x001fea000383ffff */
[----:B------:R-:W-:Y:S05]  /*18c0*/  BSYNC.RECONVERGENT B2 ;  /* 0x0000000000027941 */ /* 0x000fea0003800200 */
.L_x_24:
[----:B------:R-:W0:Y:S02]  /*18d0*/  LDCU.64 UR6, c[0x0][0x380] ;  /* 0x00007000ff0677ac */ /* 0x000e240008000a00 */
[----:B0-----:R-:W-:-:S04]  /*18e0*/  IADD3 R24, P0, PT, R30, UR6, RZ ;  /* 0x000000061e187c10 */ /* 0x001fc8000ff1e0ff */
[----:B------:R-:W-:-:S05]  /*18f0*/  IADD3.X R25, PT, PT, R27, UR7, RZ, P0, !PT ;  /* 0x000000071b197c10 */ /* 0x000fca00087fe4ff */
[----:B------:R-:W2:Y:S01]  /*1900*/  LDG.E R30, desc[UR8][R24.64] ;  /* 0x00000008181e7981 */ /* 0x000ea2000c1e1900 */
[----:B------:R-:W-:Y:S01]  /*1910*/  FFMA R3, R3, R26, RZ ;  /* 0x0000001a03037223 */ /* 0x000fe200000000ff */
[----:B------:R-:W-:-:S03]  /*1920*/  ISETP.NE.AND P0, PT, R9, 0x1, PT ;  /* 0x000000010900780c */ /* 0x000fc60003f05270 */
[----:B------:R-:W-:-:S04]  /*1930*/  FADD R3, R3, -R4 ;  /* 0x8000000403037221 */ /* 0x000fc80000000000 */
[----:B------:R-:W-:Y:S01]  /*1940*/  FFMA R0, R0, -R2, R3 ;  /* 0x8000000200007223 */ /* 0x000fe20000000003 */
[----:B------:R-:W-:-:S03]  /*1950*/  LOP3.LUT R3, R17, 0x20, RZ, 0xfc, !PT ;  /* 0x0000002011037812 */ /* 0x000fc600078efcff */
[----:B--2---:R-:W-:-:S05]  /*1960*/  FFMA R27, R7, R0, R30 ;  /* 0x00000000071b7223 */ /* 0x004fca000000001e */
[----:B------:R0:W-:Y:S01]  /*1970*/  STG.E desc[UR8][R24.64], R27 ;  /* 0x0000001b18007986 */ /* 0x0001e2000c101908 */
[----:B------:R-:W-:Y:S05]  /*1980*/  @!P0 BRA `(.L_x_21) ;  /* 0x0000000000d08947 */ /* 0x000fea0003800000 */
[----:B0-----:R-:W2:Y:S04]  /*1990*/  LDG.E.EF R27, desc[UR8][R22.64+0x80] ;  /* 0x00008008161b7981 */ /* 0x001ea8000c0e1900 */
[----:B------:R0:W5:Y:S04]  /*19a0*/  LDG.E.EF R3, desc[UR8][R20.64+0x80] ;  /* 0x0000800814037981 */ /* 0x000168000c0e1900 */
[----:B------:R0:W5:Y:S01]  /*19b0*/  LDG.E R30, desc[UR8][R18.64+0x80] ;  /* 0x00008008121e7981 */ /* 0x000162000c1e1900 */
[----:B------:R-:W-:Y:S01]  /*19c0*/  BSSY.RECONVERGENT B2, `(.L_x_26) ;  /* 0x0000008000027945 */ /* 0x000fe20003800200 */
[----:B------:R-:W-:Y:S01]  /*19d0*/  ISETP.NE.AND P0, PT, R9, 0x2, PT ;  /* 0x000000020900780c */ /* 0x000fe20003f05270 */
[----:B--2---:R-:W-:-:S04]  /*19e0*/  FADD R0, -R8, R27 ;  /* 0x0000001b08007221 */ /* 0x004fc80000000100 */
[----:B0-----:R-:W-:-:S08]  /*19f0*/  FMUL R0, R7, R0 ;  /* 0x0000000007007220 */ /* 0x001fd00000400000 */
.L_x_27:
[----:B------:R-:W0:Y:S02]  /*1a00*/  LDS R26, [R13+0x80] ;  /* 0x000080000d1a7984 */ /* 0x000e240000000800 */
[----:B0----5:R-:W-:-:S05]  /*1a10*/  FADD R27, R3, R26 ;  /* 0x0000001a031b7221 */ /* 0x021fca0000000000 */
[----:B------:R-:W0:Y:S02]  /*1a20*/  ATOMS.CAST.SPIN P1, [R13+0x80], R26, R27 ;  /* 0x0000801a0d00758d */ /* 0x000e24000182001b */
[----:B0-----:R-:W-:Y:S05]  /*1a30*/  @!P1 BRA `(.L_x_27) ;  /* 0xfffffffc00f09947 */ /* 0x001fea000383ffff */
[----:B------:R-:W-:Y:S05]  /*1a40*/  BSYNC.RECONVERGENT B2 ;  /* 0x0000000000027941 */ /* 0x000fea0003800200 */
.L_x_26:
[----:B------:R-:W-:Y:S01]  /*1a50*/  BSSY.RECONVERGENT B2, `(.L_x_28) ;  /* 0x0000006000027945 */ /* 0x000fe20003800200 */
[----:B------:R-:W-:-:S07]  /*1a60*/  FMUL R31, R3, R0 ;  /* 0x00000000031f7220 */ /* 0x000fce0000400000 */
.L_x_29:
[----:B------:R-:W0:Y:S02]  /*1a70*/  LDS R26, [R10+0x80] ;  /* 0x000080000a1a7984 */ /* 0x000e240000000800 */
[----:B0-----:R-:W-:-:S05]  /*1a80*/  FADD R27, R31, R26 ;  /* 0x0000001a1f1b7221 */ /* 0x001fca0000000000 */
[----:B------:R-:W0:Y:S02]  /*1a90*/  ATOMS.CAST.SPIN P1, [R10+0x80], R26, R27 ;  /* 0x0000801a0a00758d */ /* 0x000e24000182001b */
[----:B0-----:R-:W-:Y:S05]  /*1aa0*/  @!P1 BRA `(.L_x_29) ;  /* 0xfffffffc00f09947 */ /* 0x001fea000383ffff */
[----:B------:R-:W-:Y:S05]  /*1ab0*/  BSYNC.RECONVERGENT B2 ;  /* 0x0000000000027941 */ /* 0x000fea0003800200 */
.L_x_28:
[----:B------:R-:W2:Y:S01]  /*1ac0*/  LDG.E R26, desc[UR8][R24.64+0x80] ;  /* 0x00008008181a7981 */ /* 0x000ea2000c1e1900 */
[----:B------:R-:W-:-:S04]  /*1ad0*/  FFMA R3, R3, R30, RZ ;  /* 0x0000001e03037223 */ /* 0x000fc800000000ff */
[----:B------:R-:W-:-:S04]  /*1ae0*/  FADD R3, R3, -R4 ;  /* 0x8000000403037221 */ /* 0x000fc80000000000 */
[----:B------:R-:W-:Y:S01]  /*1af0*/  FFMA R0, R0, -R2, R3 ;  /* 0x8000000200007223 */ /* 0x000fe20000000003 */
[----:B------:R-:W-:-:S03]  /*1b00*/  LOP3.LUT R3, R17, 0x40, RZ, 0xfc, !PT ;  /* 0x0000004011037812 */ /* 0x000fc600078efcff */
[----:B--2---:R-:W-:-:S05]  /*1b10*/  FFMA R27, R7, R0, R26 ;  /* 0x00000000071b7223 */ /* 0x004fca000000001a */
[----:B------:R1:W-:Y:S01]  /*1b20*/  STG.E desc[UR8][R24.64+0x80], R27 ;  /* 0x0000801b18007986 */ /* 0x0003e2000c101908 */
[----:B------:R-:W-:Y:S05]  /*1b30*/  @!P0 BRA `(.L_x_21) ;  /* 0x0000000000648947 */ /* 0x000fea0003800000 */
[----:B------:R-:W2:Y:S04]  /*1b40*/  LDG.E.EF R23, desc[UR8][R22.64+0x100] ;  /* 0x0001000816177981 */ /* 0x000ea8000c0e1900 */
[----:B------:R0:W5:Y:S04]  /*1b50*/  LDG.E.EF R21, desc[UR8][R20.64+0x100] ;  /* 0x0001000814157981 */ /* 0x000168000c0e1900 */
[----:B------:R0:W5:Y:S01]  /*1b60*/  LDG.E R26, desc[UR8][R18.64+0x100] ;  /* 0x00010008121a7981 */ /* 0x000162000c1e1900 */
[----:B------:R-:W-:Y:S01]  /*1b70*/  BSSY.RECONVERGENT B2, `(.L_x_30) ;  /* 0x0000007000027945 */ /* 0x000fe20003800200 */
[----:B--2---:R-:W-:-:S04]  /*1b80*/  FADD R0, -R8, R23 ;  /* 0x0000001708007221 */ /* 0x004fc80000000100 */
[----:B0-----:R-:W-:-:S07]  /*1b90*/  FMUL R0, R7, R0 ;  /* 0x0000000007007220 */ /* 0x001fce0000400000 */
.L_x_31:
[----:B------:R-:W0:Y:S02]  /*1ba0*/  LDS R22, [R13+0x100] ;  /* 0x000100000d167984 */ /* 0x000e240000000800 */
[----:B0----5:R-:W-:-:S05]  /*1bb0*/  FADD R23, R21, R22 ;  /* 0x0000001615177221 */ /* 0x021fca0000000000 */
[----:B------:R-:W0:Y:S02]  /*1bc0*/  ATOMS.CAST.SPIN P0, [R13+0x100], R22, R23 ;  /* 0x000100160d00758d */ /* 0x000e240001800017 */
[----:B0-----:R-:W-:Y:S05]  /*1bd0*/  @!P0 BRA `(.L_x_31) ;  /* 0xfffffffc00f08947 */ /* 0x001fea000383ffff */
[----:B------:R-:W-:Y:S05]  /*1be0*/  BSYNC.RECONVERGENT B2 ;  /* 0x0000000000027941 */ /* 0x000fea0003800200 */
.L_x_30:
[----:B------:R-:W-:Y:S01]  /*1bf0*/  BSSY.RECONVERGENT B2, `(.L_x_32) ;  /* 0x0000006000027945 */ /* 0x000fe20003800200 */
[----:B------:R-:W-:-:S07]  /*1c00*/  FMUL R3, R21, R0 ;  /* 0x0000000015037220 */ /* 0x000fce0000400000 */
.L_x_33:
[----:B------:R-:W0:Y:S02]  /*1c10*/  LDS R22, [R10+0x100] ;  /* 0x000100000a167984 */ /* 0x000e240000000800 */
[----:B0-----:R-:W-:-:S05]  /*1c20*/  FADD R23, R3, R22 ;  /* 0x0000001603177221 */ /* 0x001fca0000000000 */
[----:B------:R-:W0:Y:S02]  /*1c30*/  ATOMS.CAST.SPIN P0, [R10+0x100], R22, R23 ;  /* 0x000100160a00758d */ /* 0x000e240001800017 */
[----:B0-----:R-:W-:Y:S05]  /*1c40*/  @!P0 BRA `(.L_x_33) ;  /* 0xfffffffc00f08947 */ /* 0x001fea000383ffff */
[----:B------:R-:W-:Y:S05]  /*1c50*/  BSYNC.RECONVERGENT B2 ;  /* 0x0000000000027941 */ /* 0x000fea0003800200 */
.L_x_32:
[----:B------:R-:W2:Y:S01]  /*1c60*/  LDG.E R20, desc[UR8][R24.64+0x100] ;  /* 0x0001000818147981 */ /* 0x000ea2000c1e1900 */
[----:B------:R-:W-:Y:S01]  /*1c70*/  FFMA R21, R21, R26, RZ ;  /* 0x0000001a15157223 */ /* 0x000fe200000000ff */
[----:B------:R-:W-:-:S03]  /*1c80*/  LOP3.LUT R3, R17, 0x60, RZ, 0xfc, !PT ;  /* 0x0000006011037812 */ /* 0x000fc600078efcff */
[----:B------:R-:W-:-:S04]  /*1c90*/  FADD R21, R21, -R4 ;  /* 0x8000000415157221 */ /* 0x000fc80000000000 */
[----:B------:R-:W-:-:S04]  /*1ca0*/  FFMA R0, R0, -R2, R21 ;  /* 0x8000000200007223 */ /* 0x000fc80000000015 */
[----:B--2---:R-:W-:-:S05]  /*1cb0*/  FFMA R21, R7, R0, R20 ;  /* 0x0000000007157223 */ /* 0x004fca0000000014 */
[----:B------:R2:W-:Y:S02]  /*1cc0*/  STG.E desc[UR8][R24.64+0x100], R21 ;  /* 0x0001001518007986 */ /* 0x0005e4000c101908 */
.L_x_21:
[----:B------:R-:W-:Y:S05]  /*1cd0*/  BSYNC.RECONVERGENT B0 ;  /* 0x0000000000007941 */ /* 0x000fea0003800200 */
.L_x_20:
[----:B------:R-:W-:-:S13]  /*1ce0*/  ISETP.GE.U32.AND P0, PT, R14, 0x60, PT ;  /* 0x000000600e00780c */ /* 0x000fda0003f06070 */
[----:B------:R-:W-:Y:S05]  /*1cf0*/  @!P0 BRA `(.L_x_19) ;  /* 0x0000000400dc8947 */ /* 0x000fea0003800000 */
[----:B--2---:R-:W2:Y:S01]  /*1d00*/  S2R R21, SR_CgaCtaId ;  /* 0x0000000000157919 */ /* 0x004ea20000008800 */
[----:B------:R-:W-:-:S04]  /*1d10*/  MOV R0, 0x400 ;  /* 0x0000040000007802 */ /* 0x000fc80000000f00 */
[----:B--2---:R-:W-:-:S07]  /*1d20*/  LEA R0, R21, R0, 0x18 ;  /* 0x0000000015007211 */ /* 0x004fce00078ec0ff */
.L_x_50:
[----:B------:R-:W2:Y:S01]  /*1d30*/  LDCU.128 UR12, c[0x0][0x3a0] ;  /* 0x00007400ff0c77ac */ /* 0x000ea20008000c00 */
[----:B---3--:R-:W3:Y:S01]  /*1d40*/  LDC.64 R22, c[0x0][0x3b0] ;  /* 0x0000ec00ff167b82 */ /* 0x008ee20000000a00 */
[----:B------:R-:W-:-:S04]  /*1d50*/  IADD3 R26, P0, PT, R3, R6, RZ ;  /* 0x00000006031a7210 */ /* 0x000fc80007f1e0ff */
[----:B------:R-:W-:Y:S02]  /*1d60*/  IADD3.X R21, PT, PT, RZ, R5, RZ, P0, !PT ;  /* 0x00000005ff157210 */ /* 0x000fe400007fe4ff */
[C---:B------:R-:W-:Y:S02]  /*1d70*/  SHF.L.U32 R33, R26.reuse, 0x2, RZ ;  /* 0x000000021a217819 */ /* 0x040fe400000006ff */
[----:B------:R-:W-:Y:S02]  /*1d80*/  SHF.L.U64.HI R26, R26, 0x2, R21 ;  /* 0x000000021a1a7819 */ /* 0x000fe40000010215 */
[----:B--2---:R-:W-:-:S04]  /*1d90*/  IADD3 R20, P0, PT, R33, UR14, RZ ;  /* 0x0000000e21147c10 */ /* 0x004fc8000ff1e0ff */
[----:B------:R-:W-:Y:S02]  /*1da0*/  IADD3.X R21, PT, PT, R26, UR15, RZ, P0, !PT ;  /* 0x0000000f1a157c10 */ /* 0x000fe400087fe4ff */
[----:B------:R-:W-:-:S03]  /*1db0*/  IADD3 R34, P0, PT, R33, UR12, RZ ;  /* 0x0000000c21227c10 */ /* 0x000fc6000ff1e0ff */
[----:B01----:R-:W2:Y:S01]  /*1dc0*/  LDG.E.EF R25, desc[UR8][R20.64] ;  /* 0x0000000814197981 */ /* 0x003ea2000c0e1900 */
[----:B---3--:R-:W-:Y:S01]  /*1dd0*/  IMAD.WIDE.U32 R22, R3, 0x4, R22 ;  /* 0x0000000403167825 */ /* 0x008fe200078e0016 */
[----:B------:R-:W-:-:S04]  /*1de0*/  IADD3.X R35, PT, PT, R26, UR13, RZ, P0, !PT ;  /* 0x0000000d1a237c10 */ /* 0x000fc800087fe4ff */
[----:B-----5:R0:W5:Y:S04]  /*1df0*/  LDG.E R40, desc[UR8][R22.64] ;  /* 0x0000000816287981 */ /* 0x020168000c1e1900 */
[----:B------:R0:W5:Y:S01]  /*1e00*/  LDG.E.EF R27, desc[UR8][R34.64] ;  /* 0x00000008221b7981 */ /* 0x000162000c0e1900 */
[----:B------:R-:W-:Y:S01]  /*1e10*/  BSSY.RECONVERGENT B0, `(.L_x_34) ;  /* 0x0000008000007945 */ /* 0x000fe20003800200 */
[----:B------:R-:W-:Y:S02]  /*1e20*/  IMAD R30, R3, 0x4, R0 ;  /* 0x00000004031e7824 */ /* 0x000fe400078e0200 */
[----:B--2---:R-:W-:-:S04]  /*1e30*/  FADD R24, -R8, R25 ;  /* 0x0000001908187221 */ /* 0x004fc80000000100 */
[----:B0-----:R-:W-:-:S07]  /*1e40*/  FMUL R38, R7, R24 ;  /* 0x0000001807267220 */ /* 0x001fce0000400000 */
.L_x_35:
[----:B------:R-:W0:Y:S02]  /*1e50*/  LDS R24, [R30] ;  /* 0x000000001e187984 */ /* 0x000e240000000800 */
[----:B0----5:R-:W-:-:S05]  /*1e60*/  FADD R25, R27, R24 ;  /* 0x000000181b197221 */ /* 0x021fca0000000000 */
[----:B------:R-:W0:Y:S02]  /*1e70*/  ATOMS.CAST.SPIN P0, [R30], R24, R25 ;  /* 0x000000181e00758d */ /* 0x000e240001800019 */
[----:B0-----:R-:W-:Y:S05]  /*1e80*/  @!P0 BRA `(.L_x_35) ;  /* 0xfffffffc00f08947 */ /* 0x001fea000383ffff */
[----:B------:R-:W-:Y:S05]  /*1e90*/  BSYNC.RECONVERGENT B0 ;  /* 0x0000000000007941 */ /* 0x000fea0003800200 */
.L_x_34:
[----:B------:R-:W0:Y:S01]  /*1ea0*/  LDC R31, c[0x0][0x3d0] ;  /* 0x0000f400ff1f7b82 */ /* 0x000e220000000800 */
[----:B------:R-:W-:Y:S01]  /*1eb0*/  BSSY.RECONVERGENT B0, `(.L_x_36) ;  /* 0x0000007000007945 */ /* 0x000fe20003800200 */
[----:B------:R-:W-:Y:S01]  /*1ec0*/  FMUL R37, R27, R38 ;  /* 0x000000261b257220 */ /* 0x000fe20000400000 */
[----:B0-----:R-:W-:-:S07]  /*1ed0*/  LEA R32, R31, R30, 0x2 ;  /* 0x0000001e1f207211 */ /* 0x001fce00078e10ff */
.L_x_37:
[----:B------:R-:W0:Y:S02]  /*1ee0*/  LDS R24, [R32] ;  /* 0x0000000020187984 */ /* 0x000e240000000800 */
[----:B0-----:R-:W-:-:S05]  /*1ef0*/  FADD R25, R37, R24 ;  /* 0x0000001825197221 */ /* 0x001fca0000000000 */
[----:B------:R-:W0:Y:S02]  /*1f00*/  ATOMS.CAST.SPIN P0, [R32], R24, R25 ;  /* 0x000000182000758d */ /* 0x000e240001800019 */
[----:B0-----:R-:W-:Y:S05]  /*1f10*/  @!P0 BRA `(.L_x_37) ;  /* 0xfffffffc00f08947 */ /* 0x001fea000383ffff */
[----:B------:R-:W-:Y:S05]  /*1f20*/  BSYNC.RECONVERGENT B0 ;  /* 0x0000000000007941 */ /* 0x000fea0003800200 */
.L_x_36:
[----:B------:R-:W0:Y:S02]  /*1f30*/  LDCU.64 UR6, c[0x0][0x380] ;  /* 0x00007000ff0677ac */ /* 0x000e240008000a00 */
[----:B0-----:R-:W-:-:S04]  /*1f40*/  IADD3 R24, P0, PT, R33, UR6, RZ ;  /* 0x0000000621187c10 */ /* 0x001fc8000ff1e0ff */
[----:B------:R-:W-:-:S05]  /*1f50*/  IADD3.X R25, PT, PT, R26, UR7, RZ, P0, !PT ;  /* 0x000000071a197c10 */ /* 0x000fca00087fe4ff */
[----:B------:R-:W2:Y:S01]  /*1f60*/  LDG.E R36, desc[UR8][R24.64] ;  /* 0x0000000818247981 */ /* 0x000ea2000c1e1900 */
[----:B------:R-:W-:-:S04]  /*1f70*/  FFMA R27, R27, R40, RZ ;  /* 0x000000281b1b7223 */ /* 0x000fc800000000ff */
[----:B------:R-:W-:-:S04]  /*1f80*/  FADD R27, R27, -R4 ;  /* 0x800000041b1b7221 */ /* 0x000fc80000000000 */
[----:B------:R-:W-:-:S04]  /*1f90*/  FFMA R26, R38, -R2, R27 ;  /* 0x80000002261a7223 */ /* 0x000fc8000000001b */
[----:B--2---:R-:W-:-:S05]  /*1fa0*/  FFMA R27, R7, R26, R36 ;  /* 0x0000001a071b7223 */ /* 0x004fca0000000024 */
[----:B------:R0:W-:Y:S04]  /*1fb0*/  STG.E desc[UR8][R24.64], R27 ;  /* 0x0000001b18007986 */ /* 0x0001e8000c101908 */
[----:B------:R-:W2:Y:S04]  /*1fc0*/  LDG.E.EF R37, desc[UR8][R20.64+0x80] ;  /* 0x0000800814257981 */ /* 0x000ea8000c0e1900 */
[----:B------:R0:W5:Y:S04]  /*1fd0*/  LDG.E.EF R33, desc[UR8][R34.64+0x80] ;  /* 0x0000800822217981 */ /* 0x000168000c0e1900 */
[----:B------:R0:W5:Y:S01]  /*1fe0*/  LDG.E R40, desc[UR8][R22.64+0x80] ;  /* 0x0000800816287981 */ /* 0x000162000c1e1900 */
[----:B------:R-:W-:Y:S01]  /*1ff0*/  BSSY.RECONVERGENT B0, `(.L_x_38) ;  /* 0x0000007000007945 */ /* 0x000fe20003800200 */
[----:B--2---:R-:W-:-:S04]  /*2000*/  FADD R26, -R8, R37 ;  /* 0x00000025081a7221 */ /* 0x004fc80000000100 */
[----:B0-----:R-:W-:-:S07]  /*2010*/  FMUL R38, R7, R26 ;  /* 0x0000001a07267220 */ /* 0x001fce0000400000 */
.L_x_39:
[----:B------:R-:W0:Y:S02]  /*2020*/  LDS R26, [R30+0x80] ;  /* 0x000080001e1a7984 */ /* 0x000e240000000800 */
[----:B0----5:R-:W-:-:S05]  /*2030*/  FADD R27, R33, R26 ;  /* 0x0000001a211b7221 */ /* 0x021fca0000000000 */
[----:B------:R-:W0:Y:S02]  /*2040*/  ATOMS.CAST.SPIN P0, [R30+0x80], R26, R27 ;  /* 0x0000801a1e00758d */ /* 0x000e24000180001b */
[----:B0-----:R-:W-:Y:S05]  /*2050*/  @!P0 BRA `(.L_x_39) ;  /* 0xfffffffc00f08947 */ /* 0x001fea000383ffff */
[----:B------:R-:W-:Y:S05]  /*2060*/  BSYNC.RECONVERGENT B0 ;  /* 0x0000000000007941 */ /* 0x000fea0003800200 */
.L_x_38:
[----:B------:R-:W-:Y:S01]  /*2070*/  BSSY.RECONVERGENT B0, `(.L_x_40) ;  /* 0x0000006000007945 */ /* 0x000fe20003800200 */
[----:B------:R-:W-:-:S07]  /*2080*/  FMUL R37, R33, R38 ;  /* 0x0000002621257220 */ /* 0x000fce0000400000 */
.L_x_41:
[----:B------:R-:W0:Y:S02]  /*2090*/  LDS R26, [R32+0x80] ;  /* 0x00008000201a7984 */ /* 0x000e240000000800 */
[----:B0-----:R-:W-:-:S05]  /*20a0*/  FADD R27, R37, R26 ;  /* 0x0000001a251b7221 */ /* 0x001fca0000000000 */
[----:B------:R-:W0:Y:S02]  /*20b0*/  ATOMS.CAST.SPIN P0, [R32+0x80], R26, R27 ;  /* 0x0000801a2000758d */ /* 0x000e24000180001b */
[----:B0-----:R-:W-:Y:S05]  /*20c0*/  @!P0 BRA `(.L_x_41) ;  /* 0xfffffffc00f08947 */ /* 0x001fea000383ffff */
[----:B------:R-:W-:Y:S05]  /*20d0*/  BSYNC.RECONVERGENT B0 ;  /* 0x0000000000007941 */ /* 0x000fea0003800200 */
.L_x_40:
        /* <DEDUP_REMOVED lines=12> */
.L_x_43:
[----:B------:R-:W0:Y:S02]  /*21a0*/  LDS R26, [R30+0x100] ;  /* 0x000100001e1a7984 */ /* 0x000e240000000800 */
[----:B0----5:R-:W-:-:S05]  /*21b0*/  FADD R27, R33, R26 ;  /* 0x0000001a211b7221 */ /* 0x021fca0000000000 */
[----:B------:R-:W0:Y:S02]  /*21c0*/  ATOMS.CAST.SPIN P0, [R30+0x100], R26, R27 ;  /* 0x0001001a1e00758d */ /* 0x000e24000180001b */
[----:B0-----:R-:W-:Y:S05]  /*21d0*/  @!P0 BRA `(.L_x_43) ;  /* 0xfffffffc00f08947 */ /* 0x001fea000383ffff */
[----:B------:R-:W-:Y:S05]  /*21e0*/  BSYNC.RECONVERGENT B0 ;  /* 0x0000000000007941 */ /* 0x000fea0003800200 */
.L_x_42:
[----:B------:R-:W-:Y:S01]  /*21f0*/  BSSY.RECONVERGENT B0, `(.L_x_44) ;  /* 0x0000006000007945 */ /* 0x000fe20003800200 */
[----:B------:R-:W-:-:S07]  /*2200*/  FMUL R37, R33, R38 ;  /* 0x0000002621257220 */ /* 0x000fce0000400000 */
.L_x_45:
[----:B------:R-:W0:Y:S02]  /*2210*/  LDS R26, [R32+0x100] ;  /* 0x00010000201a7984 */ /* 0x000e240000000800 */
[----:B0-----:R-:W-:-:S05]  /*2220*/  FADD R27, R37, R26 ;  /* 0x0000001a251b7221 */ /* 0x001fca0000000000 */
[----:B------:R-:W0:Y:S02]  /*2230*/  ATOMS.CAST.SPIN P0, [R32+0x100], R26, R27 ;  /* 0x0001001a2000758d */ /* 0x000e24000180001b */
[----:B0-----:R-:W-:Y:S05]  /*2240*/  @!P0 BRA `(.L_x_45) ;  /* 0xfffffffc00f08947 */ /* 0x001fea000383ffff */
[----:B------:R-:W-:Y:S05]  /*2250*/  BSYNC.RECONVERGENT B0 ;  /* 0x0000000000007941 */ /* 0x000fea0003800200 */
.L_x_44:
        /* <DEDUP_REMOVED lines=12> */
.L_x_47:
[----:B------:R-:W0:Y:S02]  /*2320*/  LDS R20, [R30+0x180] ;  /* 0x000180001e147984 */ /* 0x000e240000000800 */
[----:B0----5:R-:W-:-:S05]  /*2330*/  FADD R21, R35, R20 ;  /* 0x0000001423157221 */ /* 0x021fca0000000000 */
[----:B------:R-:W0:Y:S02]  /*2340*/  ATOMS.CAST.SPIN P0, [R30+0x180], R20, R21 ;  /* 0x000180141e00758d */ /* 0x000e240001800015 */
[----:B0-----:R-:W-:Y:S05]  /*2350*/  @!P0 BRA `(.L_x_47) ;  /* 0xfffffffc00f08947 */ /* 0x001fea000383ffff */
[----:B------:R-:W-:Y:S05]  /*2360*/  BSYNC.RECONVERGENT B0 ;  /* 0x0000000000007941 */ /* 0x000fea0003800200 */
.L_x_46:
[----:B------:R-:W-:Y:S01]  /*2370*/  BSSY.RECONVERGENT B0, `(.L_x_48) ;  /* 0x0000006000007945 */ /* 0x000fe20003800200 */
[----:B------:R-:W-:-:S07]  /*2380*/  FMUL R23, R35, R26 ;  /* 0x0000001a23177220 */ /* 0x000fce0000400000 */
.L_x_49:
[----:B------:R-:W0:Y:S02]  /*2390*/  LDS R20, [R32+0x180] ;  /* 0x0001800020147984 */ /* 0x000e240000000800 */
[----:B0-----:R-:W-:-:S05]  /*23a0*/  FADD R21, R23, R20 ;  /* 0x0000001417157221 */ /* 0x001fca0000000000 */
[----:B------:R-:W0:Y:S02]  /*23b0*/  ATOMS.CAST.SPIN P0, [R32+0x180], R20, R21 ;  /* 0x000180142000758d */ /* 0x000e240001800015 */
[----:B0-----:R-:W-:Y:S05]  /*23c0*/  @!P0 BRA `(.L_x_49) ;  /* 0xfffffffc00f08947 */ /* 0x001fea000383ffff */
[----:B------:R-:W-:Y:S05]  /*23d0*/  BSYNC.RECONVERGENT B0 ;  /* 0x0000000000007941 */ /* 0x000fea0003800200 */
.L_x_48:
[----:B------:R-:W2:Y:S01]  /*23e0*/  LDG.E R22, desc[UR8][R24.64+0x180] ;  /* 0x0001800818167981 */ /* 0x000ea2000c1e1900 */
[----:B------:R-:W-:Y:S01]  /*23f0*/  FFMA R35, R35, R36, RZ ;  /* 0x0000002423237223 */ /* 0x000fe200000000ff */
[----:B------:R-:W-:-:S03]  /*2400*/  IADD3 R3, PT, PT, R3, 0x80, RZ ;  /* 0x0000008003037810 */ /* 0x000fc60007ffe0ff */
[----:B------:R-:W-:Y:S01]  /*2410*/  FADD R35, R35, -R4 ;  /* 0x8000000423237221 */ /* 0x000fe20000000000 */
[----:B------:R-:W-:-:S03]  /*2420*/  ISETP.GE.AND P0, PT, R3, R31, PT ;  /* 0x0000001f0300720c */ /* 0x000fc60003f06270 */
[----:B------:R-:W-:-:S04]  /*2430*/  FFMA R20, R26, -R2, R35 ;  /* 0x800000021a147223 */ /* 0x000fc80000000023 */
[----:B--2---:R-:W-:-:S05]  /*2440*/  FFMA R21, R7, R20, R22 ;  /* 0x0000001407157223 */ /* 0x004fca0000000016 */
[----:B------:R3:W-:Y:S01]  /*2450*/  STG.E desc[UR8][R24.64+0x180], R21 ;  /* 0x0001801518007986 */ /* 0x0007e2000c101908 */
[----:B------:R-:W-:Y:S05]  /*2460*/  @!P0 BRA `(.L_x_50) ;  /* 0xfffffff800308947 */ /* 0x000fea000383ffff */
.L_x_19:
[----:B------:R-:W-:Y:S05]  /*2470*/  BSYNC.RECONVERGENT B1 ;  /* 0x0000000000017941 */ /* 0x000fea0003800200 */
.L_x_18:
[----:B------:R-:W-:-:S05]  /*2480*/  SHF.R.U32.HI R0, RZ, 0x5, R28 ;  /* 0x00000005ff007819 */ /* 0x000fca000001161c */
[----:B------:R-:W-:-:S04]  /*2490*/  IMAD R3, R0, UR10, RZ ;  /* 0x0000000a00037c24 */ /* 0x000fc8000f8e02ff */
[----:B------:R-:W-:-:S05]  /*24a0*/  IMAD.IADD R16, R3, 0x1, R16 ;  /* 0x0000000103107824 */ /* 0x000fca00078e0210 */
[----:B------:R-:W-:-:S13]  /*24b0*/  ISETP.GE.AND P0, PT, R16, UR5, PT ;  /* 0x0000000510007c0c */ /* 0x000fda000bf06270 */
[----:B------:R-:W-:Y:S05]  /*24c0*/  @!P0 BRA `(.L_x_51) ;  /* 0xffffffdc00d08947 */ /* 0x000fea000383ffff */
.L_x_3:
[----:B------:R-:W4:Y:S01]  /*24d0*/  LDC R0, c[0x0][0x3d0] ;  /* 0x0000f400ff007b82 */ /* 0x000f220000000800 */
[----:B------:R-:W-:Y:S05]  /*24e0*/  WARPSYNC.ALL ;  /* 0x0000000000007948 */ /* 0x000fea0003800000 */
[----:B------:R-:W-:Y:S02]  /*24f0*/  BSSY.RECONVERGENT B0, `(.L_x_52) ;  /* 0x0000016000007945 */ /* 0x000fe40003800200 */
[----:B------:R-:W-:Y:S01]  /*2500*/  BAR.SYNC.DEFER_BLOCKING 0x0 ;  /* 0x0000000000007b1d */ /* 0x000fe20000010000 */
[C---:B------:R-:W-:Y:S02]  /*2510*/  ISETP.NE.AND P1, PT, R29.reuse, RZ, PT ;  /* 0x000000ff1d00720c */ /* 0x040fe40003f25270 */
[----:B----4-:R-:W-:-:S02]  /*2520*/  ISETP.GE.AND P0, PT, R29, R0, PT ;  /* 0x000000001d00720c */ /* 0x010fc40003f06270 */
[----:B------:R-:W-:-:S11]  /*2530*/  LEA R16, R0, R15, 0x2 ;  /* 0x0000000f00107211 */ /* 0x000fd600078e10ff */
[----:B------:R-:W-:Y:S05]  /*2540*/  @P0 BRA `(.L_x_53) ;  /* 0x0000000000400947 */ /* 0x000fea0003800000 */
[----:B------:R-:W4:Y:S01]  /*2550*/  S2R R3, SR_CgaCtaId ;  /* 0x0000000000037919 */ /* 0x000f220000008800 */
[----:B-----5:R-:W0:Y:S01]  /*2560*/  LDC.64 R6, c[0x0][0x398] ;  /* 0x0000e600ff067b82 */ /* 0x020e220000000a00 */
[----:B------:R-:W-:Y:S02]  /*2570*/  MOV R2, 0x400 ;  /* 0x0000040000027802 */ /* 0x000fe40000000f00 */
[----:B------:R-:W-:Y:S02]  /*2580*/  MOV R9, R29 ;  /* 0x0000001d00097202 */ /* 0x000fe40000000f00 */
[----:B----4-:R-:W-:-:S07]  /*2590*/  LEA R12, R3, R2, 0x18 ;  /* 0x00000002030c7211 */ /* 0x010fce00078ec0ff */
.L_x_54:
[C---:B------:R-:W-:Y:S01]  /*25a0*/  IMAD R8, R9.reuse, 0x4, R12 ;  /* 0x0000000409087824 */ /* 0x040fe200078e020c */
[C---:B------:R-:W-:Y:S01]  /*25b0*/  LEA R10, R9.reuse, R15, 0x2 ;  /* 0x0000000f090a7211 */ /* 0x040fe200078e10ff */
[----:B0-----:R-:W-:-:S03]  /*25c0*/  IMAD.WIDE R2, R9, 0x4, R6 ;  /* 0x0000000409027825 */ /* 0x001fc600078e0206 */
[----:B------:R-:W0:Y:S04]  /*25d0*/  LDS R11, [R8] ;  /* 0x00000000080b7984 */ /* 0x000e280000000800 */
[----:B------:R-:W4:Y:S01]  /*25e0*/  LDS R13, [R10] ;  /* 0x000000000a0d7984 */ /* 0x000f220000000800 */
[----:B------:R-:W-:Y:S01]  /*25f0*/  IADD3 R9, PT, PT, R28, R9, RZ ;  /* 0x000000091c097210 */ /* 0x000fe20007ffe0ff */
[----:B------:R-:W-:-:S03]  /*2600*/  IMAD.WIDE R4, R0, 0x4, R2 ;  /* 0x0000000400047825 */ /* 0x000fc600078e0202 */
[----:B------:R-:W-:Y:S01]  /*2610*/  ISETP.GE.AND P0, PT, R9, R0, PT ;  /* 0x000000000900720c */ /* 0x000fe20003f06270 */
[----:B0-----:R0:W-:Y:S04]  /*2620*/  REDG.E.ADD.F32.FTZ.RN.STRONG.GPU desc[UR8][R2.64], R11 ;  /* 0x0000000b020079a6 */ /* 0x0011e8000c12f308 */
[----:B----4-:R0:W-:Y:S08]  /*2630*/  REDG.E.ADD.F32.FTZ.RN.STRONG.GPU desc[UR8][R4.64], R13 ;  /* 0x0000000d040079a6 */ /* 0x0101f0000c12f308 */
[----:B------:R-:W-:Y:S05]  /*2640*/  @!P0 BRA `(.L_x_54) ;  /* 0xfffffffc00d48947 */ /* 0x000fea000383ffff */
.L_x_53:
[----:B------:R-:W-:Y:S05]  /*2650*/  BSYNC.RECONVERGENT B0 ;  /* 0x0000000000007941 */ /* 0x000fea0003800200 */
.L_x_52:
[----:B------:R-:W-:Y:S06]  /*2660*/  BAR.SYNC.DEFER_BLOCKING 0x0 ;  /* 0x0000000000007b1d */ /* 0x000fec0000010000 */
[----:B------:R-:W-:Y:S04]  /*2670*/  BSSY.RECONVERGENT B0, `(.L_x_55) ;  /* 0x0000011000007945 */ /* 0x000fe80003800200 */
[----:B------:R-:W-:Y:S05]  /*2680*/  @P1 BRA `(.L_x_56) ;  /* 0x00000000003c1947 */ /* 0x000fea0003800000 */
[----:B0-----:R-:W0:Y:S01]  /*2690*/  S2R R5, SR_LANEID ;  /* 0x0000000000057919 */ /* 0x001e220000000000 */
[----:B------:R-:W-:Y:S01]  /*26a0*/  VOTEU.ANY UR4, UPT, PT ;  /* 0x0000000000047886 */ /* 0x000fe200038e0100 */
[----:B------:R-:W4:Y:S01]  /*26b0*/  LDC.64 R2, c[0x0][0x398] ;  /* 0x0000e600ff027b82 */ /* 0x000f220000000a00 */
[----:B------:R-:W0:Y:S08]  /*26c0*/  FLO.U32 R4, UR4 ;  /* 0x0000000400047d00 */ /* 0x000e3000080e0000 */
[----:B-----5:R-:W1:Y:S01]  /*26d0*/  POPC R7, UR4 ;  /* 0x0000000400077d09 */ /* 0x020e620008000000 */
[----:B0-----:R-:W-:Y:S01]  /*26e0*/  ISETP.EQ.U32.AND P0, PT, R4, R5, PT ;  /* 0x000000050400720c */ /* 0x001fe20003f02070 */
[----:B------:R-:W-:-:S04]  /*26f0*/  IMAD.SHL.U32 R5, R0, 0x2, RZ ;  /* 0x0000000200057824 */ /* 0x000fc800078e00ff */
[----:B----4-:R-:W-:-:S08]  /*2700*/  IMAD.WIDE R2, R5, 0x4, R2 ;  /* 0x0000000405027825 */ /* 0x010fd000078e0202 */
[----:B-1----:R-:W4:Y:S01]  /*2710*/  @P0 ATOMG.E.ADD.STRONG.GPU PT, R3, desc[UR8][R2.64], R7 ;  /* 0x80000007020309a8 */ /* 0x002f2200081ef108 */
[----:B------:R-:W0:Y:S02]  /*2720*/  S2R R6, SR_LTMASK ;  /* 0x0000000000067919 */ /* 0x000e240000003900 */
[----:B0-----:R-:W-:-:S06]  /*2730*/  LOP3.LUT R6, R6, UR4, RZ, 0xc0, !PT ;  /* 0x0000000406067c12 */ /* 0x001fcc000f8ec0ff */
[----:B------:R-:W0:Y:S01]  /*2740*/  POPC R6, R6 ;  /* 0x0000000600067309 */ /* 0x000e220000000000 */
[----:B----4-:R-:W0:Y:S02]  /*2750*/  SHFL.IDX PT, R5, R3, R4, 0x1f ;  /* 0x00001f0403057589 */ /* 0x010e2400000e0000 */
[----:B0-----:R-:W-:-:S05]  /*2760*/  IADD3 R5, PT, PT, R5, R6, RZ ;  /* 0x0000000605057210 */ /* 0x001fca0007ffe0ff */
[----:B------:R4:W-:Y:S02]  /*2770*/  STS [R16], R5 ;  /* 0x0000000510007388 */ /* 0x0009e40000000800 */
.L_x_56:
[----:B------:R-:W-:Y:S05]  /*2780*/  BSYNC.RECONVERGENT B0 ;  /* 0x0000000000007941 */ /* 0x000fea0003800200 */
.L_x_55:
[----:B------:R-:W-:Y:S01]  /*2790*/  BAR.SYNC.DEFER_BLOCKING 0x0 ;  /* 0x0000000000007b1d */ /* 0x000fe20000010000 */
[----:B------:R-:W-:Y:S01]  /*27a0*/  UIADD3 UR4, UPT, UPT, UR10, -0x1, URZ ;  /* 0xffffffff0a047890 */ /* 0x000fe2000fffe0ff */
[----:B------:R-:W-:-:S06]  /*27b0*/  ISETP.GE.AND P0, PT, R29, R0, PT ;  /* 0x000000001d00720c */ /* 0x000fcc0003f06270 */
[----:B0-----:R-:W0:Y:S08]  /*27c0*/  LDC.64 R12, c[0x0][0x388] ;  /* 0x0000e200ff0c7b82 */ /* 0x001e300000000a00 */
[----:B------:R-:W0:Y:S08]  /*27d0*/  LDC.64 R10, c[0x0][0x390] ;  /* 0x0000e400ff0a7b82 */ /* 0x000e300000000a00 */
[----:B------:R-:W0:Y:S01]  /*27e0*/  LDC.64 R14, c[0x0][0x398] ;  /* 0x0000e600ff0e7b82 */ /* 0x000e220000000a00 */
[----:B----4-:R-:W4:Y:S02]  /*27f0*/  LDS R16, [R16] ;  /* 0x0000000010107984 */ /* 0x010f240000000800 */
[----:B----4-:R-:W-:-:S13]  /*2800*/  ISETP.NE.OR P0, PT, R16, UR4, P0 ;  /* 0x0000000410007c0c */ /* 0x010fda0008705670 */
[----:B0-----:R-:W-:Y:S05]  /*2810*/  @P0 EXIT ;  /* 0x000000000000094d */ /* 0x001fea0003800000 */
.L_x_57:
[----:B------:R-:W-:-:S05]  /*2820*/  IMAD.WIDE R2, R29, 0x4, R14 ;  /* 0x000000041d027825 */ /* 0x000fca00078e020e */
[----:B0-----:R-:W4:Y:S01]  /*2830*/  LDG.E R17, desc[UR8][R2.64] ;  /* 0x0000000802117981 */ /* 0x001f22000c1e1900 */
[----:B------:R-:W-:-:S04]  /*2840*/  IMAD.WIDE R4, R29, 0x4, R10 ;  /* 0x000000041d047825 */ /* 0x000fc800078e020a */
[----:B-----5:R-:W-:Y:S01]  /*2850*/  IMAD.WIDE R6, R0, 0x4, R2 ;  /* 0x0000000400067825 */ /* 0x020fe200078e0202 */
[----:B----4-:R0:W-:Y:S05]  /*2860*/  STG.E desc[UR8][R4.64], R17 ;  /* 0x0000001104007986 */ /* 0x0101ea000c101908 */
[----:B------:R-:W4:Y:S01]  /*2870*/  LDG.E R7, desc[UR8][R6.64] ;  /* 0x0000000806077981 */ /* 0x000f22000c1e1900 */
[----:B------:R-:W-:Y:S01]  /*2880*/  IMAD.WIDE R8, R29, 0x4, R12 ;  /* 0x000000041d087825 */ /* 0x000fe200078e020c */
[----:B------:R-:W-:-:S04]  /*2890*/  IADD3 R29, PT, PT, R28, R29, RZ ;  /* 0x0000001d1c1d7210 */ /* 0x000fc80007ffe0ff */
[----:B------:R-:W-:Y:S01]  /*28a0*/  ISETP.GE.AND P0, PT, R29, R0, PT ;  /* 0x000000001d00720c */ /* 0x000fe20003f06270 */
[----:B----4-:R0:W-:-:S12]  /*28b0*/  STG.E desc[UR8][R8.64], R7 ;  /* 0x0000000708007986 */ /* 0x0101d8000c101908 */
[----:B------:R-:W-:Y:S05]  /*28c0*/  @!P0 BRA `(.L_x_57) ;  /* 0xfffffffc00d48947 */ /* 0x000fea000383ffff */
[----:B------:R-:W-:Y:S05]  /*28d0*/  EXIT ;  /* 0x000000000000794d */ /* 0x000fea0003800000 */
.L_x_13:
[----:B------:R-:W-:Y:S01]  /*28e0*/  HFMA2 R30, -RZ, RZ, 0, 9.5367431640625e-07 ;  /* 0x00000010ff1e7431 */ /* 0x000fe200000001ff */
[----:B------:R-:W-:Y:S01]  /*28f0*/  BSSY B0, `(.L_x_58) ;  /* 0x0000007000007945 */ /* 0x000fe20003800000 */
[----:B------:R-:W-:Y:S01]  /*2900*/  IMAD.MOV.U32 R27, RZ, RZ, R0 ;  /* 0x000000ffff1b7224 */ /* 0x000fe200078e0000 */
[----:B------:R-:W-:Y:S01]  /*2910*/  MOV R31, 0x1f ;  /* 0x0000001f001f7802 */ /* 0x000fe20000000f00 */
[----:B------:R-:W-:-:S07]  /*2920*/  IMAD.MOV.U32 R24, RZ, RZ, -0x1 ;  /* 0xffffffffff187424 */ /* 0x000fce00078e00ff */
[----:B-----5:R-:W-:Y:S05]  /*2930*/  WARPSYNC.COLLECTIVE R24, `(.L_x_59) ;  /* 0x0000000018087348 */ /* 0x020fea0003c00000 */
[----:B------:R0:W1:Y:S02]  /*2940*/  SHFL.BFLY P0, R26, R27, R30, R31 ;  /* 0x0c00001e1b1a7389 */ /* 0x000064000000001f */
[----:B01---5:R-:W-:Y:S05]  /*2950*/  ENDCOLLECTIVE ;  /* 0x000000000000791b */ /* 0x023fea0003800000 */
.L_x_59:
[----:B------:R-:W-:Y:S05]  /*2960*/  BSYNC B0 ;  /* 0x0000000000007941 */ /* 0x000fea0003800000 */
.L_x_58:
[----:B------:R-:W-:Y:S01]  /*2970*/  MOV R3, R26 ;  /* 0x0000001a00037202 */ /* 0x000fe20000000f00 */
[----:B------:R-:W-:Y:S02]  /*2980*/  HFMA2 R31, -RZ, RZ, 0, 1.847743988037109375e-06 ;  /* 0x0000001fff1f7431 */ /* 0x000fe400000001ff */
[----:B------:R-:W-:Y:S01]  /*2990*/  IMAD.MOV.U32 R30, RZ, RZ, 0x8 ;  /* 0x00000008ff1e7424 */ /* 0x000fe200078e00ff */
[----:B------:R-:W-:Y:S01]  /*29a0*/  MOV R24, 0xffffffff ;  /* 0xffffffff00187802 */ /* 0x000fe20000000f00 */
[----:B------:R-:W-:-:S05]  /*29b0*/  FADD R3, R3, R0 ;  /* 0x0000000003037221 */ /* 0x000fca0000000000 */
[----:B------:R-:W-:-:S07]  /*29c0*/  MOV R27, R3 ;  /* 0x00000003001b7202 */ /* 0x000fce0000000f00 */
[----:B------:R-:W-:Y:S05]  /*29d0*/  WARPSYNC.COLLECTIVE R24, `(.L_x_60) ;  /* 0x0000000018087348 */ /* 0x000fea0003c00000 */
[----:B------:R0:W1:Y:S02]  /*29e0*/  SHFL.BFLY P0, R26, R27, R30, R31 ;  /* 0x0c00001e1b1a7389 */ /* 0x000064000000001f */
[----:B01----:R-:W-:Y:S05]  /*29f0*/  ENDCOLLECTIVE ;  /* 0x000000000000791b */ /* 0x003fea0003800000 */
.L_x_60:
[----:B------:R-:W-:Y:S02]  /*2a00*/  HFMA2 R30, -RZ, RZ, 0, 2.384185791015625e-07 ;  /* 0x00000004ff1e7431 */ /* 0x000fe400000001ff */
[----:B------:R-:W-:-:S04]  /*2a10*/  IMAD.MOV.U32 R2, RZ, RZ, R26 ;  /* 0x000000ffff027224 */ /* 0x000fc800078e001a */
[----:B------:R-:W-:-:S05]  /*2a20*/  FADD R2, R3, R2 ;  /* 0x0000000203027221 */ /* 0x000fca0000000000 */
[----:B------:R-:W-:-:S07]  /*2a30*/  MOV R27, R2 ;  /* 0x00000002001b7202 */ /* 0x000fce0000000f00 */
[----:B------:R-:W-:Y:S05]  /*2a40*/  WARPSYNC.COLLECTIVE R24, `(.L_x_61) ;  /* 0x0000000018087348 */ /* 0x000fea0003c00000 */
[----:B------:R0:W1:Y:S02]  /*2a50*/  SHFL.BFLY P0, R26, R27, R30, R31 ;  /* 0x0c00001e1b1a7389 */ /* 0x000064000000001f */
[----:B01----:R-:W-:Y:S05]  /*2a60*/  ENDCOLLECTIVE ;  /* 0x000000000000791b */ /* 0x003fea0003800000 */
.L_x_61:
[----:B------:R-:W-:Y:S02]  /*2a70*/  HFMA2 R30, -RZ, RZ, 0, 1.1920928955078125e-07 ;  /* 0x00000002ff1e7431 */ /* 0x000fe400000001ff */
[----:B------:R-:W-:-:S04]  /*2a80*/  IMAD.MOV.U32 R21, RZ, RZ, R26 ;  /* 0x000000ffff157224 */ /* 0x000fc800078e001a */
[----:B------:R-:W-:-:S05]  /*2a90*/  FADD R21, R2, R21 ;  /* 0x0000001502157221 */ /* 0x000fca0000000000 */
[----:B------:R-:W-:-:S07]  /*2aa0*/  MOV R27, R21 ;  /* 0x00000015001b7202 */ /* 0x000fce0000000f00 */
[----:B------:R-:W-:Y:S05]  /*2ab0*/  WARPSYNC.COLLECTIVE R24, `(.L_x_62) ;  /* 0x0000000018087348 */ /* 0x000fea0003c00000 */
[----:B------:R0:W1:Y:S02]  /*2ac0*/  SHFL.BFLY P0, R26, R27, R30, R31 ;  /* 0x0c00001e1b1a7389 */ /* 0x000064000000001f */
[----:B01----:R-:W-:Y:S05]  /*2ad0*/  ENDCOLLECTIVE ;  /* 0x000000000000791b */ /* 0x003fea0003800000 */
.L_x_62:
[----:B------:R-:W-:Y:S02]  /*2ae0*/  HFMA2 R30, -RZ, RZ, 0, 5.9604644775390625e-08 ;  /* 0x00000001ff1e7431 */ /* 0x000fe400000001ff */
[----:B------:R-:W-:-:S04]  /*2af0*/  IMAD.MOV.U32 R0, RZ, RZ, R26 ;  /* 0x000000ffff007224 */ /* 0x000fc800078e001a */
[----:B------:R-:W-:-:S05]  /*2b00*/  FADD R3, R21, R0 ;  /* 0x0000000015037221 */ /* 0x000fca0000000000 */
[----:B------:R-:W-:-:S07]  /*2b10*/  MOV R27, R3 ;  /* 0x00000003001b7202 */ /* 0x000fce0000000f00 */
[----:B------:R-:W-:Y:S05]  /*2b20*/  WARPSYNC.COLLECTIVE R24, `(.L_x_63) ;  /* 0x0000000018087348 */ /* 0x000fea0003c00000 */
[----:B------:R0:W1:Y:S02]  /*2b30*/  SHFL.BFLY P0, R26, R27, R30, R31 ;  /* 0x0c00001e1b1a7389 */ /* 0x000064000000001f */
[----:B01----:R-:W-:Y:S05]  /*2b40*/  ENDCOLLECTIVE ;  /* 0x000000000000791b */ /* 0x003fea0003800000 */
.L_x_63:
[----:B------:R-:W-:Y:S01]  /*2b50*/  HFMA2 R30, -RZ, RZ, 0, 9.5367431640625e-07 ;  /* 0x00000010ff1e7431 */ /* 0x000fe200000001ff */
[----:B------:R-:W-:Y:S01]  /*2b60*/  MOV R27, R4 ;  /* 0x00000004001b7202 */ /* 0x000fe20000000f00 */
[----:B------:R-:W-:-:S07]  /*2b70*/  IMAD.MOV.U32 R0, RZ, RZ, R26 ;  /* 0x000000ffff007224 */ /* 0x000fce00078e001a */
[----:B------:R-:W-:Y:S05]  /*2b80*/  WARPSYNC.COLLECTIVE R24, `(.L_x_64) ;  /* 0x0000000018087348 */ /* 0x000fea0003c00000 */
[----:B------:R0:W1:Y:S02]  /*2b90*/  SHFL.BFLY P0, R26, R27, R30, R31 ;  /* 0x0c00001e1b1a7389 */ /* 0x000064000000001f */
[----:B01----:R-:W-:Y:S05]  /*2ba0*/  ENDCOLLECTIVE ;  /* 0x000000000000791b */ /* 0x003fea0003800000 */
.L_x_64:
[----:B------:R-:W-:Y:S01]  /*2bb0*/  FADD R0, R3, R0 ;  /* 0x0000000003007221 */ /* 0x000fe20000000000 */
[----:B------:R-:W-:Y:S02]  /*2bc0*/  HFMA2 R30, -RZ, RZ, 0, 4.76837158203125e-07 ;  /* 0x00000008ff1e7431 */ /* 0x000fe400000001ff */
[----:B------:R-:W-:-:S04]  /*2bd0*/  IMAD.MOV.U32 R21, RZ, RZ, R26 ;  /* 0x000000ffff157224 */ /* 0x000fc800078e001a */
[----:B------:R-:W-:-:S05]  /*2be0*/  FADD R20, R21, R4 ;  /* 0x0000000415147221 */ /* 0x000fca0000000000 */
[----:B------:R-:W-:-:S07]  /*2bf0*/  MOV R27, R20 ;  /* 0x00000014001b7202 */ /* 0x000fce0000000f00 */
[----:B------:R-:W-:Y:S05]  /*2c00*/  WARPSYNC.COLLECTIVE R24, `(.L_x_65) ;  /* 0x0000000018087348 */ /* 0x000fea0003c00000 */
[----:B------:R0:W1:Y:S02]  /*2c10*/  SHFL.BFLY P0, R26, R27, R30, R31 ;  /* 0x0c00001e1b1a7389 */ /* 0x000064000000001f */
[----:B01----:R-:W-:Y:S05]  /*2c20*/  ENDCOLLECTIVE ;  /* 0x000000000000791b */ /* 0x003fea0003800000 */
.L_x_65:
[----:B------:R-:W-:Y:S02]  /*2c30*/  HFMA2 R30, -RZ, RZ, 0, 2.384185791015625e-07 ;  /* 0x00000004ff1e7431 */ /* 0x000fe400000001ff */
[----:B------:R-:W-:-:S04]  /*2c40*/  IMAD.MOV.U32 R23, RZ, RZ, R26 ;  /* 0x000000ffff177224 */ /* 0x000fc800078e001a */
[----:B------:R-:W-:-:S05]  /*2c50*/  FADD R23, R20, R23 ;  /* 0x0000001714177221 */ /* 0x000fca0000000000 */
[----:B------:R-:W-:-:S07]  /*2c60*/  MOV R27, R23 ;  /* 0x00000017001b7202 */ /* 0x000fce0000000f00 */
[----:B------:R-:W-:Y:S05]  /*2c70*/  WARPSYNC.COLLECTIVE R24, `(.L_x_66) ;  /* 0x0000000018087348 */ /* 0x000fea0003c00000 */
[----:B------:R0:W1:Y:S02]  /*2c80*/  SHFL.BFLY P0, R26, R27, R30, R31 ;  /* 0x0c00001e1b1a7389 */ /* 0x000064000000001f */
[----:B01----:R-:W-:Y:S05]  /*2c90*/  ENDCOLLECTIVE ;  /* 0x000000000000791b */ /* 0x003fea0003800000 */
.L_x_66:
[----:B------:R-:W-:Y:S01]  /*2ca0*/  HFMA2 R30, -RZ, RZ, 0, 1.1920928955078125e-07 ;  /* 0x00000002ff1e7431 */ /* 0x000fe200000001ff */
[----:B------:R-:W-:-:S05]  /*2cb0*/  MOV R22, R26 ;  /* 0x0000001a00167202 */ /* 0x000fca0000000f00 */
[----:B------:R-:W-:-:S04]  /*2cc0*/  FADD R22, R23, R22 ;  /* 0x0000001617167221 */ /* 0x000fc80000000000 */
[----:B------:R-:W-:-:S07]  /*2cd0*/  IMAD.MOV.U32 R27, RZ, RZ, R22 ;  /* 0x000000ffff1b7224 */ /* 0x000fce00078e0016 */
[----:B------:R-:W-:Y:S05]  /*2ce0*/  WARPSYNC.COLLECTIVE R24, `(.L_x_67) ;  /* 0x0000000018087348 */ /* 0x000fea0003c00000 */
[----:B------:R0:W1:Y:S02]  /*2cf0*/  SHFL.BFLY P0, R26, R27, R30, R31 ;  /* 0x0c00001e1b1a7389 */ /* 0x000064000000001f */
[----:B01----:R-:W-:Y:S05]  /*2d00*/  ENDCOLLECTIVE ;  /* 0x000000000000791b */ /* 0x003fea0003800000 */
.L_x_67:
[----:B------:R-:W-:Y:S01]  /*2d10*/  IMAD.MOV.U32 R30, RZ, RZ, 0x1 ;  /* 0x00000001ff1e7424 */ /* 0x000fe200078e00ff */
[----:B------:R-:W-:-:S05]  /*2d20*/  MOV R25, R26 ;  /* 0x0000001a00197202 */ /* 0x000fca0000000f00 */
[----:B------:R-:W-:-:S05]  /*2d30*/  FADD R25, R22, R25 ;  /* 0x0000001916197221 */ /* 0x000fca0000000000 */
[----:B------:R-:W-:-:S07]  /*2d40*/  MOV R27, R25 ;  /* 0x00000019001b7202 */ /* 0x000fce0000000f00 */
[----:B------:R-:W-:Y:S05]  /*2d50*/  WARPSYNC.COLLECTIVE R24, `(.L_x_68) ;  /* 0x0000000018087348 */ /* 0x000fea0003c00000 */
[----:B------:R0:W1:Y:S02]  /*2d60*/  SHFL.BFLY P0, R26, R27, R30, R31 ;  /* 0x0c00001e1b1a7389 */ /* 0x000064000000001f */
[----:B01----:R-:W-:Y:S05]  /*2d70*/  ENDCOLLECTIVE ;  /* 0x000000000000791b */ /* 0x003fea0003800000 */
.L_x_68:
[----:B------:R-:W-:Y:S01]  /*2d80*/  MOV R4, R26 ;  /* 0x0000001a00047202 */ /* 0x000fe20000000f00 */
[----:B------:R-:W-:Y:S06]  /*2d90*/  BRA `(.L_x_69) ;  /* 0xffffffe400d87947 */ /* 0x000fec000383ffff */
        .weak           $__internal_0_$__cuda_sm3x_div_rn_noftz_f32_slowpath
        .type           $__internal_0_$__cuda_sm3x_div_rn_noftz_f32_slowpath,@function
        .size           $__internal_0_$__cuda_sm3x_div_rn_noftz_f32_slowpath,(.L_x_305 - $__internal_0_$__cuda_sm3x_div_rn_noftz_f32_slowpath)
$__internal_0_$__cuda_sm3x_div_rn_noftz_f32_slowpath:
[----:B------:R-:W-:Y:S01]  /*2da0*/  SHF.R.U32.HI R21, RZ, 0x17, R12 ;  /* 0x00000017ff157819 */ /* 0x000fe2000001160c */
[----:B------:R-:W-:Y:S01]  /*2db0*/  BSSY.RECONVERGENT B1, `(.L_x_70) ;  /* 0x0000063000017945 */ /* 0x000fe20003800200 */
[----:B------:R-:W-:Y:S02]  /*2dc0*/  SHF.R.U32.HI R20, RZ, 0x17, R0 ;  /* 0x00000017ff147819 */ /* 0x000fe40000011600 */
[----:B------:R-:W-:Y:S01]  /*2dd0*/  LOP3.LUT R26, R21, 0xff, RZ, 0xc0, !PT ;  /* 0x000000ff151a7812 */ /* 0x000fe200078ec0ff */
[----:B------:R-:W-:Y:S01]  /*2de0*/  IMAD.MOV.U32 R21, RZ, RZ, R12 ;  /* 0x000000ffff157224 */ /* 0x000fe200078e000c */
[----:B------:R-:W-:Y:S02]  /*2df0*/  LOP3.LUT R24, R20, 0xff, RZ, 0xc0, !PT ;  /* 0x000000ff14187812 */ /* 0x000fe400078ec0ff */
[----:B------:R-:W-:Y:S02]  /*2e00*/  IADD3 R23, PT, PT, R26, -0x1, RZ ;  /* 0xffffffff1a177810 */ /* 0x000fe40007ffe0ff */
[----:B------:R-:W-:-:S02]  /*2e10*/  IADD3 R22, PT, PT, R24, -0x1, RZ ;  /* 0xffffffff18167810 */ /* 0x000fc40007ffe0ff */
[----:B------:R-:W-:-:S04]  /*2e20*/  ISETP.GT.U32.AND P0, PT, R23, 0xfd, PT ;  /* 0x000000fd1700780c */ /* 0x000fc80003f04070 */
[----:B------:R-:W-:-:S13]  /*2e30*/  ISETP.GT.U32.OR P0, PT, R22, 0xfd, P0 ;  /* 0x000000fd1600780c */ /* 0x000fda0000704470 */
[----:B------:R-:W-:Y:S01]  /*2e40*/  @!P0 MOV R20, RZ ;  /* 0x000000ff00148202 */ /* 0x000fe20000000f00 */
[----:B------:R-:W-:Y:S06]  /*2e50*/  @!P0 BRA `(.L_x_71) ;  /* 0x00000000005c8947 */ /* 0x000fec0003800000 */
[----:B------:R-:W-:Y:S02]  /*2e60*/  FSETP.GTU.FTZ.AND P0, PT, |R0|, +INF , PT ;  /* 0x7f8000000000780b */ /* 0x000fe40003f1c200 */
[----:B------:R-:W-:-:S04]  /*2e70*/  FSETP.GTU.FTZ.AND P1, PT, |R12|, +INF , PT ;  /* 0x7f8000000c00780b */ /* 0x000fc80003f3c200 */
[----:B------:R-:W-:-:S13]  /*2e80*/  PLOP3.LUT P0, PT, P0, P1, PT, 0xf8, 0x8f ;  /* 0x00000000008f781c */ /* 0x000fda0000703f70 */
[----:B------:R-:W-:Y:S05]  /*2e90*/  @P0 BRA `(.L_x_72) ;  /* 0x00000004004c0947 */ /* 0x000fea0003800000 */
[----:B------:R-:W-:-:S13]  /*2ea0*/  LOP3.LUT P0, RZ, R21, 0x7fffffff, R0, 0xc8, !PT ;  /* 0x7fffffff15ff7812 */ /* 0x000fda000780c800 */
[----:B------:R-:W-:Y:S05]  /*2eb0*/  @!P0 BRA `(.L_x_73) ;  /* 0x00000004003c8947 */ /* 0x000fea0003800000 */
[----:B------:R-:W-:Y:S02]  /*2ec0*/  FSETP.NEU.FTZ.AND P0, PT, |R0|, +INF , PT ;  /* 0x7f8000000000780b */ /* 0x000fe40003f1d200 */
[----:B------:R-:W-:Y:S02]  /*2ed0*/  FSETP.NEU.FTZ.AND P3, PT, |R12|, +INF , PT ;  /* 0x7f8000000c00780b */ /* 0x000fe40003f7d200 */
[----:B------:R-:W-:-:S11]  /*2ee0*/  FSETP.NEU.FTZ.AND P1, PT, |R0|, +INF , PT ;  /* 0x7f8000000000780b */ /* 0x000fd60003f3d200 */
[----:B------:R-:W-:Y:S05]  /*2ef0*/  @!P3 BRA !P0, `(.L_x_73) ;  /* 0x00000004002cb947 */ /* 0x000fea0004000000 */
[----:B------:R-:W-:-:S04]  /*2f00*/  LOP3.LUT P0, RZ, R0, 0x7fffffff, RZ, 0xc0, !PT ;  /* 0x7fffffff00ff7812 */ /* 0x000fc8000780c0ff */
[----:B------:R-:W-:-:S13]  /*2f10*/  PLOP3.LUT P0, PT, P3, P0, PT, 0x2f, 0xf2 ;  /* 0x0000000000f2781c */ /* 0x000fda0001f00577 */
[----:B------:R-:W-:Y:S05]  /*2f20*/  @P0 BRA `(.L_x_74) ;  /* 0x0000000400180947 */ /* 0x000fea0003800000 */
[----:B------:R-:W-:-:S04]  /*2f30*/  LOP3.LUT P0, RZ, R21, 0x7fffffff, RZ, 0xc0, !PT ;  /* 0x7fffffff15ff7812 */ /* 0x000fc8000780c0ff */
[----:B------:R-:W-:-:S13]  /*2f40*/  PLOP3.LUT P0, PT, P1, P0, PT, 0x2f, 0xf2 ;  /* 0x0000000000f2781c */ /* 0x000fda0000f00577 */
[----:B------:R-:W-:Y:S05]  /*2f50*/  @P0 BRA `(.L_x_75) ;  /* 0x0000000400000947 */ /* 0x000fea0003800000 */
[----:B------:R-:W-:Y:S02]  /*2f60*/  ISETP.GE.AND P0, PT, R22, RZ, PT ;  /* 0x000000ff1600720c */ /* 0x000fe40003f06270 */
[----:B------:R-:W-:-:S11]  /*2f70*/  ISETP.GE.AND P1, PT, R23, RZ, PT ;  /* 0x000000ff1700720c */ /* 0x000fd60003f26270 */
[----:B------:R-:W-:Y:S01]  /*2f80*/  @P0 MOV R20, RZ ;  /* 0x000000ff00140202 */ /* 0x000fe20000000f00 */
[----:B------:R-:W-:Y:S01]  /*2f90*/  @!P0 FFMA R0, R0, 1.84467440737095516160e+19, RZ ;  /* 0x5f80000000008823 */ /* 0x000fe200000000ff */
[----:B------:R-:W-:Y:S01]  /*2fa0*/  @!P0 MOV R20, 0xffffffc0 ;  /* 0xffffffc000148802 */ /* 0x000fe20000000f00 */
[----:B------:R-:W-:-:S04]  /*2fb0*/  @!P1 FFMA R21, R12, 1.84467440737095516160e+19, RZ ;  /* 0x5f8000000c159823 */ /* 0x000fc800000000ff */
[----:B------:R-:W-:-:S07]  /*2fc0*/  @!P1 VIADD R20, R20, 0x40 ;  /* 0x0000004014149836 */ /* 0x000fce0000000000 */
.L_x_71:
[----:B------:R-:W-:Y:S01]  /*2fd0*/  LEA R22, R26, 0xc0800000, 0x17 ;  /* 0xc08000001a167811 */ /* 0x000fe200078eb8ff */
[----:B------:R-:W-:Y:S03]  /*2fe0*/  BSSY.RECONVERGENT B2, `(.L_x_76) ;  /* 0x0000036000027945 */ /* 0x000fe60003800200 */
[----:B------:R-:W-:Y:S02]  /*2ff0*/  IADD3 R22, PT, PT, -R22, R21, RZ ;  /* 0x0000001516167210 */ /* 0x000fe40007ffe1ff */
[----:B------:R-:W-:Y:S02]  /*3000*/  IADD3 R21, PT, PT, R24, -0x7f, RZ ;  /* 0xffffff8118157810 */ /* 0x000fe40007ffe0ff */
[----:B------:R-:W0:Y:S01]  /*3010*/  MUFU.RCP R23, R22 ;  /* 0x0000001600177308 */ /* 0x000e220000001000 */
[----:B------:R-:W-:Y:S02]  /*3020*/  FADD.FTZ R25, -R22, -RZ ;  /* 0x800000ff16197221 */ /* 0x000fe40000010100 */
[----:B------:R-:W-:-:S02]  /*3030*/  IMAD R0, R21, -0x800000, R0 ;  /* 0xff80000015007824 */ /* 0x000fc400078e0200 */
[----:B0-----:R-:W-:-:S04]  /*3040*/  FFMA R24, R23, R25, 1 ;  /* 0x3f80000017187423 */ /* 0x001fc80000000019 */
[----:B------:R-:W-:-:S04]  /*3050*/  FFMA R30, R23, R24, R23 ;  /* 0x00000018171e7223 */ /* 0x000fc80000000017 */
[----:B------:R-:W-:-:S04]  /*3060*/  FFMA R23, R0, R30, RZ ;  /* 0x0000001e00177223 */ /* 0x000fc800000000ff */
[----:B------:R-:W-:-:S04]  /*3070*/  FFMA R24, R25, R23, R0 ;  /* 0x0000001719187223 */ /* 0x000fc80000000000 */
[----:B------:R-:W-:Y:S01]  /*3080*/  FFMA R27, R30, R24, R23 ;  /* 0x000000181e1b7223 */ /* 0x000fe20000000017 */
[----:B------:R-:W-:-:S03]  /*3090*/  IADD3 R23, PT, PT, R21, 0x7f, -R26 ;  /* 0x0000007f15177810 */ /* 0x000fc60007ffe81a */
[----:B------:R-:W-:Y:S01]  /*30a0*/  FFMA R24, R25, R27, R0 ;  /* 0x0000001b19187223 */ /* 0x000fe20000000000 */
[----:B------:R-:W-:-:S03]  /*30b0*/  IADD3 R23, PT, PT, R23, R20, RZ ;  /* 0x0000001417177210 */ /* 0x000fc60007ffe0ff */
[----:B------:R-:W-:-:S05]  /*30c0*/  FFMA R0, R30, R24, R27 ;  /* 0x000000181e007223 */ /* 0x000fca000000001b */
[----:B------:R-:W-:-:S04]  /*30d0*/  SHF.R.U32.HI R21, RZ, 0x17, R0 ;  /* 0x00000017ff157819 */ /* 0x000fc80000011600 */
[----:B------:R-:W-:-:S05]  /*30e0*/  LOP3.LUT R21, R21, 0xff, RZ, 0xc0, !PT ;  /* 0x000000ff15157812 */ /* 0x000fca00078ec0ff */
[----:B------:R-:W-:-:S05]  /*30f0*/  IMAD.IADD R25, R21, 0x1, R23 ;  /* 0x0000000115197824 */ /* 0x000fca00078e0217 */
[----:B------:R-:W-:-:S04]  /*3100*/  IADD3 R20, PT, PT, R25, -0x1, RZ ;  /* 0xffffffff19147810 */ /* 0x000fc80007ffe0ff */
[----:B------:R-:W-:-:S13]  /*3110*/  ISETP.GE.U32.AND P0, PT, R20, 0xfe, PT ;  /* 0x000000fe1400780c */ /* 0x000fda0003f06070 */
[----:B------:R-:W-:Y:S05]  /*3120*/  @!P0 BRA `(.L_x_77) ;  /* 0x0000000000808947 */ /* 0x000fea0003800000 */
[----:B------:R-:W-:-:S13]  /*3130*/  ISETP.GT.AND P0, PT, R25, 0xfe, PT ;  /* 0x000000fe1900780c */ /* 0x000fda0003f04270 */
[----:B------:R-:W-:Y:S05]  /*3140*/  @P0 BRA `(.L_x_78) ;  /* 0x00000000006c0947 */ /* 0x000fea0003800000 */
[----:B------:R-:W-:-:S13]  /*3150*/  ISETP.GE.AND P0, PT, R25, 0x1, PT ;  /* 0x000000011900780c */ /* 0x000fda0003f06270 */
[----:B------:R-:W-:Y:S05]  /*3160*/  @P0 BRA `(.L_x_79) ;  /* 0x0000000000740947 */ /* 0x000fea0003800000 */
[----:B------:R-:W-:Y:S02]  /*3170*/  ISETP.GE.AND P0, PT, R25, -0x18, PT ;  /* 0xffffffe81900780c */ /* 0x000fe40003f06270 */
[----:B------:R-:W-:-:S11]  /*3180*/  LOP3.LUT R0, R0, 0x80000000, RZ, 0xc0, !PT ;  /* 0x8000000000007812 */ /* 0x000fd600078ec0ff */
[----:B------:R-:W-:Y:S05]  /*3190*/  @!P0 BRA `(.L_x_79) ;  /* 0x0000000000688947 */ /* 0x000fea0003800000 */
[CCC-:B------:R-:W-:Y:S01]  /*31a0*/  FFMA.RZ R20, R30.reuse, R24.reuse, R27.reuse ;  /* 0x000000181e147223 */ /* 0x1c0fe2000000c01b */
[C---:B------:R-:W-:Y:S01]  /*31b0*/  IADD3 R23, PT, PT, R25.reuse, 0x20, RZ ;  /* 0x0000002019177810 */ /* 0x040fe20007ffe0ff */
[-CC-:B------:R-:W-:Y:S01]  /*31c0*/  FFMA.RM R21, R30, R24.reuse, R27.reuse ;  /* 0x000000181e157223 */ /* 0x180fe2000000401b */
[C---:B------:R-:W-:Y:S02]  /*31d0*/  ISETP.NE.AND P3, PT, R25.reuse, RZ, PT ;  /* 0x000000ff1900720c */ /* 0x040fe40003f65270 */
[----:B------:R-:W-:Y:S01]  /*31e0*/  LOP3.LUT R22, R20, 0x7fffff, RZ, 0xc0, !PT ;  /* 0x007fffff14167812 */ /* 0x000fe200078ec0ff */
[----:B------:R-:W-:Y:S01]  /*31f0*/  FFMA.RP R20, R30, R24, R27 ;  /* 0x000000181e147223 */ /* 0x000fe2000000801b */
[C---:B------:R-:W-:Y:S02]  /*3200*/  ISETP.NE.AND P1, PT, R25.reuse, RZ, PT ;  /* 0x000000ff1900720c */ /* 0x040fe40003f25270 */
[----:B------:R-:W-:Y:S02]  /*3210*/  LOP3.LUT R22, R22, 0x800000, RZ, 0xfc, !PT ;  /* 0x0080000016167812 */ /* 0x000fe400078efcff */
[----:B------:R-:W-:-:S02]  /*3220*/  IADD3 R24, PT, PT, -R25, RZ, RZ ;  /* 0x000000ff19187210 */ /* 0x000fc40007ffe1ff */
[----:B------:R-:W-:Y:S02]  /*3230*/  SHF.L.U32 R23, R22, R23, RZ ;  /* 0x0000001716177219 */ /* 0x000fe400000006ff */
[----:B------:R-:W-:Y:S02]  /*3240*/  FSETP.NEU.FTZ.AND P0, PT, R20, R21, PT ;  /* 0x000000151400720b */ /* 0x000fe40003f1d000 */
[----:B------:R-:W-:Y:S02]  /*3250*/  SEL R21, R24, RZ, P3 ;  /* 0x000000ff18157207 */ /* 0x000fe40001800000 */
[----:B------:R-:W-:Y:S02]  /*3260*/  ISETP.NE.AND P1, PT, R23, RZ, P1 ;  /* 0x000000ff1700720c */ /* 0x000fe40000f25270 */
[----:B------:R-:W-:Y:S02]  /*3270*/  SHF.R.U32.HI R21, RZ, R21, R22 ;  /* 0x00000015ff157219 */ /* 0x000fe40000011616 */
[----:B------:R-:W-:-:S02]  /*3280*/  PLOP3.LUT P0, PT, P0, P1, PT, 0xf8, 0x8f ;  /* 0x00000000008f781c */ /* 0x000fc40000703f70 */
[----:B------:R-:W-:Y:S02]  /*3290*/  SHF.R.U32.HI R23, RZ, 0x1, R21 ;  /* 0x00000001ff177819 */ /* 0x000fe40000011615 */
[----:B------:R-:W-:-:S04]  /*32a0*/  SEL R20, RZ, 0x1, !P0 ;  /* 0x00000001ff147807 */ /* 0x000fc80004000000 */
[----:B------:R-:W-:-:S04]  /*32b0*/  LOP3.LUT R20, R20, 0x1, R23, 0xf8, !PT ;  /* 0x0000000114147812 */ /* 0x000fc800078ef817 */
[----:B------:R-:W-:-:S05]  /*32c0*/  LOP3.LUT R20, R20, R21, RZ, 0xc0, !PT ;  /* 0x0000001514147212 */ /* 0x000fca00078ec0ff */
[----:B------:R-:W-:-:S05]  /*32d0*/  IMAD.IADD R23, R23, 0x1, R20 ;  /* 0x0000000117177824 */ /* 0x000fca00078e0214 */
[----:B------:R-:W-:Y:S01]  /*32e0*/  LOP3.LUT R0, R23, R0, RZ, 0xfc, !PT ;  /* 0x0000000017007212 */ /* 0x000fe200078efcff */
[----:B------:R-:W-:Y:S06]  /*32f0*/  BRA `(.L_x_79) ;  /* 0x0000000000107947 */ /* 0x000fec0003800000 */
.L_x_78:
[----:B------:R-:W-:-:S04]  /*3300*/  LOP3.LUT R0, R0, 0x80000000, RZ, 0xc0, !PT ;  /* 0x8000000000007812 */ /* 0x000fc800078ec0ff */
[----:B------:R-:W-:Y:S01]  /*3310*/  LOP3.LUT R0, R0, 0x7f800000, RZ, 0xfc, !PT ;  /* 0x7f80000000007812 */ /* 0x000fe200078efcff */
[----:B------:R-:W-:Y:S06]  /*3320*/  BRA `(.L_x_79) ;  /* 0x0000000000047947 */ /* 0x000fec0003800000 */
.L_x_77:
[----:B------:R-:W-:-:S07]  /*3330*/  LEA R0, R23, R0, 0x17 ;  /* 0x0000000017007211 */ /* 0x000fce00078eb8ff */
.L_x_79:
[----:B------:R-:W-:Y:S05]  /*3340*/  BSYNC.RECONVERGENT B2 ;  /* 0x0000000000027941 */ /* 0x000fea0003800200 */
.L_x_76:
[----:B------:R-:W-:Y:S05]  /*3350*/  BRA `(.L_x_80) ;  /* 0x0000000000207947 */ /* 0x000fea0003800000 */
.L_x_75:
[----:B------:R-:W-:-:S04]  /*3360*/  LOP3.LUT R0, R21, 0x80000000, R0, 0x48, !PT ;  /* 0x8000000015007812 */ /* 0x000fc800078e4800 */
[----:B------:R-:W-:Y:S01]  /*3370*/  LOP3.LUT R0, R0, 0x7f800000, RZ, 0xfc, !PT ;  /* 0x7f80000000007812 */ /* 0x000fe200078efcff */
[----:B------:R-:W-:Y:S06]  /*3380*/  BRA `(.L_x_80) ;  /* 0x0000000000147947 */ /* 0x000fec0003800000 */
.L_x_74:
[----:B------:R-:W-:Y:S01]  /*3390*/  LOP3.LUT R0, R21, 0x80000000, R0, 0x48, !PT ;  /* 0x8000000015007812 */ /* 0x000fe200078e4800 */
[----:B------:R-:W-:Y:S06]  /*33a0*/  BRA `(.L_x_80) ;  /* 0x00000000000c7947 */ /* 0x000fec0003800000 */
.L_x_73:
[----:B------:R-:W0:Y:S01]  /*33b0*/  MUFU.RSQ R0, -QNAN ;  /* 0xffc0000000007908 */ /* 0x000e220000001400 */
[----:B------:R-:W-:Y:S05]  /*33c0*/  BRA `(.L_x_80) ;  /* 0x0000000000047947 */ /* 0x000fea0003800000 */
.L_x_72:
[----:B------:R-:W-:-:S07]  /*33d0*/  FADD.FTZ R0, R0, R12 ;  /* 0x0000000c00007221 */ /* 0x000fce0000010000 */
.L_x_80:
[----:B------:R-:W-:Y:S05]  /*33e0*/  BSYNC.RECONVERGENT B1 ;  /* 0x0000000000017941 */ /* 0x000fea0003800200 */
.L_x_70:
[----:B------:R-:W-:Y:S01]  /*33f0*/  HFMA2 R21, -RZ, RZ, 0, 0 ;  /* 0x00000000ff157431 */ /* 0x000fe200000001ff */
[----:B------:R-:W-:-:S04]  /*3400*/  MOV R20, R2 ;  /* 0x0000000200147202 */ /* 0x000fc80000000f00 */
[----:B0-----:R-:W-:Y:S05]  /*3410*/  RET.REL.NODEC R20 `(layernorm_backward_kernel7) ;  /* 0xffffffc814f87950 */ /* 0x001fea0003c3ffff */
.L_x_81:
[----:B------:R-:W-:-:S00]  /*3420*/  BRA `(.L_x_81) ;  /* 0xfffffffc00fc7947 */ /* 0x000fc0000383ffff */
[----:B------:R-:W-:-:S00]  /*3430*/  NOP ;  /* 0x0000000000007918 */ /* 0x000fc00000000000 */
        /* <DEDUP_REMOVED lines=12> */
.L_x_305:


//--------------------- .text.layernorm_backward_kernel1 --------------------------
	.section	.text.layernorm_backward_kernel1,"ax",@progbits
	.align	128
        .global         layernorm_backward_kernel1
        .type           layernorm_backward_kernel1,@function
        .size           layernorm_backward_kernel1,(.L_x_306 - layernorm_backward_kernel1)
        .other          layernorm_backward_kernel1,@"STO_CUDA_ENTRY STV_DEFAULT"
layernorm_backward_kernel1:
.text.layernorm_backward_kernel1:
[----:B------:R-:W-:Y:S01]  /*0000*/  LDC R1, c[0x0][0x37c] ;  /* 0x0000df00ff017b82 */ /* 0x000fe20000000800 */
[----:B------:R-:W0:Y:S07]  /*0010*/  S2R R0, SR_TID.X ;  /* 0x0000000000007919 */ /* 0x000e2e0000002100 */
[----:B------:R-:W0:Y:S08]  /*0020*/  S2UR UR4, SR_CTAID.X ;  /* 0x00000000000479c3 */ /* 0x000e300000002500 */
[----:B------:R-:W0:Y:S08]  /*0030*/  LDC R11, c[0x0][0x360] ;  /* 0x0000d800ff0b7b82 */ /* 0x000e300000000800 */
[----:B------:R-:W1:Y:S01]  /*0040*/  LDC.64 R2, c[0x0][0x3c0] ;  /* 0x0000f000ff027b82 */ /* 0x000e620000000a00 */
[----:B0-----:R-:W-:-:S02]  /*0050*/  IMAD R11, R11, UR4, R0 ;  /* 0x000000040b0b7c24 */ /* 0x001fc4000f8e0200 */
[----:B-1----:R-:W-:-:S05]  /*0060*/  IMAD R2, R3, R2, RZ ;  /* 0x0000000203027224 */ /* 0x002fca00078e02ff */
[----:B------:R-:W-:-:S13]  /*0070*/  ISETP.GE.AND P0, PT, R11, R2, PT ;  /* 0x000000020b00720c */ /* 0x000fda0003f06270 */
[----:B------:R-:W-:Y:S05]  /*0080*/  @P0 EXIT ;  /* 0x000000000000094d */ /* 0x000fea0003800000 */
[----:B------:R-:W-:Y:S01]  /*0090*/  IABS R13, R3 ;  /* 0x00000003000d7213 */ /* 0x000fe20000000000 */
[----:B------:R-:W0:Y:S01]  /*00a0*/  LDC.64 R4, c[0x0][0x3b0] ;  /* 0x0000ec00ff047b82 */ /* 0x000e220000000a00 */
[----:B------:R-:W1:Y:S02]  /*00b0*/  LDCU.64 UR10, c[0x0][0x358] ;  /* 0x00006b00ff0a77ac */ /* 0x000e640008000a00 */
[----:B------:R-:W2:Y:S05]  /*00c0*/  I2F.RP R0, R13 ;  /* 0x0000000d00007306 */ /* 0x000eaa0000209400 */
[----:B------:R-:W3:Y:S01]  /*00d0*/  LDC.64 R8, c[0x0][0x3b8] ;  /* 0x0000ee00ff087b82 */ /* 0x000ee20000000a00 */
[C---:B------:R-:W-:Y:S01]  /*00e0*/  ISETP.GE.AND P2, PT, R11.reuse, RZ, PT ;  /* 0x000000ff0b00720c */ /* 0x040fe20003f46270 */
[----:B------:R-:W4:Y:S01]  /*00f0*/  LDCU.64 UR6, c[0x0][0x398] ;  /* 0x00007300ff0677ac */ /* 0x000f220008000a00 */
[----:B------:R-:W4:Y:S01]  /*0100*/  LDCU.64 UR8, c[0x0][0x3a0] ;  /* 0x00007400ff0877ac */ /* 0x000f220008000a00 */
[----:B--2---:R-:W2:Y:S01]  /*0110*/  MUFU.RCP R0, R0 ;  /* 0x0000000000007308 */ /* 0x004ea20000001000 */
[----:B0-----:R-:W-:-:S05]  /*0120*/  IMAD.WIDE R4, R11, 0x4, R4 ;  /* 0x000000040b047825 */ /* 0x001fca00078e0204 */
[----:B-1----:R0:W5:Y:S01]  /*0130*/  LDG.E R2, desc[UR10][R4.64] ;  /* 0x0000000a04027981 */ /* 0x002162000c1e1900 */
[----:B---3--:R-:W-:Y:S01]  /*0140*/  IMAD.WIDE R8, R11, 0x4, R8 ;  /* 0x000000040b087825 */ /* 0x008fe200078e0208 */
[----:B--2---:R-:W-:Y:S02]  /*0150*/  IADD3 R6, PT, PT, R0, 0xffffffe, RZ ;  /* 0x0ffffffe00067810 */ /* 0x004fe40007ffe0ff */
[----:B------:R-:W1:Y:S03]  /*0160*/  LDC R0, c[0x0][0x3c8] ;  /* 0x0000f200ff007b82 */ /* 0x000e660000000800 */
[----:B------:R2:W5:Y:S01]  /*0170*/  LDG.E R8, desc[UR10][R8.64] ;  /* 0x0000000a08087981 */ /* 0x000562000c1e1900 */
[----:B------:R3:W4:Y:S02]  /*0180*/  F2I.FTZ.U32.TRUNC.NTZ R7, R6 ;  /* 0x0000000600077305 */ /* 0x000724000021f000 */
[----:B---3--:R-:W-:Y:S01]  /*0190*/  HFMA2 R6, -RZ, RZ, 0, 0 ;  /* 0x00000000ff067431 */ /* 0x008fe200000001ff */
[----:B----4-:R-:W-:-:S05]  /*01a0*/  IADD3 R10, PT, PT, RZ, -R7, RZ ;  /* 0x80000007ff0a7210 */ /* 0x010fca0007ffe0ff */
[----:B------:R-:W-:Y:S01]  /*01b0*/  IMAD R15, R10, R13, RZ ;  /* 0x0000000d0a0f7224 */ /* 0x000fe200078e02ff */
[----:B0-----:R-:W-:-:S03]  /*01c0*/  IABS R4, R11 ;  /* 0x0000000b00047213 */ /* 0x001fc60000000000 */
[----:B------:R-:W-:-:S06]  /*01d0*/  IMAD.HI.U32 R7, R7, R15, R6 ;  /* 0x0000000f07077227 */ /* 0x000fcc00078e0006 */
[----:B------:R-:W-:-:S05]  /*01e0*/  IMAD.HI.U32 R7, R7, R4, RZ ;  /* 0x0000000407077227 */ /* 0x000fca00078e00ff */
[----:B------:R-:W-:-:S05]  /*01f0*/  IADD3 R7, PT, PT, -R7, RZ, RZ ;  /* 0x000000ff07077210 */ /* 0x000fca0007ffe1ff */
[----:B------:R-:W-:-:S05]  /*0200*/  IMAD R4, R13, R7, R4 ;  /* 0x000000070d047224 */ /* 0x000fca00078e0204 */
[----:B------:R-:W-:-:S13]  /*0210*/  ISETP.GT.U32.AND P0, PT, R13, R4, PT ;  /* 0x000000040d00720c */ /* 0x000fda0003f04070 */
[----:B------:R-:W-:-:S04]  /*0220*/  @!P0 IADD3 R4, PT, PT, R4, -R13, RZ ;  /* 0x8000000d04048210 */ /* 0x000fc80007ffe0ff */
[----:B------:R-:W-:Y:S02]  /*0230*/  ISETP.GT.U32.AND P1, PT, R13, R4, PT ;  /* 0x000000040d00720c */ /* 0x000fe40003f24070 */
[----:B------:R-:W-:-:S11]  /*0240*/  ISETP.NE.AND P0, PT, R3, RZ, PT ;  /* 0x000000ff0300720c */ /* 0x000fd60003f05270 */
[----:B------:R-:W-:-:S04]  /*0250*/  @!P1 IADD3 R4, PT, PT, R4, -R13, RZ ;  /* 0x8000000d04049210 */ /* 0x000fc80007ffe0ff */
[----:B------:R-:W-:Y:S02]  /*0260*/  @!P2 IADD3 R4, PT, PT, -R4, RZ, RZ ;  /* 0x000000ff0404a210 */ /* 0x000fe40007ffe1ff */
[----:B------:R-:W-:-:S04]  /*0270*/  @!P0 LOP3.LUT R4, RZ, R3, RZ, 0x33, !PT ;  /* 0x00000003ff048212 */ /* 0x000fc800078e33ff */
[----:B------:R-:W-:Y:S01]  /*0280*/  IADD3 R11, PT, PT, R11, -R4, RZ ;  /* 0x800000040b0b7210 */ /* 0x000fe20007ffe0ff */
[----:B-1----:R-:W-:-:S04]  /*0290*/  IMAD R4, R4, R0, RZ ;  /* 0x0000000004047224 */ /* 0x002fc800078e02ff */
[----:B------:R-:W-:Y:S01]  /*02a0*/  IMAD R11, R11, R0, RZ ;  /* 0x000000000b0b7224 */ /* 0x000fe200078e02ff */
[----:B------:R-:W-:Y:S02]  /*02b0*/  SHF.R.S32.HI R10, RZ, 0x1f, R4 ;  /* 0x0000001fff0a7819 */ /* 0x000fe40000011404 */
[----:B------:R-:W-:Y:S02]  /*02c0*/  ISETP.GE.AND P2, PT, R0, 0x1, PT ;  /* 0x000000010000780c */ /* 0x000fe40003f46270 */
[----:B--2---:R-:W-:-:S04]  /*02d0*/  IADD3 R9, P0, PT, R11, R4, RZ ;  /* 0x000000040b097210 */ /* 0x004fc80007f1e0ff */
[----:B------:R-:W-:Y:S02]  /*02e0*/  LEA.HI.X.SX32 R10, R11, R10, 0x1, P0 ;  /* 0x0000000a0b0a7211 */ /* 0x000fe400000f0eff */
[C---:B------:R-:W-:Y:S02]  /*02f0*/  SHF.L.U32 R18, R9.reuse, 0x2, RZ ;  /* 0x0000000209127819 */ /* 0x040fe400000006ff */
[----:B------:R-:W-:Y:S02]  /*0300*/  SHF.L.U64.HI R19, R9, 0x2, R10 ;  /* 0x0000000209137819 */ /* 0x000fe4000001020a */
[C---:B------:R-:W-:Y:S02]  /*0310*/  IADD3 R4, P0, PT, R18.reuse, UR6, RZ ;  /* 0x0000000612047c10 */ /* 0x040fe4000ff1e0ff */
[----:B------:R-:W-:Y:S01]  /*0320*/  IADD3 R6, P1, PT, R18, UR8, RZ ;  /* 0x0000000812067c10 */ /* 0x000fe2000ff3e0ff */
[----:B------:R-:W-:Y:S01]  /*0330*/  HFMA2 R21, -RZ, RZ, 0, 0 ;  /* 0x00000000ff157431 */ /* 0x000fe200000001ff */
[----:B------:R-:W-:-:S02]  /*0340*/  IADD3.X R5, PT, PT, R19, UR7, RZ, P0, !PT ;  /* 0x0000000713057c10 */ /* 0x000fc400087fe4ff */
[----:B------:R-:W-:Y:S02]  /*0350*/  IADD3.X R7, PT, PT, R19, UR9, RZ, P1, !PT ;  /* 0x0000000913077c10 */ /* 0x000fe40008ffe4ff */
[----:B------:R-:W-:Y:S01]  /*0360*/  MOV R23, RZ ;  /* 0x000000ff00177202 */ /* 0x000fe20000000f00 */
[----:B------:R-:W-:Y:S06]  /*0370*/  @!P2 BRA `(.L_x_82) ;  /* 0x0000000800bca947 */ /* 0x000fec0003800000 */
[C---:B------:R-:W-:Y:S02]  /*0380*/  ISETP.GE.U32.AND P1, PT, R0.reuse, 0x8, PT ;  /* 0x000000080000780c */ /* 0x040fe40003f26070 */
[----:B------:R-:W-:Y:S02]  /*0390*/  LOP3.LUT R28, R0, 0x7, RZ, 0xc0, !PT ;  /* 0x00000007001c7812 */ /* 0x000fe400078ec0ff */
[----:B------:R-:W-:Y:S02]  /*03a0*/  MOV R21, RZ ;  /* 0x000000ff00157202 */ /* 0x000fe40000000f00 */
[----:B------:R-:W-:Y:S02]  /*03b0*/  ISETP.NE.AND P0, PT, R28, RZ, PT ;  /* 0x000000ff1c00720c */ /* 0x000fe40003f05270 */
[----:B------:R-:W-:Y:S02]  /*03c0*/  MOV R3, RZ ;  /* 0x000000ff00037202 */ /* 0x000fe40000000f00 */
[----:B------:R-:W-:-:S03]  /*03d0*/  MOV R23, RZ ;  /* 0x000000ff00177202 */ /* 0x000fc60000000f00 */
[----:B------:R-:W-:Y:S06]  /*03e0*/  @!P1 BRA `(.L_x_83) ;  /* 0x00000004005c9947 */ /* 0x000fec0003800000 */
[----:B------:R-:W0:Y:S01]  /*03f0*/  LDCU.64 UR4, c[0x0][0x3a8] ;  /* 0x00007500ff0477ac */ /* 0x000e220008000a00 */
[----:B------:R-:W-:Y:S02]  /*0400*/  IADD3 R12, P1, PT, R18, 0x10, RZ ;  /* 0x00000010120c7810 */ /* 0x000fe40007f3e0ff */
[----:B------:R-:W-:Y:S02]  /*0410*/  LOP3.LUT R3, R0, 0x7ffffff8, RZ, 0xc0, !PT ;  /* 0x7ffffff800037812 */ /* 0x000fe400078ec0ff */
[C---:B------:R-:W-:Y:S02]  /*0420*/  IADD3 R14, P3, PT, R12.reuse, UR8, RZ ;  /* 0x000000080c0e7c10 */ /* 0x040fe4000ff7e0ff */
[----:B------:R-:W-:Y:S02]  /*0430*/  IADD3.X R13, PT, PT, RZ, R19, RZ, P1, !PT ;  /* 0x00000013ff0d7210 */ /* 0x000fe40000ffe4ff */
[----:B------:R-:W-:Y:S02]  /*0440*/  IADD3 R12, P1, PT, R12, UR6, RZ ;  /* 0x000000060c0c7c10 */ /* 0x000fe4000ff3e0ff */
[----:B------:R-:W-:-:S02]  /*0450*/  IADD3.X R15, PT, PT, R13, UR9, RZ, P3, !PT ;  /* 0x000000090d0f7c10 */ /* 0x000fc40009ffe4ff */
[----:B------:R-:W-:Y:S02]  /*0460*/  IADD3.X R13, PT, PT, R13, UR7, RZ, P1, !PT ;  /* 0x000000070d0d7c10 */ /* 0x000fe40008ffe4ff */
[----:B------:R-:W-:Y:S02]  /*0470*/  MOV R21, RZ ;  /* 0x000000ff00157202 */ /* 0x000fe40000000f00 */
[----:B------:R-:W-:Y:S01]  /*0480*/  IADD3 R30, PT, PT, -R3, RZ, RZ ;  /* 0x000000ff031e7210 */ /* 0x000fe20007ffe1ff */
[----:B0-----:R-:W-:-:S04]  /*0490*/  UIADD3 UR4, UP0, UPT, UR4, 0x10, URZ ;  /* 0x0000001004047890 */ /* 0x001fc8000ff1e0ff */
[----:B------:R-:W-:Y:S02]  /*04a0*/  UIADD3.X UR5, UPT, UPT, URZ, UR5, URZ, UP0, !UPT ;  /* 0x00000005ff057290 */ /* 0x000fe400087fe4ff */
[----:B------:R-:W-:-:S04]  /*04b0*/  MOV R16, UR4 ;  /* 0x0000000400107c02 */ /* 0x000fc80008000f00 */
[----:B------:R-:W-:-:S07]  /*04c0*/  MOV R17, UR5 ;  /* 0x0000000500117c02 */ /* 0x000fce0008000f00 */
.L_x_84:
        /* <DEDUP_REMOVED lines=11> */
[----:B--2--5:R-:W-:-:S04]  /*0580*/  FADD R11, -R2, R11 ;  /* 0x0000000b020b7221 */ /* 0x024fc80000000100 */
[----:B------:R-:W-:Y:S02]  /*0590*/  FMUL R20, R8, R11 ;  /* 0x0000000b08147220 */ /* 0x000fe40000400000 */
[----:B------:R-:W2:Y:S01]  /*05a0*/  LDG.E R11, desc[UR10][R16.64] ;  /* 0x0000000a100b7981 */ /* 0x000ea2000c1e1900 */
[----:B---3--:R-:W-:-:S03]  /*05b0*/  FMUL R26, R26, R25 ;  /* 0x000000191a1a7220 */ /* 0x008fc60000400000 */
[----:B------:R-:W3:Y:S01]  /*05c0*/  LDG.E R25, desc[UR10][R12.64+-0x4] ;  /* 0xfffffc0a0c197981 */ /* 0x000ee2000c1e1900 */
[----:B------:R-:W-:-:S03]  /*05d0*/  FFMA R21, R20, R26, R21 ;  /* 0x0000001a14157223 */ /* 0x000fc60000000015 */
[----:B------:R-:W2:Y:S01]  /*05e0*/  LDG.E R20, desc[UR10][R12.64] ;  /* 0x0000000a0c147981 */ /* 0x000ea2000c1e1900 */
[----:B----4-:R-:W-:Y:S01]  /*05f0*/  FADD R33, -R2, R33 ;  /* 0x0000002102217221 */ /* 0x010fe20000000100 */
[----:B------:R-:W-:-:S03]  /*0600*/  FADD R23, R26, R23 ;  /* 0x000000171a177221 */ /* 0x000fc60000000000 */
[----:B------:R-:W-:Y:S01]  /*0610*/  FMUL R34, R8, R33 ;  /* 0x0000002108227220 */ /* 0x000fe20000400000 */
[----:B------:R-:W-:Y:S01]  /*0620*/  FMUL R32, R32, R35 ;  /* 0x0000002320207220 */ /* 0x000fe20000400000 */
[----:B------:R-:W-:-:S03]  /*0630*/  FADD R29, -R2, R29 ;  /* 0x0000001d021d7221 */ /* 0x000fc60000000100 */
[----:B------:R-:W-:Y:S02]  /*0640*/  FFMA R26, R34, R32, R21 ;  /* 0x00000020221a7223 */ /* 0x000fe40000000015 */
[----:B------:R-:W4:Y:S01]  /*0650*/  LDG.E R21, desc[UR10][R14.64] ;  /* 0x0000000a0e157981 */ /* 0x000f22000c1e1900 */
[----:B------:R-:W-:Y:S01]  /*0660*/  FADD R32, R23, R32 ;  /* 0x0000002017207221 */ /* 0x000fe20000000000 */
[----:B------:R-:W-:Y:S02]  /*0670*/  FMUL R29, R8, R29 ;  /* 0x0000001d081d7220 */ /* 0x000fe40000400000 */
[----:B------:R-:W4:Y:S01]  /*0680*/  LDG.E R23, desc[UR10][R14.64+0x4] ;  /* 0x0000040a0e177981 */ /* 0x000f22000c1e1900 */
[----:B------:R-:W-:-:S04]  /*0690*/  FMUL R31, R31, R24 ;  /* 0x000000181f1f7220 */ /* 0x000fc80000400000 */
[----:B------:R-:W-:Y:S01]  /*06a0*/  FADD R24, R32, R31 ;  /* 0x0000001f20187221 */ /* 0x000fe20000000000 */
[----:B------:R-:W-:Y:S01]  /*06b0*/  FADD R33, -R2, R27 ;  /* 0x0000001b02217221 */ /* 0x000fe20000000100 */
[----:B------:R-:W-:Y:S01]  /*06c0*/  FFMA R32, R29, R31, R26 ;  /* 0x0000001f1d207223 */ /* 0x000fe2000000001a */
[----:B------:R-:W4:Y:S02]  /*06d0*/  LDG.E R27, desc[UR10][R14.64+0x8] ;  /* 0x0000080a0e1b7981 */ /* 0x000f24000c1e1900 */
[----:B------:R-:W-:Y:S02]  /*06e0*/  FMUL R33, R8, R33 ;  /* 0x0000002108217220 */ /* 0x000fe40000400000 */
[----:B------:R-:W4:Y:S04]  /*06f0*/  LDG.E R29, desc[UR10][R16.64+0x4] ;  /* 0x0000040a101d7981 */ /* 0x000f28000c1e1900 */
[----:B------:R-:W4:Y:S01]  /*0700*/  LDG.E R26, desc[UR10][R12.64+0x4] ;  /* 0x0000040a0c1a7981 */ /* 0x000f22000c1e1900 */
[----:B---3--:R-:W-:-:S03]  /*0710*/  FMUL R31, R22, R25 ;  /* 0x00000019161f7220 */ /* 0x008fc60000400000 */
[----:B------:R-:W3:Y:S01]  /*0720*/  LDG.E R22, desc[UR10][R16.64+0x8] ;  /* 0x0000080a10167981 */ /* 0x000ee2000c1e1900 */
[----:B--2---:R-:W-:-:S03]  /*0730*/  FMUL R35, R11, R20 ;  /* 0x000000140b237220 */ /* 0x004fc60000400000 */
[----:B------:R-:W3:Y:S01]  /*0740*/  LDG.E R25, desc[UR10][R12.64+0x8] ;  /* 0x0000080a0c197981 */ /* 0x000ee2000c1e1900 */
[----:B------:R-:W-:-:S03]  /*0750*/  FFMA R32, R33, R31, R32 ;  /* 0x0000001f21207223 */ /* 0x000fc60000000020 */
[----:B------:R0:W2:Y:S04]  /*0760*/  LDG.E R11, desc[UR10][R14.64+0xc] ;  /* 0x00000c0a0e0b7981 */ /* 0x0000a8000c1e1900 */
[----:B------:R1:W2:Y:S04]  /*0770*/  LDG.E R33, desc[UR10][R16.64+0xc] ;  /* 0x00000c0a10217981 */ /* 0x0002a8000c1e1900 */
[----:B------:R1:W2:Y:S01]  /*0780*/  LDG.E R20, desc[UR10][R12.64+0xc] ;  /* 0x00000c0a0c147981 */ /* 0x0002a2000c1e1900 */
[----:B----4-:R-:W-:Y:S01]  /*0790*/  FADD R21, -R2, R21 ;  /* 0x0000001502157221 */ /* 0x010fe20000000100 */
[----:B0-----:R-:W-:-:S02]  /*07a0*/  IADD3 R14, P1, PT, R14, 0x20, RZ ;  /* 0x000000200e0e7810 */ /* 0x001fc40007f3e0ff */
[----:B------:R-:W-:Y:S01]  /*07b0*/  IADD3 R30, PT, PT, R30, 0x8, RZ ;  /* 0x000000081e1e7810 */ /* 0x000fe20007ffe0ff */
[----:B------:R-:W-:Y:S01]  /*07c0*/  FMUL R21, R8, R21 ;  /* 0x0000001508157220 */ /* 0x000fe20000400000 */
[----:B------:R-:W-:Y:S01]  /*07d0*/  FADD R24, R24, R31 ;  /* 0x0000001f18187221 */ /* 0x000fe20000000000 */
[----:B------:R-:W-:Y:S01]  /*07e0*/  FADD R23, -R2, R23 ;  /* 0x0000001702177221 */ /* 0x000fe20000000100 */
[----:B------:R-:W-:Y:S02]  /*07f0*/  IADD3.X R15, PT, PT, RZ, R15, RZ, P1, !PT ;  /* 0x0000000fff0f7210 */ /* 0x000fe40000ffe4ff */
[----:B------:R-:W-:Y:S01]  /*0800*/  ISETP.NE.AND P1, PT, R30, RZ, PT ;  /* 0x000000ff1e00720c */ /* 0x000fe20003f25270 */
[----:B------:R-:W-:Y:S01]  /*0810*/  FFMA R32, R21, R35, R32 ;  /* 0x0000002315207223 */ /* 0x000fe20000000020 */
[----:B------:R-:W-:Y:S01]  /*0820*/  FADD R24, R24, R35 ;  /* 0x0000002318187221 */ /* 0x000fe20000000000 */
[----:B------:R-:W-:Y:S01]  /*0830*/  FMUL R23, R8, R23 ;  /* 0x0000001708177220 */ /* 0x000fe20000400000 */
[----:B------:R-:W-:Y:S01]  /*0840*/  FADD R27, -R2, R27 ;  /* 0x0000001b021b7221 */ /* 0x000fe20000000100 */
[----:B------:R-:W-:-:S04]  /*0850*/  FMUL R29, R29, R26 ;  /* 0x0000001a1d1d7220 */ /* 0x000fc80000400000 */
[----:B------:R-:W-:Y:S01]  /*0860*/  FADD R24, R24, R29 ;  /* 0x0000001d18187221 */ /* 0x000fe20000000000 */
[----:B------:R-:W-:Y:S01]  /*0870*/  FFMA R23, R23, R29, R32 ;  /* 0x0000001d17177223 */ /* 0x000fe20000000020 */
[----:B-1----:R-:W-:Y:S02]  /*0880*/  IADD3 R16, P3, PT, R16, 0x20, RZ ;  /* 0x0000002010107810 */ /* 0x002fe40007f7e0ff */
[----:B------:R-:W-:Y:S02]  /*0890*/  IADD3 R12, P4, PT, R12, 0x20, RZ ;  /* 0x000000200c0c7810 */ /* 0x000fe40007f9e0ff */
[----:B------:R-:W-:Y:S02]  /*08a0*/  IADD3.X R17, PT, PT, RZ, R17, RZ, P3, !PT ;  /* 0x00000011ff117210 */ /* 0x000fe40001ffe4ff */
[----:B------:R-:W-:Y:S01]  /*08b0*/  IADD3.X R13, PT, PT, RZ, R13, RZ, P4, !PT ;  /* 0x0000000dff0d7210 */ /* 0x000fe200027fe4ff */
[----:B---3--:R-:W-:Y:S01]  /*08c0*/  FMUL R25, R22, R25 ;  /* 0x0000001916197220 */ /* 0x008fe20000400000 */
[----:B------:R-:W-:Y:S01]  /*08d0*/  FMUL R22, R8, R27 ;  /* 0x0000001b08167220 */ /* 0x000fe20000400000 */
[----:B--2---:R-:W-:-:S02]  /*08e0*/  FADD R11, -R2, R11 ;  /* 0x0000000b020b7221 */ /* 0x004fc40000000100 */
[----:B------:R-:W-:Y:S01]  /*08f0*/  FADD R24, R24, R25 ;  /* 0x0000001918187221 */ /* 0x000fe20000000000 */
[----:B------:R-:W-:Y:S01]  /*0900*/  FFMA R22, R22, R25, R23 ;  /* 0x0000001916167223 */ /* 0x000fe20000000017 */
[----:B------:R-:W-:Y:S01]  /*0910*/  FMUL R11, R8, R11 ;  /* 0x0000000b080b7220 */ /* 0x000fe20000400000 */
[----:B------:R-:W-:-:S04]  /*0920*/  FMUL R33, R33, R20 ;  /* 0x0000001421217220 */ /* 0x000fc80000400000 */
[----:B------:R-:W-:Y:S01]  /*0930*/  FADD R23, R24, R33 ;  /* 0x0000002118177221 */ /* 0x000fe20000000000 */
[----:B------:R-:W-:Y:S01]  /*0940*/  FFMA R21, R11, R33, R22 ;  /* 0x000000210b157223 */ /* 0x000fe20000000016 */
[----:B------:R-:W-:Y:S06]  /*0950*/  @P1 BRA `(.L_x_84) ;  /* 0xfffffff800dc1947 */ /* 0x000fec000383ffff */
.L_x_83:
[----:B------:R-:W-:Y:S05]  /*0960*/  @!P0 BRA `(.L_x_82) ;  /* 0x0000000400408947 */ /* 0x000fea0003800000 */
[----:B------:R-:W-:Y:S02]  /*0970*/  ISETP.GE.U32.AND P0, PT, R28, 0x4, PT ;  /* 0x000000041c00780c */ /* 0x000fe40003f06070 */
[----:B------:R-:W-:-:S04]  /*0980*/  LOP3.LUT R30, R0, 0x3, RZ, 0xc0, !PT ;  /* 0x00000003001e7812 */ /* 0x000fc800078ec0ff */
[----:B------:R-:W-:-:S07]  /*0990*/  ISETP.NE.AND P1, PT, R30, RZ, PT ;  /* 0x000000ff1e00720c */ /* 0x000fce0003f25270 */
[----:B------:R-:W-:Y:S06]  /*09a0*/  @!P0 BRA `(.L_x_85) ;  /* 0x0000000000948947 */ /* 0x000fec0003800000 */
[----:B------:R-:W0:Y:S01]  /*09b0*/  LDC.64 R12, c[0x0][0x3a8] ;  /* 0x0000ea00ff0c7b82 */ /* 0x000e220000000a00 */
[----:B------:R-:W-:-:S04]  /*09c0*/  IMAD.WIDE.U32 R16, R3, 0x4, R6 ;  /* 0x0000000403107825 */ /* 0x000fc800078e0006 */
[C---:B------:R-:W-:Y:S01]  /*09d0*/  IMAD.WIDE.U32 R14, R3.reuse, 0x4, R4 ;  /* 0x00000004030e7825 */ /* 0x040fe200078e0004 */
[----:B------:R-:W2:Y:S04]  /*09e0*/  LDG.E R33, desc[UR10][R16.64] ;  /* 0x0000000a10217981 */ /* 0x000ea8000c1e1900 */
[----:B------:R-:W3:Y:S04]  /*09f0*/  LDG.E R35, desc[UR10][R14.64] ;  /* 0x0000000a0e237981 */ /* 0x000ee8000c1e1900 */
[----:B------:R-:W4:Y:S04]  /*0a00*/  LDG.E R37, desc[UR10][R16.64+0x4] ;  /* 0x0000040a10257981 */ /* 0x000f28000c1e1900 */
[----:B------:R-:W3:Y:S04]  /*0a10*/  LDG.E R22, desc[UR10][R14.64+0x4] ;  /* 0x0000040a0e167981 */ /* 0x000ee8000c1e1900 */
[----:B------:R-:W3:Y:S01]  /*0a20*/  LDG.E R25, desc[UR10][R16.64+0x8] ;  /* 0x0000080a10197981 */ /* 0x000ee2000c1e1900 */
[----:B0-----:R-:W-:-:S03]  /*0a30*/  IMAD.WIDE.U32 R12, R3, 0x4, R12 ;  /* 0x00000004030c7825 */ /* 0x001fc600078e000c */
[----:B------:R-:W3:Y:S04]  /*0a40*/  LDG.E R11, desc[UR10][R14.64+0x8] ;  /* 0x0000080a0e0b7981 */ /* 0x000ee8000c1e1900 */
[----:B------:R-:W3:Y:S04]  /*0a50*/  LDG.E R26, desc[UR10][R12.64] ;  /* 0x0000000a0c1a7981 */ /* 0x000ee8000c1e1900 */
[----:B------:R-:W3:Y:S04]  /*0a60*/  LDG.E R27, desc[UR10][R12.64+0x4] ;  /* 0x0000040a0c1b7981 */ /* 0x000ee8000c1e1900 */
[----:B------:R-:W3:Y:S04]  /*0a70*/  LDG.E R20, desc[UR10][R12.64+0x8] ;  /* 0x0000080a0c147981 */ /* 0x000ee8000c1e1900 */
[----:B------:R-:W3:Y:S04]  /*0a80*/  LDG.E R29, desc[UR10][R16.64+0xc] ;  /* 0x00000c0a101d7981 */ /* 0x000ee8000c1e1900 */
[----:B------:R-:W3:Y:S04]  /*0a90*/  LDG.E R24, desc[UR10][R14.64+0xc] ;  /* 0x00000c0a0e187981 */ /* 0x000ee8000c1e1900 */
[----:B------:R0:W3:Y:S01]  /*0aa0*/  LDG.E R31, desc[UR10][R12.64+0xc] ;  /* 0x00000c0a0c1f7981 */ /* 0x0000e2000c1e1900 */
[----:B------:R-:W-:Y:S01]  /*0ab0*/  IADD3 R3, PT, PT, R3, 0x4, RZ ;  /* 0x0000000403037810 */ /* 0x000fe20007ffe0ff */
[C---:B--2--5:R-:W-:Y:S01]  /*0ac0*/  FADD R33, -R2.reuse, R33 ;  /* 0x0000002102217221 */ /* 0x064fe20000000100 */
[----:B----4-:R-:W-:-:S04]  /*0ad0*/  FADD R37, -R2, R37 ;  /* 0x0000002502257221 */ /* 0x010fc80000000100 */
[----:B------:R-:W-:Y:S01]  /*0ae0*/  FMUL R37, R8, R37 ;  /* 0x0000002508257220 */ /* 0x000fe20000400000 */
[----:B---3--:R-:W-:Y:S01]  /*0af0*/  FADD R25, -R2, R25 ;  /* 0x0000001902197221 */ /* 0x008fe20000000100 */
[----:B------:R-:W-:Y:S01]  /*0b00*/  FMUL R28, R26, R35 ;  /* 0x000000231a1c7220 */ /* 0x000fe20000400000 */
[----:B------:R-:W-:Y:S01]  /*0b10*/  FMUL R26, R8, R33 ;  /* 0x00000021081a7220 */ /* 0x000fe20000400000 */
[----:B------:R-:W-:-:S03]  /*0b20*/  FMUL R22, R27, R22 ;  /* 0x000000161b167220 */ /* 0x000fc60000400000 */
[----:B------:R-:W-:Y:S01]  /*0b30*/  FFMA R26, R26, R28, R21 ;  /* 0x0000001c1a1a7223 */ /* 0x000fe20000000015 */
[----:B------:R-:W-:Y:S01]  /*0b40*/  FADD R23, R23, R28 ;  /* 0x0000001c17177221 */ /* 0x000fe20000000000 */
[----:B------:R-:W-:Y:S01]  /*0b50*/  FMUL R25, R8, R25 ;  /* 0x0000001908197220 */ /* 0x000fe20000400000 */
[----:B------:R-:W-:Y:S01]  /*0b60*/  FMUL R20, R20, R11 ;  /* 0x0000000b14147220 */ /* 0x000fe20000400000 */
[----:B------:R-:W-:Y:S01]  /*0b70*/  FFMA R26, R37, R22, R26 ;  /* 0x00000016251a7223 */ /* 0x000fe2000000001a */
[----:B------:R-:W-:Y:S01]  /*0b80*/  FADD R23, R23, R22 ;  /* 0x0000001617177221 */ /* 0x000fe20000000000 */
[----:B------:R-:W-:Y:S02]  /*0b90*/  FADD R29, -R2, R29 ;  /* 0x0000001d021d7221 */ /* 0x000fe40000000100 */
[----:B------:R-:W-:Y:S01]  /*0ba0*/  FFMA R25, R25, R20, R26 ;  /* 0x0000001419197223 */ /* 0x000fe2000000001a */
[----:B------:R-:W-:Y:S01]  /*0bb0*/  FADD R23, R23, R20 ;  /* 0x0000001417177221 */ /* 0x000fe20000000000 */
[----:B0-----:R-:W-:Y:S01]  /*0bc0*/  FMUL R12, R8, R29 ;  /* 0x0000001d080c7220 */ /* 0x001fe20000400000 */
[----:B------:R-:W-:-:S04]  /*0bd0*/  FMUL R24, R31, R24 ;  /* 0x000000181f187220 */ /* 0x000fc80000400000 */
[----:B------:R-:W-:Y:S01]  /*0be0*/  FFMA R21, R12, R24, R25 ;  /* 0x000000180c157223 */ /* 0x000fe20000000019 */
[----:B------:R-:W-:-:S07]  /*0bf0*/  FADD R23, R23, R24 ;  /* 0x0000001817177221 */ /* 0x000fce0000000000 */
.L_x_85:
[----:B------:R-:W-:Y:S05]  /*0c00*/  @!P1 BRA `(.L_x_82) ;  /* 0x0000000000989947 */ /* 0x000fea0003800000 */
[----:B------:R-:W-:Y:S02]  /*0c10*/  ISETP.NE.AND P0, PT, R30, 0x1, PT ;  /* 0x000000011e00780c */ /* 0x000fe40003f05270 */
[----:B------:R-:W-:-:S04]  /*0c20*/  LOP3.LUT R11, R0, 0x1, RZ, 0xc0, !PT ;  /* 0x00000001000b7812 */ /* 0x000fc800078ec0ff */
[----:B------:R-:W-:-:S07]  /*0c30*/  ISETP.NE.U32.AND P1, PT, R11, 0x1, PT ;  /* 0x000000010b00780c */ /* 0x000fce0003f25070 */
[----:B------:R-:W-:Y:S06]  /*0c40*/  @!P0 BRA `(.L_x_86) ;  /* 0x0000000000548947 */ /* 0x000fec0003800000 */
[----:B------:R-:W0:Y:S01]  /*0c50*/  LDC.64 R16, c[0x0][0x3a8] ;  /* 0x0000ea00ff107b82 */ /* 0x000e220000000a00 */
[----:B------:R-:W-:-:S04]  /*0c60*/  IMAD.WIDE.U32 R12, R3, 0x4, R6 ;  /* 0x00000004030c7825 */ /* 0x000fc800078e0006 */
[C---:B------:R-:W-:Y:S01]  /*0c70*/  IMAD.WIDE.U32 R14, R3.reuse, 0x4, R4 ;  /* 0x00000004030e7825 */ /* 0x040fe200078e0004 */
[----:B------:R-:W2:Y:S04]  /*0c80*/  LDG.E R11, desc[UR10][R12.64] ;  /* 0x0000000a0c0b7981 */ /* 0x000ea8000c1e1900 */
[----:B------:R-:W3:Y:S04]  /*0c90*/  LDG.E R25, desc[UR10][R14.64] ;  /* 0x0000000a0e197981 */ /* 0x000ee8000c1e1900 */
[----:B------:R-:W4:Y:S04]  /*0ca0*/  LDG.E R27, desc[UR10][R12.64+0x4] ;  /* 0x0000040a0c1b7981 */ /* 0x000f28000c1e1900 */
[----:B------:R-:W3:Y:S01]  /*0cb0*/  LDG.E R29, desc[UR10][R14.64+0x4] ;  /* 0x0000040a0e1d7981 */ /* 0x000ee2000c1e1900 */
[----:B0-----:R-:W-:-:S05]  /*0cc0*/  IMAD.WIDE.U32 R16, R3, 0x4, R16 ;  /* 0x0000000403107825 */ /* 0x001fca00078e0010 */
[----:B------:R-:W3:Y:S04]  /*0cd0*/  LDG.E R20, desc[UR10][R16.64] ;  /* 0x0000000a10147981 */ /* 0x000ee8000c1e1900 */
[----:B------:R-:W3:Y:S01]  /*0ce0*/  LDG.E R24, desc[UR10][R16.64+0x4] ;  /* 0x0000040a10187981 */ /* 0x000ee2000c1e1900 */
[----:B------:R-:W-:Y:S01]  /*0cf0*/  IADD3 R3, PT, PT, R3, 0x2, RZ ;  /* 0x0000000203037810 */ /* 0x000fe20007ffe0ff */
[C---:B--2--5:R-:W-:Y:S01]  /*0d00*/  FADD R11, -R2.reuse, R11 ;  /* 0x0000000b020b7221 */ /* 0x064fe20000000100 */
[----:B----4-:R-:W-:-:S04]  /*0d10*/  FADD R27, -R2, R27 ;  /* 0x0000001b021b7221 */ /* 0x010fc80000000100 */
[----:B------:R-:W-:Y:S01]  /*0d20*/  FMUL R27, R8, R27 ;  /* 0x0000001b081b7220 */ /* 0x000fe20000400000 */
[----:B---3--:R-:W-:Y:S01]  /*0d30*/  FMUL R22, R20, R25 ;  /* 0x0000001914167220 */ /* 0x008fe20000400000 */
[----:B------:R-:W-:Y:S01]  /*0d40*/  FMUL R20, R8, R11 ;  /* 0x0000000b08147220 */ /* 0x000fe20000400000 */
[----:B------:R-:W-:Y:S02]  /*0d50*/  FMUL R24, R24, R29 ;  /* 0x0000001d18187220 */ /* 0x000fe40000400000 */
[----:B------:R-:W-:Y:S01]  /*0d60*/  FADD R23, R23, R22 ;  /* 0x0000001617177221 */ /* 0x000fe20000000000 */
[----:B------:R-:W-:-:S03]  /*0d70*/  FFMA R20, R20, R22, R21 ;  /* 0x0000001614147223 */ /* 0x000fc60000000015 */
[----:B------:R-:W-:Y:S01]  /*0d80*/  FADD R23, R23, R24 ;  /* 0x0000001817177221 */ /* 0x000fe20000000000 */
[----:B------:R-:W-:-:S07]  /*0d90*/  FFMA R21, R27, R24, R20 ;  /* 0x000000181b157223 */ /* 0x000fce0000000014 */
.L_x_86:
[----:B------:R-:W-:Y:S05]  /*0da0*/  @P1 BRA `(.L_x_82) ;  /* 0x0000000000301947 */ /* 0x000fea0003800000 */
[----:B------:R-:W0:Y:S01]  /*0db0*/  LDC.64 R14, c[0x0][0x3a8] ;  /* 0x0000ea00ff0e7b82 */ /* 0x000e220000000a00 */
[----:B------:R-:W-:-:S04]  /*0dc0*/  IMAD.WIDE.U32 R12, R3, 0x4, R6 ;  /* 0x00000004030c7825 */ /* 0x000fc800078e0006 */
[C---:B------:R-:W-:Y:S02]  /*0dd0*/  IMAD.WIDE.U32 R16, R3.reuse, 0x4, R4 ;  /* 0x0000000403107825 */ /* 0x040fe400078e0004 */
[----:B------:R-:W2:Y:S04]  /*0de0*/  LDG.E R13, desc[UR10][R12.64] ;  /* 0x0000000a0c0d7981 */ /* 0x000ea8000c1e1900 */
[----:B------:R-:W3:Y:S01]  /*0df0*/  LDG.E R17, desc[UR10][R16.64] ;  /* 0x0000000a10117981 */ /* 0x000ee2000c1e1900 */
[----:B0-----:R-:W-:-:S06]  /*0e00*/  IMAD.WIDE.U32 R14, R3, 0x4, R14 ;  /* 0x00000004030e7825 */ /* 0x001fcc00078e000e */
[----:B------:R-:W3:Y:S01]  /*0e10*/  LDG.E R14, desc[UR10][R14.64] ;  /* 0x0000000a0e0e7981 */ /* 0x000ee2000c1e1900 */
[----:B--2--5:R-:W-:-:S04]  /*0e20*/  FADD R3, -R2, R13 ;  /* 0x0000000d02037221 */ /* 0x024fc80000000100 */
[----:B------:R-:W-:Y:S01]  /*0e30*/  FMUL R20, R8, R3 ;  /* 0x0000000308147220 */ /* 0x000fe20000400000 */
[----:B---3--:R-:W-:-:S04]  /*0e40*/  FMUL R22, R14, R17 ;  /* 0x000000110e167220 */ /* 0x008fc80000400000 */
[----:B------:R-:W-:Y:S01]  /*0e50*/  FFMA R21, R20, R22, R21 ;  /* 0x0000001614157223 */ /* 0x000fe20000000015 */
[----:B------:R-:W-:-:S07]  /*0e60*/  FADD R23, R23, R22 ;  /* 0x0000001617177221 */ /* 0x000fce0000000000 */
.L_x_82:
[----:B------:R-:W-:Y:S01]  /*0e70*/  I2FP.F32.S32 R12, R0 ;  /* 0x00000000000c7245 */ /* 0x000fe20000201400 */
[----:B------:R-:W-:Y:S03]  /*0e80*/  BSSY.RECONVERGENT B0, `(.L_x_87) ;  /* 0x000000e000007945 */ /* 0x000fe60003800200 */
[----:B------:R-:W0:Y:S08]  /*0e90*/  MUFU.RCP R3, R12 ;  /* 0x0000000c00037308 */ /* 0x000e300000001000 */
        /* <DEDUP_REMOVED lines=8> */
[----:B------:R-:W-:Y:S02]  /*0f20*/  MOV R3, R12 ;  /* 0x0000000c00037202 */ /* 0x000fe40000000f00 */
[----:B------:R-:W-:-:S07]  /*0f30*/  MOV R14, 0xf50 ;  /* 0x00000f50000e7802 */ /* 0x000fce0000000f00 */
[----:B-----5:R-:W-:Y:S05]  /*0f40*/  CALL.REL.NOINC `($__internal_1_$__cuda_sm3x_div_rn_noftz_f32_slowpath) ;  /* 0x0000000c002c7944 */ /* 0x020fea0003c00000 */
[----:B------:R-:W-:-:S07]  /*0f50*/  MOV R11, R0 ;  /* 0x00000000000b7202 */ /* 0x000fce0000000f00 */
.L_x_88:
[----:B------:R-:W-:Y:S05]  /*0f60*/  BSYNC.RECONVERGENT B0 ;  /* 0x0000000000007941 */ /* 0x000fea0003800200 */
.L_x_87:
        /* <DEDUP_REMOVED lines=14> */
.L_x_90:
[----:B------:R-:W-:Y:S05]  /*1050*/  BSYNC.RECONVERGENT B0 ;  /* 0x0000000000007941 */ /* 0x000fea0003800200 */
.L_x_89:
[----:B------:R-:W-:Y:S05]  /*1060*/  @!P2 EXIT ;  /* 0x000000000000a94d */ /* 0x000fea0003800000 */
[----:B------:R-:W0:Y:S01]  /*1070*/  LDC R24, c[0x0][0x3c8] ;  /* 0x0000f200ff187b82 */ /* 0x000e220000000800 */
[----:B------:R-:W-:Y:S01]  /*1080*/  HFMA2 R25, -RZ, RZ, 0, 0 ;  /* 0x00000000ff197431 */ /* 0x000fe200000001ff */
[C---:B0-----:R-:W-:Y:S02]  /*1090*/  ISETP.GE.U32.AND P1, PT, R24.reuse, 0x4, PT ;  /* 0x000000041800780c */ /* 0x041fe40003f26070 */
[----:B------:R-:W-:-:S11]  /*10a0*/  LOP3.LUT P0, R28, R24, 0x3, RZ, 0xc0, !PT ;  /* 0x00000003181c7812 */ /* 0x000fd6000780c0ff */
[----:B------:R-:W-:Y:S05]  /*10b0*/  @!P1 BRA `(.L_x_91) ;  /* 0x0000000400949947 */ /* 0x000fea0003800000 */
[----:B------:R-:W0:Y:S01]  /*10c0*/  LDCU.128 UR16, c[0x0][0x3a0] ;  /* 0x00007400ff1077ac */ /* 0x000e220008000c00 */
[----:B------:R-:W-:Y:S02]  /*10d0*/  IADD3 R18, P1, PT, R18, 0x8, RZ ;  /* 0x0000000812127810 */ /* 0x000fe40007f3e0ff */
[----:B------:R-:W-:Y:S01]  /*10e0*/  LOP3.LUT R25, R24, 0x7ffffffc, RZ, 0xc0, !PT ;  /* 0x7ffffffc18197812 */ /* 0x000fe200078ec0ff */
[----:B------:R-:W1:Y:S01]  /*10f0*/  LDCU.128 UR4, c[0x0][0x390] ;  /* 0x00007200ff0477ac */ /* 0x000e620008000c00 */
[----:B------:R-:W-:Y:S02]  /*1100*/  IADD3.X R19, PT, PT, RZ, R19, RZ, P1, !PT ;  /* 0x00000013ff137210 */ /* 0x000fe40000ffe4ff */
[----:B------:R-:W-:Y:S01]  /*1110*/  IADD3 R26, PT, PT, -R25, RZ, RZ ;  /* 0x000000ff191a7210 */ /* 0x000fe20007ffe1ff */
[----:B------:R-:W2:Y:S01]  /*1120*/  LDCU.128 UR12, c[0x0][0x380] ;  /* 0x00007000ff0c77ac */ /* 0x000ea20008000c00 */
[----:B0-----:R-:W-:Y:S01]  /*1130*/  UIADD3 UR8, UP0, UPT, UR18, 0x8, URZ ;  /* 0x0000000812087890 */ /* 0x001fe2000ff1e0ff */
[----:B------:R-:W-:-:S03]  /*1140*/  IADD3 R14, P2, PT, R18, UR16, RZ ;  /* 0x00000010120e7c10 */ /* 0x000fc6000ff5e0ff */
[----:B------:R-:W-:Y:S01]  /*1150*/  UIADD3.X UR9, UPT, UPT, URZ, UR19, URZ, UP0, !UPT ;  /* 0x00000013ff097290 */ /* 0x000fe200087fe4ff */
[C---:B-1----:R-:W-:Y:S01]  /*1160*/  IADD3 R12, P1, PT, R18.reuse, UR6, RZ ;  /* 0x00000006120c7c10 */ /* 0x042fe2000ff3e0ff */
[----:B------:R-:W-:Y:S01]  /*1170*/  UIADD3 UR4, UP1, UPT, UR4, 0x8, URZ ;  /* 0x0000000804047890 */ /* 0x000fe2000ff3e0ff */
[C---:B------:R-:W-:Y:S01]  /*1180*/  IADD3.X R15, PT, PT, R19.reuse, UR17, RZ, P2, !PT ;  /* 0x00000011130f7c10 */ /* 0x040fe200097fe4ff */
[----:B--2---:R-:W-:Y:S01]  /*1190*/  UIADD3 UR6, UP0, UPT, UR14, 0x8, URZ ;  /* 0x000000080e067890 */ /* 0x004fe2000ff1e0ff */
[C---:B------:R-:W-:Y:S01]  /*11a0*/  IADD3.X R13, PT, PT, R19.reuse, UR7, RZ, P1, !PT ;  /* 0x00000007130d7c10 */ /* 0x040fe20008ffe4ff */
[----:B------:R-:W-:Y:S01]  /*11b0*/  UIADD3.X UR5, UPT, UPT, URZ, UR5, URZ, UP1, !UPT ;  /* 0x00000005ff057290 */ /* 0x000fe20008ffe4ff */
[----:B------:R-:W-:Y:S01]  /*11c0*/  IADD3 R27, P2, PT, R18, UR12, RZ ;  /* 0x0000000c121b7c10 */ /* 0x000fe2000ff5e0ff */
[----:B------:R-:W-:Y:S01]  /*11d0*/  UIADD3.X UR7, UPT, UPT, URZ, UR15, URZ, UP0, !UPT ;  /* 0x0000000fff077290 */ /* 0x000fe200087fe4ff */
[----:B------:R-:W-:Y:S02]  /*11e0*/  MOV R16, UR8 ;  /* 0x0000000800107c02 */ /* 0x000fe40008000f00 */
[----:B------:R-:W-:-:S02]  /*11f0*/  IADD3.X R23, PT, PT, R19, UR13, RZ, P2, !PT ;  /* 0x0000000d13177c10 */ /* 0x000fc400097fe4ff */
[----:B------:R-:W-:Y:S02]  /*1200*/  MOV R20, UR6 ;  /* 0x0000000600147c02 */ /* 0x000fe40008000f00 */
[----:B------:R-:W-:Y:S02]  /*1210*/  MOV R18, UR4 ;  /* 0x0000000400127c02 */ /* 0x000fe40008000f00 */
[----:B------:R-:W-:Y:S02]  /*1220*/  MOV R17, UR9 ;  /* 0x0000000900117c02 */ /* 0x000fe40008000f00 */
[----:B------:R-:W-:Y:S02]  /*1230*/  MOV R21, UR7 ;  /* 0x0000000700157c02 */ /* 0x000fe40008000f00 */
[----:B------:R-:W-:-:S07]  /*1240*/  MOV R19, UR5 ;  /* 0x0000000500137c02 */ /* 0x000fce0008000f00 */
.L_x_92:
[----:B------:R-:W2:Y:S04]  /*1250*/  LDG.E R29, desc[UR10][R12.64+-0x8] ;  /* 0xfffff80a0c1d7981 */ /* 0x000ea8000c1e1900 */
[----:B------:R-:W3:Y:S04]  /*1260*/  LDG.E R31, desc[UR10][R14.64+-0x8] ;  /* 0xfffff80a0e1f7981 */ /* 0x000ee8000c1e1900 */
[----:B------:R-:W4:Y:S04]  /*1270*/  LDG.E R0, desc[UR10][R16.64+-0x8] ;  /* 0xfffff80a10007981 */ /* 0x000f28000c1e1900 */
[----:B--2---:R0:W-:Y:S04]  /*1280*/  REDG.E.ADD.F32.FTZ.RN.STRONG.GPU desc[UR10][R18.64+-0x8], R29 ;  /* 0xfffff81d120079a6 */ /* 0x0041e8000c12f30a */
[----:B------:R-:W2:Y:S01]  /*1290*/  LDG.E R33, desc[UR10][R12.64+-0x8] ;  /* 0xfffff80a0c217981 */ /* 0x000ea2000c1e1900 */
[----:B---3-5:R-:W-:Y:S01]  /*12a0*/  FADD R31, -R2, R31 ;  /* 0x0000001f021f7221 */ /* 0x028fe20000000100 */
[----:B------:R-:W-:-:S03]  /*12b0*/  MOV R22, R27 ;  /* 0x0000001b00167202 */ /* 0x000fc60000000f00 */
[----:B------:R-:W-:Y:S01]  /*12c0*/  FMUL R30, R8, R31 ;  /* 0x0000001f081e7220 */ /* 0x000fe20000400000 */
[----:B----4-:R-:W-:-:S03]  /*12d0*/  FFMA R0, R0, R29, RZ ;  /* 0x0000001d00007223 */ /* 0x010fc600000000ff */
[----:B--2---:R-:W-:-:S05]  /*12e0*/  FMUL R33, R30, R33 ;  /* 0x000000211e217220 */ /* 0x004fca0000400000 */
[----:B------:R1:W-:Y:S04]  /*12f0*/  REDG.E.ADD.F32.FTZ.RN.STRONG.GPU desc[UR10][R20.64+-0x8], R33 ;  /* 0xfffff821140079a6 */ /* 0x0003e8000c12f30a */
[----:B------:R-:W2:Y:S01]  /*1300*/  LDG.E R31, desc[UR10][R22.64+-0x8] ;  /* 0xfffff80a161f7981 */ /* 0x000ea2000c1e1900 */
[----:B------:R-:W-:-:S04]  /*1310*/  FADD R27, R0, -R11 ;  /* 0x8000000b001b7221 */ /* 0x000fc80000000000 */
[----:B------:R-:W-:-:S04]  /*1320*/  FFMA R27, R30, -R3, R27 ;  /* 0x800000031e1b7223 */ /* 0x000fc8000000001b */
[----:B--2---:R-:W-:-:S05]  /*1330*/  FFMA R27, R8, R27, R31 ;  /* 0x0000001b081b7223 */ /* 0x004fca000000001f */
[----:B------:R2:W-:Y:S04]  /*1340*/  STG.E desc[UR10][R22.64+-0x8], R27 ;  /* 0xfffff81b16007986 */ /* 0x0005e8000c10190a */
[----:B------:R-:W3:Y:S04]  /*1350*/  LDG.E R31, desc[UR10][R12.64+-0x4] ;  /* 0xfffffc0a0c1f7981 */ /* 0x000ee8000c1e1900 */
[----:B0-----:R-:W4:Y:S04]  /*1360*/  LDG.E R29, desc[UR10][R14.64+-0x4] ;  /* 0xfffffc0a0e1d7981 */ /* 0x001f28000c1e1900 */
[----:B------:R-:W2:Y:S04]  /*1370*/  LDG.E R0, desc[UR10][R16.64+-0x4] ;  /* 0xfffffc0a10007981 */ /* 0x000ea8000c1e1900 */
[----:B---3--:R0:W-:Y:S04]  /*1380*/  REDG.E.ADD.F32.FTZ.RN.STRONG.GPU desc[UR10][R18.64+-0x4], R31 ;  /* 0xfffffc1f120079a6 */ /* 0x0081e8000c12f30a */
[----:B-1----:R-:W3:Y:S01]  /*1390*/  LDG.E R33, desc[UR10][R12.64+-0x4] ;  /* 0xfffffc0a0c217981 */ /* 0x002ee2000c1e1900 */
[----:B----4-:R-:W-:-:S04]  /*13a0*/  FADD R29, -R2, R29 ;  /* 0x0000001d021d7221 */ /* 0x010fc80000000100 */
[----:B------:R-:W-:Y:S01]  /*13b0*/  FMUL R30, R8, R29 ;  /* 0x0000001d081e7220 */ /* 0x000fe20000400000 */
[----:B--2---:R-:W-:-:S03]  /*13c0*/  FFMA R0, R0, R31, RZ ;  /* 0x0000001f00007223 */ /* 0x004fc600000000ff */
[----:B---3--:R-:W-:-:S05]  /*13d0*/  FMUL R33, R30, R33 ;  /* 0x000000211e217220 */ /* 0x008fca0000400000 */
[----:B------:R1:W-:Y:S04]  /*13e0*/  REDG.E.ADD.F32.FTZ.RN.STRONG.GPU desc[UR10][R20.64+-0x4], R33 ;  /* 0xfffffc21140079a6 */ /* 0x0003e8000c12f30a */
[----:B------:R-:W2:Y:S01]  /*13f0*/  LDG.E R29, desc[UR10][R22.64+-0x4] ;  /* 0xfffffc0a161d7981 */ /* 0x000ea2000c1e1900 */
[----:B------:R-:W-:-:S04]  /*1400*/  FADD R27, R0, -R11 ;  /* 0x8000000b001b7221 */ /* 0x000fc80000000000 */
[----:B------:R-:W-:-:S04]  /*1410*/  FFMA R27, R30, -R3, R27 ;  /* 0x800000031e1b7223 */ /* 0x000fc8000000001b */
[----:B--2---:R-:W-:-:S05]  /*1420*/  FFMA R27, R8, R27, R29 ;  /* 0x0000001b081b7223 */ /* 0x004fca000000001d */
[----:B------:R2:W-:Y:S04]  /*1430*/  STG.E desc[UR10][R22.64+-0x4], R27 ;  /* 0xfffffc1b16007986 */ /* 0x0005e8000c10190a */
[----:B0-----:R-:W3:Y:S04]  /*1440*/  LDG.E R31, desc[UR10][R12.64] ;  /* 0x0000000a0c1f7981 */ /* 0x001ee8000c1e1900 */
[----:B------:R-:W4:Y:S04]  /*1450*/  LDG.E R29, desc[UR10][R14.64] ;  /* 0x0000000a0e1d7981 */ /* 0x000f28000c1e1900 */
        /* <DEDUP_REMOVED lines=16> */
[----:B---3--:R-:W-:Y:S04]  /*1560*/  REDG.E.ADD.F32.FTZ.RN.STRONG.GPU desc[UR10][R18.64+0x4], R31 ;  /* 0x0000041f120079a6 */ /* 0x008fe8000c12f30a */
[----:B-1----:R-:W3:Y:S01]  /*1570*/  LDG.E R33, desc[UR10][R12.64+0x4] ;  /* 0x0000040a0c217981 */ /* 0x002ee2000c1e1900 */
[----:B----4-:R-:W-:-:S04]  /*1580*/  FADD R29, -R2, R29 ;  /* 0x0000001d021d7221 */ /* 0x010fc80000000100 */
[----:B------:R-:W-:Y:S01]  /*1590*/  FMUL R30, R8, R29 ;  /* 0x0000001d081e7220 */ /* 0x000fe20000400000 */
[----:B------:R-:W-:-:S03]  /*15a0*/  IADD3 R26, PT, PT, R26, 0x4, RZ ;  /* 0x000000041a1a7810 */ /* 0x000fc60007ffe0ff */
[----:B---3--:R-:W-:-:S05]  /*15b0*/  FMUL R33, R30, R33 ;  /* 0x000000211e217220 */ /* 0x008fca0000400000 */
[----:B------:R0:W-:Y:S04]  /*15c0*/  REDG.E.ADD.F32.FTZ.RN.STRONG.GPU desc[UR10][R20.64+0x4], R33 ;  /* 0x00000421140079a6 */ /* 0x0001e8000c12f30a */
[----:B------:R-:W3:Y:S01]  /*15d0*/  LDG.E R29, desc[UR10][R22.64+0x4] ;  /* 0x0000040a161d7981 */ /* 0x000ee2000c1e1900 */
[----:B--2---:R-:W-:Y:S01]  /*15e0*/  FFMA R0, R0, R31, RZ ;  /* 0x0000001f00007223 */ /* 0x004fe200000000ff */
[----:B------:R-:W-:Y:S02]  /*15f0*/  ISETP.NE.AND P1, PT, R26, RZ, PT ;  /* 0x000000ff1a00720c */ /* 0x000fe40003f25270 */
[----:B------:R-:W-:Y:S01]  /*1600*/  IADD3 R14, P2, PT, R14, 0x10, RZ ;  /* 0x000000100e0e7810 */ /* 0x000fe20007f5e0ff */
[----:B------:R-:W-:Y:S01]  /*1610*/  FADD R27, R0, -R11 ;  /* 0x8000000b001b7221 */ /* 0x000fe20000000000 */
[----:B------:R-:W-:-:S02]  /*1620*/  IADD3 R12, P3, PT, R12, 0x10, RZ ;  /* 0x000000100c0c7810 */ /* 0x000fc40007f7e0ff */
[----:B------:R-:W-:Y:S01]  /*1630*/  IADD3.X R15, PT, PT, RZ, R15, RZ, P2, !PT ;  /* 0x0000000fff0f7210 */ /* 0x000fe200017fe4ff */
[----:B------:R-:W-:Y:S01]  /*1640*/  FFMA R27, R30, -R3, R27 ;  /* 0x800000031e1b7223 */ /* 0x000fe2000000001b */
[----:B------:R-:W-:Y:S02]  /*1650*/  IADD3 R16, P2, PT, R16, 0x10, RZ ;  /* 0x0000001010107810 */ /* 0x000fe40007f5e0ff */
[----:B0-----:R-:W-:Y:S02]  /*1660*/  IADD3 R20, P4, PT, R20, 0x10, RZ ;  /* 0x0000001014147810 */ /* 0x001fe40007f9e0ff */
[----:B------:R-:W-:Y:S02]  /*1670*/  IADD3 R18, P6, PT, R18, 0x10, RZ ;  /* 0x0000001012127810 */ /* 0x000fe40007fde0ff */
[----:B------:R-:W-:Y:S02]  /*1680*/  IADD3.X R17, PT, PT, RZ, R17, RZ, P2, !PT ;  /* 0x00000011ff117210 */ /* 0x000fe400017fe4ff */
[----:B------:R-:W-:-:S02]  /*1690*/  IADD3.X R13, PT, PT, RZ, R13, RZ, P3, !PT ;  /* 0x0000000dff0d7210 */ /* 0x000fc40001ffe4ff */
[----:B------:R-:W-:Y:S02]  /*16a0*/  IADD3.X R21, PT, PT, RZ, R21, RZ, P4, !PT ;  /* 0x00000015ff157210 */ /* 0x000fe400027fe4ff */
[----:B------:R-:W-:Y:S01]  /*16b0*/  IADD3.X R19, PT, PT, RZ, R19, RZ, P6, !PT ;  /* 0x00000013ff137210 */ /* 0x000fe200037fe4ff */
[----:B---3--:R-:W-:Y:S01]  /*16c0*/  FFMA R29, R8, R27, R29 ;  /* 0x0000001b081d7223 */ /* 0x008fe2000000001d */
[----:B------:R-:W-:-:S04]  /*16d0*/  IADD3 R27, P5, PT, R22, 0x10, RZ ;  /* 0x00000010161b7810 */ /* 0x000fc80007fbe0ff */
[----:B------:R0:W-:Y:S02]  /*16e0*/  STG.E desc[UR10][R22.64+0x4], R29 ;  /* 0x0000041d16007986 */ /* 0x0001e4000c10190a */
[----:B0-----:R-:W-:Y:S01]  /*16f0*/  IADD3.X R23, PT, PT, RZ, R23, RZ, P5, !PT ;  /* 0x00000017ff177210 */ /* 0x001fe20002ffe4ff */
[----:B------:R-:W-:Y:S06]  /*1700*/  @P1 BRA `(.L_x_92) ;  /* 0xfffffff800d01947 */ /* 0x000fec000383ffff */
.L_x_91:
[----:B------:R-:W-:Y:S05]  /*1710*/  @!P0 EXIT ;  /* 0x000000000000894d */ /* 0x000fea0003800000 */
[----:B------:R-:W-:Y:S02]  /*1720*/  ISETP.NE.AND P0, PT, R28, 0x1, PT ;  /* 0x000000011c00780c */ /* 0x000fe40003f05270 */
[----:B------:R-:W-:-:S04]  /*1730*/  LOP3.LUT R24, R24, 0x1, RZ, 0xc0, !PT ;  /* 0x0000000118187812 */ /* 0x000fc800078ec0ff */
[----:B------:R-:W-:-:S07]  /*1740*/  ISETP.NE.U32.AND P1, PT, R24, 0x1, PT ;  /* 0x000000011800780c */ /* 0x000fce0003f25070 */
[----:B------:R-:W-:Y:S06]  /*1750*/  @!P0 BRA `(.L_x_93) ;  /* 0x0000000000b08947 */ /* 0x000fec0003800000 */
[C---:B------:R-:W-:Y:S01]  /*1760*/  IMAD.WIDE.U32 R12, R25.reuse, 0x4, R4 ;  /* 0x00000004190c7825 */ /* 0x040fe200078e0004 */
[----:B------:R-:W0:Y:S01]  /*1770*/  LDC.64 R20, c[0x0][0x3a8] ;  /* 0x0000ea00ff147b82 */ /* 0x000e220000000a00 */
[----:B------:R-:W1:Y:S03]  /*1780*/  LDCU.64 UR4, c[0x0][0x380] ;  /* 0x00007000ff0477ac */ /* 0x000e660008000a00 */
[----:B------:R-:W2:Y:S01]  /*1790*/  LDG.E R27, desc[UR10][R12.64] ;  /* 0x0000000a0c1b7981 */ /* 0x000ea2000c1e1900 */
[----:B------:R-:W-:-:S03]  /*17a0*/  IMAD.WIDE.U32 R18, R25, 0x4, R6 ;  /* 0x0000000419127825 */ /* 0x000fc600078e0006 */
[----:B------:R-:W3:Y:S02]  /*17b0*/  LDC.64 R14, c[0x0][0x390] ;  /* 0x0000e400ff0e7b82 */ /* 0x000ee40000000a00 */
[----:B------:R-:W4:Y:S06]  /*17c0*/  LDG.E R17, desc[UR10][R18.64] ;  /* 0x0000000a12117981 */ /* 0x000f2c000c1e1900 */
[----:B------:R-:W1:Y:S01]  /*17d0*/  LDC.64 R22, c[0x0][0x388] ;  /* 0x0000e200ff167b82 */ /* 0x000e620000000a00 */
[----:B0-----:R-:W-:-:S05]  /*17e0*/  IMAD.WIDE.U32 R20, R25, 0x4, R20 ;  /* 0x0000000419147825 */ /* 0x001fca00078e0014 */
[----:B------:R-:W4:Y:S01]  /*17f0*/  LDG.E R0, desc[UR10][R20.64] ;  /* 0x0000000a14007981 */ /* 0x000f22000c1e1900 */
[----:B---3--:R-:W-:-:S05]  /*1800*/  IMAD.WIDE.U32 R14, R25, 0x4, R14 ;  /* 0x00000004190e7825 */ /* 0x008fca00078e000e */
[----:B--2---:R0:W-:Y:S04]  /*1810*/  REDG.E.ADD.F32.FTZ.RN.STRONG.GPU desc[UR10][R14.64], R27 ;  /* 0x0000001b0e0079a6 */ /* 0x0041e8000c12f30a */
[----:B------:R-:W2:Y:S01]  /*1820*/  LDG.E R29, desc[UR10][R12.64] ;  /* 0x0000000a0c1d7981 */ /* 0x000ea2000c1e1900 */
[----:B------:R-:W-:Y:S01]  /*1830*/  IADD3 R26, P0, PT, R25, R9, RZ ;  /* 0x00000009191a7210 */ /* 0x000fe20007f1e0ff */
[----:B----45:R-:W-:-:S03]  /*1840*/  FADD R17, -R2, R17 ;  /* 0x0000001102117221 */ /* 0x030fc60000000100 */
[----:B------:R-:W-:Y:S01]  /*1850*/  IADD3.X R31, PT, PT, RZ, R10, RZ, P0, !PT ;  /* 0x0000000aff1f7210 */ /* 0x000fe200007fe4ff */
[----:B------:R-:W-:Y:S01]  /*1860*/  FMUL R24, R8, R17 ;  /* 0x0000001108187220 */ /* 0x000fe20000400000 */
[----:B-1----:R-:W-:Y:S01]  /*1870*/  LEA R16, P0, R26, UR4, 0x2 ;  /* 0x000000041a107c11 */ /* 0x002fe2000f8010ff */
[----:B------:R-:W-:-:S03]  /*1880*/  IMAD.WIDE.U32 R22, R25, 0x4, R22 ;  /* 0x0000000419167825 */ /* 0x000fc600078e0016 */
[----:B------:R-:W-:Y:S01]  /*1890*/  LEA.HI.X R17, R26, UR5, R31, 0x2, P0 ;  /* 0x000000051a117c11 */ /* 0x000fe200080f141f */
[----:B--2---:R-:W-:-:S05]  /*18a0*/  FMUL R29, R24, R29 ;  /* 0x0000001d181d7220 */ /* 0x004fca0000400000 */
[----:B------:R1:W-:Y:S04]  /*18b0*/  REDG.E.ADD.F32.FTZ.RN.STRONG.GPU desc[UR10][R22.64], R29 ;  /* 0x0000001d160079a6 */ /* 0x0003e8000c12f30a */
[----:B------:R-:W2:Y:S01]  /*18c0*/  LDG.E R31, desc[UR10][R16.64] ;  /* 0x0000000a101f7981 */ /* 0x000ea2000c1e1900 */
[----:B------:R-:W-:-:S04]  /*18d0*/  FFMA R0, R0, R27, RZ ;  /* 0x0000001b00007223 */ /* 0x000fc800000000ff */
[----:B0-----:R-:W-:-:S04]  /*18e0*/  FADD R27, R0, -R11 ;  /* 0x8000000b001b7221 */ /* 0x001fc80000000000 */
[----:B------:R-:W-:-:S04]  /*18f0*/  FFMA R27, R24, -R3, R27 ;  /* 0x80000003181b7223 */ /* 0x000fc8000000001b */
[----:B--2---:R-:W-:-:S05]  /*1900*/  FFMA R27, R8, R27, R31 ;  /* 0x0000001b081b7223 */ /* 0x004fca000000001f */
[----:B------:R0:W-:Y:S04]  /*1910*/  STG.E desc[UR10][R16.64], R27 ;  /* 0x0000001b10007986 */ /* 0x0001e8000c10190a */
[----:B------:R-:W2:Y:S04]  /*1920*/  LDG.E R31, desc[UR10][R12.64+0x4] ;  /* 0x0000040a0c1f7981 */ /* 0x000ea8000c1e1900 */
[----:B------:R-:W1:Y:S04]  /*1930*/  LDG.E R19, desc[UR10][R18.64+0x4] ;  /* 0x0000040a12137981 */ /* 0x000e68000c1e1900 */
[----:B------:R-:W3:Y:S04]  /*1940*/  LDG.E R0, desc[UR10][R20.64+0x4] ;  /* 0x0000040a14007981 */ /* 0x000ee8000c1e1900 */
[----:B--2---:R2:W-:Y:S04]  /*1950*/  REDG.E.ADD.F32.FTZ.RN.STRONG.GPU desc[UR10][R14.64+0x4], R31 ;  /* 0x0000041f0e0079a6 */ /* 0x0045e8000c12f30a */
[----:B------:R-:W4:Y:S01]  /*1960*/  LDG.E R33, desc[UR10][R12.64+0x4] ;  /* 0x0000040a0c217981 */ /* 0x000f22000c1e1900 */
[----:B-1----:R-:W-:-:S04]  /*1970*/  FADD R29, -R2, R19 ;  /* 0x00000013021d7221 */ /* 0x002fc80000000100 */
[----:B------:R-:W-:Y:S01]  /*1980*/  FMUL R24, R8, R29 ;  /* 0x0000001d08187220 */ /* 0x000fe20000400000 */
[----:B---3--:R-:W-:-:S03]  /*1990*/  FFMA R0, R0, R31, RZ ;  /* 0x0000001f00007223 */ /* 0x008fc600000000ff */
[----:B----4-:R-:W-:-:S05]  /*19a0*/  FMUL R33, R24, R33 ;  /* 0x0000002118217220 */ /* 0x010fca0000400000 */
[----:B------:R2:W-:Y:S04]  /*19b0*/  REDG.E.ADD.F32.FTZ.RN.STRONG.GPU desc[UR10][R22.64+0x4], R33 ;  /* 0x00000421160079a6 */ /* 0x0005e8000c12f30a */
[----:B------:R-:W3:Y:S01]  /*19c0*/  LDG.E R29, desc[UR10][R16.64+0x4] ;  /* 0x0000040a101d7981 */ /* 0x000ee2000c1e1900 */
[----:B0-----:R-:W-:-:S04]  /*19d0*/  FADD R27, R0, -R11 ;  /* 0x8000000b001b7221 */ /* 0x001fc80000000000 */
[----:B------:R-:W-:Y:S01]  /*19e0*/  FFMA R27, R24, -R3, R27 ;  /* 0x80000003181b7223 */ /* 0x000fe2000000001b */
[----:B------:R-:W-:-:S03]  /*19f0*/  IADD3 R25, PT, PT, R25, 0x2, RZ ;  /* 0x0000000219197810 */ /* 0x000fc60007ffe0ff */
[----:B---3--:R-:W-:-:S05]  /*1a00*/  FFMA R27, R8, R27, R29 ;  /* 0x0000001b081b7223 */ /* 0x008fca000000001d */
[----:B------:R2:W-:Y:S02]  /*1a10*/  STG.E desc[UR10][R16.64+0x4], R27 ;  /* 0x0000041b10007986 */ /* 0x0005e4000c10190a */
.L_x_93:
[----:B------:R-:W-:Y:S05]  /*1a20*/  @P1 EXIT ;  /* 0x000000000000194d */ /* 0x000fea0003800000 */
[C---:B--2---:R-:W-:Y:S01]  /*1a30*/  IMAD.WIDE.U32 R14, R25.reuse, 0x4, R4 ;  /* 0x00000004190e7825 */ /* 0x044fe200078e0004 */
[----:B------:R-:W0:Y:S01]  /*1a40*/  LDC.64 R12, c[0x0][0x3a8] ;  /* 0x0000ea00ff0c7b82 */ /* 0x000e220000000a00 */
[----:B------:R-:W1:Y:S03]  /*1a50*/  LDCU.64 UR4, c[0x0][0x380] ;  /* 0x00007000ff0477ac */ /* 0x000e660008000a00 */
[----:B------:R-:W2:Y:S01]  /*1a60*/  LDG.E R21, desc[UR10][R14.64] ;  /* 0x0000000a0e157981 */ /* 0x000ea2000c1e1900 */
[----:B------:R-:W-:-:S03]  /*1a70*/  IMAD.WIDE.U32 R6, R25, 0x4, R6 ;  /* 0x0000000419067825 */ /* 0x000fc600078e0006 */
[----:B------:R-:W3:Y:S03]  /*1a80*/  LDC.64 R16, c[0x0][0x390] ;  /* 0x0000e400ff107b82 */ /* 0x000ee60000000a00 */
[----:B------:R-:W4:Y:S05]  /*1a90*/  LDG.E R7, desc[UR10][R6.64] ;  /* 0x0000000a06077981 */ /* 0x000f2a000c1e1900 */
[----:B------:R-:W1:Y:S01]  /*1aa0*/  LDC.64 R18, c[0x0][0x388] ;  /* 0x0000e200ff127b82 */ /* 0x000e620000000a00 */
[----:B0-----:R-:W-:-:S05]  /*1ab0*/  IMAD.WIDE.U32 R12, R25, 0x4, R12 ;  /* 0x00000004190c7825 */ /* 0x001fca00078e000c */
[----:B------:R-:W4:Y:S01]  /*1ac0*/  LDG.E R0, desc[UR10][R12.64] ;  /* 0x0000000a0c007981 */ /* 0x000f22000c1e1900 */
[----:B---3--:R-:W-:-:S05]  /*1ad0*/  IMAD.WIDE.U32 R16, R25, 0x4, R16 ;  /* 0x0000000419107825 */ /* 0x008fca00078e0010 */
[----:B--2---:R-:W-:Y:S04]  /*1ae0*/  REDG.E.ADD.F32.FTZ.RN.STRONG.GPU desc[UR10][R16.64], R21 ;  /* 0x00000015100079a6 */ /* 0x004fe8000c12f30a */
        /* <DEDUP_REMOVED lines=9> */
[----:B------:R-:W-:Y:S04]  /*1b80*/  REDG.E.ADD.F32.FTZ.RN.STRONG.GPU desc[UR10][R6.64], R23 ;  /* 0x00000017060079a6 */ /* 0x000fe8000c12f30a */
[----:B------:R-:W2:Y:S01]  /*1b90*/  LDG.E R9, desc[UR10][R4.64] ;  /* 0x0000000a04097981 */ /* 0x000ea2000c1e1900 */
[----:B------:R-:W-:-:S04]  /*1ba0*/  FFMA R0, R0, R21, RZ ;  /* 0x0000001500007223 */ /* 0x000fc800000000ff */
[----:B------:R-:W-:-:S04]  /*1bb0*/  FADD R11, R0, -R11 ;  /* 0x8000000b000b7221 */ /* 0x000fc80000000000 */
[----:B------:R-:W-:-:S04]  /*1bc0*/  FFMA R11, R2, -R3, R11 ;  /* 0x80000003020b7223 */ /* 0x000fc8000000000b */
[----:B--2---:R-:W-:-:S05]  /*1bd0*/  FFMA R9, R8, R11, R9 ;  /* 0x0000000b08097223 */ /* 0x004fca0000000009 */
[----:B------:R-:W-:Y:S01]  /*1be0*/  STG.E desc[UR10][R4.64], R9 ;  /* 0x0000000904007986 */ /* 0x000fe2000c10190a */
[----:B------:R-:W-:Y:S05]  /*1bf0*/  EXIT ;  /* 0x000000000000794d */ /* 0x000fea0003800000 */
        .weak           $__internal_1_$__cuda_sm3x_div_rn_noftz_f32_slowpath
        .type           $__internal_1_$__cuda_sm3x_div_rn_noftz_f32_slowpath,@function
        .size           $__internal_1_$__cuda_sm3x_div_rn_noftz_f32_slowpath,(.L_x_306 - $__internal_1_$__cuda_sm3x_div_rn_noftz_f32_slowpath)
$__internal_1_$__cuda_sm3x_div_rn_noftz_f32_slowpath:
[----:B------:R-:W-:Y:S01]  /*1c00*/  SHF.R.U32.HI R15, RZ, 0x17, R3 ;  /* 0x00000017ff0f7819 */ /* 0x000fe20000011603 */
[----:B------:R-:W-:Y:S01]  /*1c10*/  BSSY.RECONVERGENT B1, `(.L_x_94) ;  /* 0x0000062000017945 */ /* 0x000fe20003800200 */
[----:B------:R-:W-:Y:S02]  /*1c20*/  SHF.R.U32.HI R13, RZ, 0x17, R0 ;  /* 0x00000017ff0d7819 */ /* 0x000fe40000011600 */
[----:B------:R-:W-:Y:S02]  /*1c30*/  LOP3.LUT R22, R15, 0xff, RZ, 0xc0, !PT ;  /* 0x000000ff0f167812 */ /* 0x000fe400078ec0ff */
        /* <DEDUP_REMOVED lines=13> */
[C---:B------:R-:W-:Y:S02]  /*1d10*/  FSETP.NEU.FTZ.AND P0, PT, |R0|.reuse, +INF , PT ;  /* 0x7f8000000000780b */ /* 0x040fe40003f1d200 */
        /* <DEDUP_REMOVED lines=14> */
[----:B------:R-:W-:-:S03]  /*1e00*/  @!P1 FFMA R3, R3, 1.84467440737095516160e+19, RZ ;  /* 0x5f80000003039823 */ /* 0x000fc600000000ff */
[----:B------:R-:W-:-:S07]  /*1e10*/  @!P1 IADD3 R13, PT, PT, R13, 0x40, RZ ;  /* 0x000000400d0d9810 */ /* 0x000fce0007ffe0ff */
.L_x_95:
[----:B------:R-:W-:Y:S01]  /*1e20*/  LEA R16, R22, 0xc0800000, 0x17 ;  /* 0xc080000016107811 */ /* 0x000fe200078eb8ff */
[----:B------:R-:W-:Y:S03]  /*1e30*/  BSSY.RECONVERGENT B2, `(.L_x_100) ;  /* 0x0000036000027945 */ /* 0x000fe60003800200 */
[----:B------:R-:W-:Y:S02]  /*1e40*/  IADD3 R16, PT, PT, -R16, R3, RZ ;  /* 0x0000000310107210 */ /* 0x000fe40007ffe1ff */
[----:B------:R-:W-:Y:S02]  /*1e50*/  IADD3 R3, PT, PT, R20, -0x7f, RZ ;  /* 0xffffff8114037810 */ /* 0x000fe40007ffe0ff */
[----:B------:R0:W1:Y:S01]  /*1e60*/  MUFU.RCP R15, R16 ;  /* 0x00000010000f7308 */ /* 0x0000620000001000 */
[----:B------:R-:W-:Y:S02]  /*1e70*/  FADD.FTZ R17, -R16, -RZ ;  /* 0x800000ff10117221 */ /* 0x000fe40000010100 */
[C---:B------:R-:W-:Y:S01]  /*1e80*/  IMAD R0, R3.reuse, -0x800000, R0 ;  /* 0xff80000003007824 */ /* 0x040fe200078e0200 */
[----:B0-----:R-:W-:-:S04]  /*1e90*/  IADD3 R16, PT, PT, R3, 0x7f, -R22 ;  /* 0x0000007f03107810 */ /* 0x001fc80007ffe816 */
[----:B------:R-:W-:Y:S01]  /*1ea0*/  IADD3 R16, PT, PT, R16, R13, RZ ;  /* 0x0000000d10107210 */ /* 0x000fe20007ffe0ff */
[----:B-1----:R-:W-:-:S04]  /*1eb0*/  FFMA R20, R15, R17, 1 ;  /* 0x3f8000000f147423 */ /* 0x002fc80000000011 */
[----:B------:R-:W-:-:S04]  /*1ec0*/  FFMA R24, R15, R20, R15 ;  /* 0x000000140f187223 */ /* 0x000fc8000000000f */
[----:B------:R-:W-:-:S04]  /*1ed0*/  FFMA R15, R0, R24, RZ ;  /* 0x00000018000f7223 */ /* 0x000fc800000000ff */
[----:B------:R-:W-:-:S04]  /*1ee0*/  FFMA R20, R17, R15, R0 ;  /* 0x0000000f11147223 */ /* 0x000fc80000000000 */
[----:B------:R-:W-:-:S04]  /*1ef0*/  FFMA R15, R24, R20, R15 ;  /* 0x00000014180f7223 */ /* 0x000fc8000000000f */
[----:B------:R-:W-:-:S04]  /*1f00*/  FFMA R20, R17, R15, R0 ;  /* 0x0000000f11147223 */ /* 0x000fc80000000000 */
[----:B------:R-:W-:-:S05]  /*1f10*/  FFMA R0, R24, R20, R15 ;  /* 0x0000001418007223 */ /* 0x000fca000000000f */
[----:B------:R-:W-:-:S04]  /*1f20*/  SHF.R.U32.HI R3, RZ, 0x17, R0 ;  /* 0x00000017ff037819 */ /* 0x000fc80000011600 */
[----:B------:R-:W-:-:S04]  /*1f30*/  LOP3.LUT R3, R3, 0xff, RZ, 0xc0, !PT ;  /* 0x000000ff03037812 */ /* 0x000fc800078ec0ff */
[----:B------:R-:W-:-:S04]  /*1f40*/  IADD3 R17, PT, PT, R3, R16, RZ ;  /* 0x0000001003117210 */ /* 0x000fc80007ffe0ff */
        /* <DEDUP_REMOVED lines=11> */
[CCC-:B------:R-:W-:Y:S01]  /*2000*/  FFMA.RM R16, R24.reuse, R20.reuse, R15.reuse ;  /* 0x0000001418107223 */ /* 0x1c0fe2000000400f */
[C---:B------:R-:W-:Y:S02]  /*2010*/  ISETP.NE.AND P3, PT, R17.reuse, RZ, PT ;  /* 0x000000ff1100720c */ /* 0x040fe40003f65270 */
[----:B------:R-:W-:Y:S02]  /*2020*/  ISETP.NE.AND P1, PT, R17, RZ, PT ;  /* 0x000000ff1100720c */ /* 0x000fe40003f25270 */
[----:B------:R-:W-:Y:S01]  /*2030*/  LOP3.LUT R13, R3, 0x7fffff, RZ, 0xc0, !PT ;  /* 0x007fffff030d7812 */ /* 0x000fe200078ec0ff */
[----:B------:R-:W-:Y:S01]  /*2040*/  FFMA.RP R3, R24, R20, R15 ;  /* 0x0000001418037223 */ /* 0x000fe2000000800f */
[----:B------:R-:W-:Y:S02]  /*2050*/  IADD3 R20, PT, PT, R17, 0x20, RZ ;  /* 0x0000002011147810 */ /* 0x000fe40007ffe0ff */
[----:B------:R-:W-:-:S02]  /*2060*/  LOP3.LUT R13, R13, 0x800000, RZ, 0xfc, !PT ;  /* 0x008000000d0d7812 */ /* 0x000fc400078efcff */
[----:B------:R-:W-:Y:S02]  /*2070*/  IADD3 R15, PT, PT, -R17, RZ, RZ ;  /* 0x000000ff110f7210 */ /* 0x000fe40007ffe1ff */
[----:B------:R-:W-:Y:S02]  /*2080*/  SHF.L.U32 R20, R13, R20, RZ ;  /* 0x000000140d147219 */ /* 0x000fe400000006ff */
[----:B------:R-:W-:Y:S02]  /*2090*/  FSETP.NEU.FTZ.AND P0, PT, R3, R16, PT ;  /* 0x000000100300720b */ /* 0x000fe40003f1d000 */
[----:B------:R-:W-:Y:S02]  /*20a0*/  SEL R16, R15, RZ, P3 ;  /* 0x000000ff0f107207 */ /* 0x000fe40001800000 */
[----:B------:R-:W-:Y:S02]  /*20b0*/  ISETP.NE.AND P1, PT, R20, RZ, P1 ;  /* 0x000000ff1400720c */ /* 0x000fe40000f25270 */
[----:B------:R-:W-:-:S02]  /*20c0*/  SHF.R.U32.HI R16, RZ, R16, R13 ;  /* 0x00000010ff107219 */ /* 0x000fc4000001160d */
[----:B------:R-:W-:Y:S02]  /*20d0*/  PLOP3.LUT P0, PT, P0, P1, PT, 0xf8, 0x8f ;  /* 0x00000000008f781c */ /* 0x000fe40000703f70 */
[----:B------:R-:W-:Y:S02]  /*20e0*/  SHF.R.U32.HI R20, RZ, 0x1, R16 ;  /* 0x00000001ff147819 */ /* 0x000fe40000011610 */
[----:B------:R-:W-:-:S04]  /*20f0*/  SEL R3, RZ, 0x1, !P0 ;  /* 0x00000001ff037807 */ /* 0x000fc80004000000 */
[----:B------:R-:W-:-:S04]  /*2100*/  LOP3.LUT R3, R3, 0x1, R20, 0xf8, !PT ;  /* 0x0000000103037812 */ /* 0x000fc800078ef814 */
[----:B------:R-:W-:-:S04]  /*2110*/  LOP3.LUT R3, R3, R16, RZ, 0xc0, !PT ;  /* 0x0000001003037212 */ /* 0x000fc800078ec0ff */
[----:B------:R-:W-:-:S04]  /*2120*/  IADD3 R3, PT, PT, R20, R3, RZ ;  /* 0x0000000314037210 */ /* 0x000fc80007ffe0ff */
[----:B------:R-:W-:Y:S01]  /*2130*/  LOP3.LUT R0, R3, R0, RZ, 0xfc, !PT ;  /* 0x0000000003007212 */ /* 0x000fe200078efcff */
[----:B------:R-:W-:Y:S06]  /*2140*/  BRA `(.L_x_103) ;  /* 0x0000000000107947 */ /* 0x000fec0003800000 */
.L_x_102:
[----:B------:R-:W-:-:S04]  /*2150*/  LOP3.LUT R0, R0, 0x80000000, RZ, 0xc0, !PT ;  /* 0x8000000000007812 */ /* 0x000fc800078ec0ff */
[----:B------:R-:W-:Y:S01]  /*2160*/  LOP3.LUT R0, R0, 0x7f800000, RZ, 0xfc, !PT ;  /* 0x7f80000000007812 */ /* 0x000fe200078efcff */
[----:B------:R-:W-:Y:S06]  /*2170*/  BRA `(.L_x_103) ;  /* 0x0000000000047947 */ /* 0x000fec0003800000 */
.L_x_101:
[----:B------:R-:W-:-:S07]  /*2180*/  LEA R0, R16, R0, 0x17 ;  /* 0x0000000010007211 */ /* 0x000fce00078eb8ff */
.L_x_103:
[----:B------:R-:W-:Y:S05]  /*2190*/  BSYNC.RECONVERGENT B2 ;  /* 0x0000000000027941 */ /* 0x000fea0003800200 */
.L_x_100:
[----:B------:R-:W-:Y:S05]  /*21a0*/  BRA `(.L_x_104) ;  /* 0x0000000000207947 */ /* 0x000fea0003800000 */
.L_x_99:
[----:B------:R-:W-:-:S04]  /*21b0*/  LOP3.LUT R0, R3, 0x80000000, R0, 0x48, !PT ;  /* 0x8000000003007812 */ /* 0x000fc800078e4800 */
[----:B------:R-:W-:Y:S01]  /*21c0*/  LOP3.LUT R0, R0, 0x7f800000, RZ, 0xfc, !PT ;  /* 0x7f80000000007812 */ /* 0x000fe200078efcff */
[----:B------:R-:W-:Y:S06]  /*21d0*/  BRA `(.L_x_104) ;  /* 0x0000000000147947 */ /* 0x000fec0003800000 */
.L_x_98:
[----:B------:R-:W-:Y:S01]  /*21e0*/  LOP3.LUT R0, R3, 0x80000000, R0, 0x48, !PT ;  /* 0x8000000003007812 */ /* 0x000fe200078e4800 */
[----:B------:R-:W-:Y:S06]  /*21f0*/  BRA `(.L_x_104) ;  /* 0x00000000000c7947 */ /* 0x000fec0003800000 */
.L_x_97:
[----:B------:R-:W0:Y:S01]  /*2200*/  MUFU.RSQ R0, -QNAN ;  /* 0xffc0000000007908 */ /* 0x000e220000001400 */
[----:B------:R-:W-:Y:S05]  /*2210*/  BRA `(.L_x_104) ;  /* 0x0000000000047947 */ /* 0x000fea0003800000 */
.L_x_96:
[----:B------:R-:W-:-:S07]  /*2220*/  FADD.FTZ R0, R0, R3 ;  /* 0x0000000300007221 */ /* 0x000fce0000010000 */
.L_x_104:
[----:B------:R-:W-:Y:S05]  /*2230*/  BSYNC.RECONVERGENT B1 ;  /* 0x0000000000017941 */ /* 0x000fea0003800200 */
.L_x_94:
[----:B------:R-:W-:-:S04]  /*2240*/  HFMA2 R15, -RZ, RZ, 0, 0 ;  /* 0x00000000ff0f7431 */ /* 0x000fc800000001ff */
[----:B0-----:R-:W-:Y:S05]  /*2250*/  RET.REL.NODEC R14 `(layernorm_backward_kernel1) ;  /* 0xffffffdc0e687950 */ /* 0x001fea0003c3ffff */
.L_x_105:
        /* <DEDUP_REMOVED lines=10> */
.L_x_306:


//--------------------- .text.layernorm_backward_kernel3 --------------------------
	.section	.text.layernorm_backward_kernel3,"ax",@progbits
	.align	128
        .global         layernorm_backward_kernel3
        .type           layernorm_backward_kernel3,@function
        .size           layernorm_backward_kernel3,(.L_x_307 - layernorm_backward_kernel3)
        .other          layernorm_backward_kernel3,@"STO_CUDA_ENTRY STV_DEFAULT"
layernorm_backward_kernel3:
.text.layernorm_backward_kernel3:
[----:B------:R-:W-:Y:S01]  /*0000*/  LDC R1, c[0x0][0x37c] ;  /* 0x0000df00ff017b82 */ /* 0x000fe20000000800 */
[----:B------:R-:W0:Y:S01]  /*0010*/  S2R R29, SR_TID.X ;  /* 0x00000000001d7919 */ /* 0x000e220000002100 */
[----:B------:R-:W1:Y:S06]  /*0020*/  LDCU UR7, c[0x0][0x3c8] ;  /* 0x00007900ff0777ac */ /* 0x000e6c0008000800 */
[----:B------:R-:W2:Y:S01]  /*0030*/  LDC R28, c[0x0][0x360] ;  /* 0x0000d800ff1c7b82 */ /* 0x000ea20000000800 */
[----:B------:R-:W-:Y:S01]  /*0040*/  BSSY.RECONVERGENT B0, `(.L_x_106) ;  /* 0x0000030000007945 */ /* 0x000fe20003800200 */
[----:B------:R-:W3:Y:S01]  /*0050*/  S2R R0, SR_TID.Y ;  /* 0x0000000000007919 */ /* 0x000ee20000002200 */
[----:B------:R-:W2:Y:S01]  /*0060*/  LDCU UR6, c[0x0][0x364] ;  /* 0x00006c80ff0677ac */ /* 0x000ea20008000800 */
[----:B------:R-:W3:Y:S01]  /*0070*/  S2R R3, SR_TID.Z ;  /* 0x0000000000037919 */ /* 0x000ee20000002300 */
[----:B------:R-:W-:-:S03]  /*0080*/  UMOV UR4, 0x400 ;  /* 0x0000040000047882 */ /* 0x000fc60000000000 */
[----:B------:R-:W4:Y:S01]  /*0090*/  S2UR UR5, SR_CgaCtaId ;  /* 0x00000000000579c3 */ /* 0x000f220000008800 */
[----:B------:R-:W0:Y:S07]  /*00a0*/  LDCU.64 UR8, c[0x0][0x358] ;  /* 0x00006b00ff0877ac */ /* 0x000e2e0008000a00 */
[----:B------:R-:W5:Y:S01]  /*00b0*/  LDC R5, c[0x0][0x368] ;  /* 0x0000da00ff057b82 */ /* 0x000f620000000800 */
[----:B-1----:R-:W-:Y:S01]  /*00c0*/  MOV R6, UR7 ;  /* 0x0000000700067c02 */ /* 0x002fe20008000f00 */
[----:B--2---:R-:W-:-:S03]  /*00d0*/  IMAD R2, R28, UR6, RZ ;  /* 0x000000061c027c24 */ /* 0x004fc6000f8e02ff */
[----:B0-----:R-:W-:Y:S01]  /*00e0*/  ISETP.GE.AND P0, PT, R29, R6, PT ;  /* 0x000000061d00720c */ /* 0x001fe20003f06270 */
[----:B----4-:R-:W-:Y:S01]  /*00f0*/  ULEA UR4, UR5, UR4, 0x18 ;  /* 0x0000000405047291 */ /* 0x010fe2000f8ec0ff */
[----:B---3--:R-:W-:-:S05]  /*0100*/  IMAD R0, R3, UR6, R0 ;  /* 0x0000000603007c24 */ /* 0x008fca000f8e0200 */
[----:B------:R-:W-:Y:S01]  /*0110*/  LEA R18, R6, UR4, 0x2 ;  /* 0x0000000406127c11 */ /* 0x000fe2000f8e10ff */
[----:B-----5:R-:W-:Y:S02]  /*0120*/  IMAD R2, R2, R5, 0x1f ;  /* 0x0000001f02027424 */ /* 0x020fe400078e0205 */
[----:B------:R-:W-:-:S03]  /*0130*/  IMAD R0, R0, R28, R29 ;  /* 0x0000001c00007224 */ /* 0x000fc600078e021d */
[----:B------:R-:W-:Y:S01]  /*0140*/  SHF.R.U32.HI R2, RZ, 0x5, R2 ;  /* 0x00000005ff027819 */ /* 0x000fe20000011602 */
[----:B------:R-:W-:Y:S06]  /*0150*/  @P0 BRA `(.L_x_107) ;  /* 0x0000000000780947 */ /* 0x000fec0003800000 */
[----:B------:R-:W0:Y:S01]  /*0160*/  LDC R6, c[0x0][0x3c8] ;  /* 0x0000f200ff067b82 */ /* 0x000e220000000800 */
[----:B------:R-:W-:-:S07]  /*0170*/  MOV R3, R29 ;  /* 0x0000001d00037202 */ /* 0x000fce0000000f00 */
.L_x_108:
        /* <DEDUP_REMOVED lines=28> */
.L_x_107:
[----:B------:R-:W-:Y:S05]  /*0340*/  BSYNC.RECONVERGENT B0 ;  /* 0x0000000000007941 */ /* 0x000fea0003800200 */
.L_x_106:
[----:B------:R-:W0:Y:S01]  /*0350*/  S2UR UR10, SR_CTAID.X ;  /* 0x00000000000a79c3 */ /* 0x000e220000002500 */
[----:B------:R-:W1:Y:S01]  /*0360*/  LDCU.64 UR6, c[0x0][0x3c0] ;  /* 0x00007800ff0677ac */ /* 0x000e620008000a00 */
[----:B------:R-:W-:Y:S02]  /*0370*/  SHF.R.U32.HI R3, RZ, 0x5, R0 ;  /* 0x00000005ff037819 */ /* 0x000fe40000011600 */
[----:B------:R-:W-:Y:S02]  /*0380*/  LOP3.LUT R11, R2, 0xffff, RZ, 0xc0, !PT ;  /* 0x0000ffff020b7812 */ /* 0x000fe400078ec0ff */
[----:B------:R-:W-:Y:S01]  /*0390*/  LOP3.LUT R2, R3, 0xffff, RZ, 0xc0, !PT ;  /* 0x0000ffff03027812 */ /* 0x000fe200078ec0ff */
[----:B-1----:R-:W-:-:S04]  /*03a0*/  UIMAD UR5, UR7, UR6, URZ ;  /* 0x00000006070572a4 */ /* 0x002fc8000f8e02ff */
[----:B0-----:R-:W-:Y:S01]  /*03b0*/  IMAD R14, R11, UR10, R2 ;  /* 0x0000000a0b0e7c24 */ /* 0x001fe2000f8e0202 */
[----:B------:R-:W-:Y:S04]  /*03c0*/  BAR.SYNC.DEFER_BLOCKING 0x0 ;  /* 0x0000000000007b1d */ /* 0x000fe80000010000 */
[----:B------:R-:W-:-:S13]  /*03d0*/  ISETP.GE.AND P0, PT, R14, UR5, PT ;  /* 0x000000050e007c0c */ /* 0x000fda000bf06270 */
[----:B------:R-:W-:Y:S05]  /*03e0*/  @P0 BRA `(.L_x_109) ;  /* 0x0000002000900947 */ /* 0x000fea0003800000 */
[----:B------:R-:W0:Y:S01]  /*03f0*/  LDC.64 R2, c[0x0][0x3a8] ;  /* 0x0000ea00ff027b82 */ /* 0x000e220000000a00 */
[----:B------:R-:W1:Y:S01]  /*0400*/  LDCU.64 UR10, c[0x0][0x3a8] ;  /* 0x00007500ff0a77ac */ /* 0x000e620008000a00 */
[C---:B------:R-:W-:Y:S02]  /*0410*/  LOP3.LUT R19, R0.reuse, 0x1f, RZ, 0xc0, !PT ;  /* 0x0000001f00137812 */ /* 0x040fe400078ec0ff */
[----:B------:R-:W-:Y:S01]  /*0420*/  SHF.L.U32 R17, R0, 0x2, RZ ;  /* 0x0000000200117819 */ /* 0x000fe200000006ff */
[----:B------:R-:W2:Y:S01]  /*0430*/  LDCU UR6, c[0x0][0x370] ;  /* 0x00006e00ff0677ac */ /* 0x000ea20008000800 */
[----:B------:R-:W-:Y:S02]  /*0440*/  LOP3.LUT R10, RZ, R19, RZ, 0x33, !PT ;  /* 0x00000013ff0a7212 */ /* 0x000fe400078e33ff */
[----:B------:R-:W-:Y:S02]  /*0450*/  LOP3.LUT R17, R17, 0x7c, RZ, 0xc0, !PT ;  /* 0x0000007c11117812 */ /* 0x000fe400078ec0ff */
[----:B------:R-:W-:Y:S01]  /*0460*/  I2FP.F32.S32 R12, R6 ;  /* 0x00000006000c7245 */ /* 0x000fe20000201400 */
[----:B------:R-:W-:Y:S01]  /*0470*/  IMAD.IADD R10, R10, 0x1, R6 ;  /* 0x000000010a0a7824 */ /* 0x000fe200078e0206 */
[----:B------:R-:W-:-:S04]  /*0480*/  IADD3 R13, PT, PT, R17, UR4, RZ ;  /* 0x00000004110d7c10 */ /* 0x000fc8000fffe0ff */
[----:B------:R-:W-:Y:S02]  /*0490*/  LEA R9, R6, R13, 0x2 ;  /* 0x0000000d06097211 */ /* 0x000fe400078e10ff */
[----:B-1----:R-:W-:-:S04]  /*04a0*/  IADD3 R20, P0, PT, R17, UR10, RZ ;  /* 0x0000000a11147c10 */ /* 0x002fc8000ff1e0ff */
[----:B------:R-:W-:Y:S01]  /*04b0*/  IADD3.X R21, PT, PT, RZ, UR11, RZ, P0, !PT ;  /* 0x0000000bff157c10 */ /* 0x000fe200087fe4ff */
[----:B0-----:R-:W-:-:S04]  /*04c0*/  IMAD.WIDE.U32 R2, R19, 0x4, R2 ;  /* 0x0000000413027825 */ /* 0x001fc800078e0002 */
[----:B--2---:R-:W-:Y:S01]  /*04d0*/  IMAD R11, R11, UR6, RZ ;  /* 0x000000060b0b7c24 */ /* 0x004fe2000f8e02ff */
[----:B------:R-:W-:-:S05]  /*04e0*/  IADD3 R16, P1, PT, R2, 0x200, RZ ;  /* 0x0000020002107810 */ /* 0x000fca0007f3e0ff */
[----:B------:R-:W-:-:S08]  /*04f0*/  IMAD.X R15, RZ, RZ, R3, P1 ;  /* 0x000000ffff0f7224 */ /* 0x000fd000008e0603 */
.L_x_157:
[----:B0-----:R-:W0:Y:S08]  /*0500*/  LDC R8, c[0x0][0x3c4] ;  /* 0x0000f100ff087b82 */ /* 0x001e300000000800 */
[----:B-1---5:R-:W1:Y:S08]  /*0510*/  LDC.64 R4, c[0x0][0x3b8] ;  /* 0x0000ee00ff047b82 */ /* 0x022e700000000a00 */
[----:B--2---:R-:W2:Y:S01]  /*0520*/  LDC.64 R6, c[0x0][0x3b0] ;  /* 0x0000ec00ff067b82 */ /* 0x004ea20000000a00 */
[----:B0--3--:R-:W-:-:S04]  /*0530*/  IABS R23, R8 ;  /* 0x0000000800177213 */ /* 0x009fc80000000000 */
[----:B------:R-:W0:Y:S01]  /*0540*/  I2F.RP R0, R23 ;  /* 0x0000001700007306 */ /* 0x000e220000209400 */
[----:B-1----:R-:W-:-:S06]  /*0550*/  IMAD.WIDE R4, R14, 0x4, R4 ;  /* 0x000000040e047825 */ /* 0x002fcc00078e0204 */
[----:B------:R1:W5:Y:S01]  /*0560*/  LDG.E R5, desc[UR8][R4.64] ;  /* 0x0000000804057981 */ /* 0x000362000c1e1900 */
[----:B------:R-:W-:Y:S05]  /*0570*/  YIELD ;  /* 0x0000000000007946 */ /* 0x000fea0003800000 */
[----:B0-----:R-:W0:Y:S01]  /*0580*/  MUFU.RCP R0, R0 ;  /* 0x0000000000007308 */ /* 0x001e220000001000 */
[C---:B------:R-:W-:Y:S01]  /*0590*/  ISETP.GE.AND P1, PT, R14.reuse, RZ, PT ;  /* 0x000000ff0e00720c */ /* 0x040fe20003f26270 */
[----:B------:R-:W3:Y:S01]  /*05a0*/  LDCU UR6, c[0x0][0x3c8] ;  /* 0x00007900ff0677ac */ /* 0x000ee20008000800 */
[----:B--2---:R-:W-:Y:S01]  /*05b0*/  IMAD.WIDE R6, R14, 0x4, R6 ;  /* 0x000000040e067825 */ /* 0x004fe200078e0206 */
[----:B-1----:R-:W-:Y:S01]  /*05c0*/  IABS R4, R14 ;  /* 0x0000000e00047213 */ /* 0x002fe20000000000 */
[----:B------:R-:W-:Y:S04]  /*05d0*/  BSSY.RECONVERGENT B0, `(.L_x_110) ;  /* 0x00000f1000007945 */ /* 0x000fe80003800200 */
[----:B------:R1:W5:Y:S01]  /*05e0*/  LDG.E R7, desc[UR8][R6.64] ;  /* 0x0000000806077981 */ /* 0x000362000c1e1900 */
[----:B0-----:R-:W-:-:S04]  /*05f0*/  IADD3 R2, PT, PT, R0, 0xffffffe, RZ ;  /* 0x0ffffffe00027810 */ /* 0x001fc80007ffe0ff */
[----:B------:R0:W2:Y:S02]  /*0600*/  F2I.FTZ.U32.TRUNC.NTZ R3, R2 ;  /* 0x0000000200037305 */ /* 0x0000a4000021f000 */
[----:B0-----:R-:W-:Y:S02]  /*0610*/  HFMA2 R2, -RZ, RZ, 0, 0 ;  /* 0x00000000ff027431 */ /* 0x001fe400000001ff */
[----:B--2---:R-:W-:-:S04]  /*0620*/  IMAD.MOV R22, RZ, RZ, -R3 ;  /* 0x000000ffff167224 */ /* 0x004fc800078e0a03 */
[----:B------:R-:W-:-:S04]  /*0630*/  IMAD R25, R22, R23, RZ ;  /* 0x0000001716197224 */ /* 0x000fc800078e02ff */
[----:B------:R-:W-:-:S06]  /*0640*/  IMAD.HI.U32 R3, R3, R25, R2 ;  /* 0x0000001903037227 */ /* 0x000fcc00078e0002 */
[----:B------:R-:W-:-:S05]  /*0650*/  IMAD.HI.U32 R3, R3, R4, RZ ;  /* 0x0000000403037227 */ /* 0x000fca00078e00ff */
[----:B------:R-:W-:-:S05]  /*0660*/  IADD3 R3, PT, PT, -R3, RZ, RZ ;  /* 0x000000ff03037210 */ /* 0x000fca0007ffe1ff */
[----:B------:R-:W-:-:S05]  /*0670*/  IMAD R0, R23, R3, R4 ;  /* 0x0000000317007224 */ /* 0x000fca00078e0204 */
[----:B------:R-:W-:-:S13]  /*0680*/  ISETP.GT.U32.AND P0, PT, R23, R0, PT ;  /* 0x000000001700720c */ /* 0x000fda0003f04070 */
[----:B------:R-:W-:-:S05]  /*0690*/  @!P0 IMAD.IADD R0, R0, 0x1, -R23 ;  /* 0x0000000100008824 */ /* 0x000fca00078e0a17 */
[----:B------:R-:W-:-:S13]  /*06a0*/  ISETP.GT.U32.AND P0, PT, R23, R0, PT ;  /* 0x000000001700720c */ /* 0x000fda0003f04070 */
[----:B------:R-:W-:Y:S02]  /*06b0*/  @!P0 IADD3 R0, PT, PT, R0, -R23, RZ ;  /* 0x8000001700008210 */ /* 0x000fe40007ffe0ff */
[----:B------:R-:W-:Y:S02]  /*06c0*/  ISETP.NE.AND P0, PT, R8, RZ, PT ;  /* 0x000000ff0800720c */ /* 0x000fe40003f05270 */
[----:B------:R-:W-:Y:S02]  /*06d0*/  @!P1 IADD3 R0, PT, PT, -R0, RZ, RZ ;  /* 0x000000ff00009210 */ /* 0x000fe40007ffe1ff */
[----:B---3--:R-:W-:-:S09]  /*06e0*/  ISETP.GE.AND P2, PT, R19, UR6, PT ;  /* 0x0000000613007c0c */ /* 0x008fd2000bf46270 */
[----:B------:R-:W-:-:S05]  /*06f0*/  @!P0 LOP3.LUT R0, RZ, R8, RZ, 0x33, !PT ;  /* 0x00000008ff008212 */ /* 0x000fca00078e33ff */
[----:B------:R-:W-:Y:S02]  /*0700*/  IMAD.IADD R2, R14, 0x1, -R0 ;  /* 0x000000010e027824 */ /* 0x000fe400078e0a00 */
[----:B------:R-:W-:Y:S02]  /*0710*/  IMAD R23, R0, UR6, RZ ;  /* 0x0000000600177c24 */ /* 0x000fe4000f8e02ff */
[----:B------:R-:W-:-:S03]  /*0720*/  IMAD R22, R2, UR6, RZ ;  /* 0x0000000602167c24 */ /* 0x000fc6000f8e02ff */
[----:B------:R-:W-:Y:S02]  /*0730*/  SHF.R.S32.HI R25, RZ, 0x1f, R23 ;  /* 0x0000001fff197819 */ /* 0x000fe40000011417 */
[----:B------:R-:W-:Y:S02]  /*0740*/  IADD3 R8, P0, PT, R22, R23, RZ ;  /* 0x0000001716087210 */ /* 0x000fe40007f1e0ff */
[----:B------:R-:W-:Y:S01]  /*0750*/  SHF.R.S32.HI R24, RZ, 0x1f, R22 ;  /* 0x0000001fff187819 */ /* 0x000fe20000011416 */
[----:B------:R-:W-:Y:S01]  /*0760*/  HFMA2 R4, -RZ, RZ, 0, 0 ;  /* 0x00000000ff047431 */ /* 0x000fe200000001ff */
[----:B------:R-:W-:-:S03]  /*0770*/  MOV R0, RZ ;  /* 0x000000ff00007202 */ /* 0x000fc60000000f00 */
[----:B-1----:R-:W-:Y:S01]  /*0780*/  IMAD.X R6, R24, 0x1, R25, P0 ;  /* 0x0000000118067824 */ /* 0x002fe200000e0619 */
[----:B------:R-:W-:Y:S06]  /*0790*/  @P2 BRA `(.L_x_111) ;  /* 0x0000000c00502947 */ /* 0x000fec0003800000 */
[C---:B------:R-:W-:Y:S01]  /*07a0*/  ISETP.GE.U32.AND P1, PT, R10.reuse, 0xe0, PT ;  /* 0x000000e00a00780c */ /* 0x040fe20003f26070 */
[----:B------:R-:W-:Y:S01]  /*07b0*/  BSSY.RECONVERGENT B1, `(.L_x_112) ;  /* 0x0000065000017945 */ /* 0x000fe20003800200 */
[----:B------:R-:W-:Y:S01]  /*07c0*/  LEA.HI R2, R10, 0x1, RZ, 0x1b ;  /* 0x000000010a027811 */ /* 0x000fe200078fd8ff */
[----:B------:R-:W-:Y:S01]  /*07d0*/  IMAD.MOV.U32 R0, RZ, RZ, RZ ;  /* 0x000000ffff007224 */ /* 0x000fe200078e00ff */
[----:B------:R-:W-:Y:S02]  /*07e0*/  MOV R4, RZ ;  /* 0x000000ff00047202 */ /* 0x000fe40000000f00 */
[----:B------:R-:W-:Y:S02]  /*07f0*/  LOP3.LUT R30, R2, 0x7, RZ, 0xc0, !PT ;  /* 0x00000007021e7812 */ /* 0x000fe400078ec0ff */
[----:B------:R-:W-:Y:S02]  /*0800*/  MOV R3, R19 ;  /* 0x0000001300037202 */ /* 0x000fe40000000f00 */
[----:B------:R-:W-:-:S03]  /*0810*/  ISETP.NE.AND P0, PT, R30, RZ, PT ;  /* 0x000000ff1e00720c */ /* 0x000fc60003f05270 */
[----:B------:R-:W-:Y:S10]  /*0820*/  @!P1 BRA `(.L_x_113) ;  /* 0x0000000400749947 */ /* 0x000ff40003800000 */
[----:B------:R-:W0:Y:S01]  /*0830*/  LDCU.64 UR6, c[0x0][0x3a0] ;  /* 0x00007400ff0677ac */ /* 0x000e220008000a00 */
[----:B------:R-:W-:Y:S02]  /*0840*/  IADD3 R23, P1, P3, R22, R19, R23 ;  /* 0x0000001316177210 */ /* 0x000fe40007b3e017 */
[----:B------:R-:W-:Y:S01]  /*0850*/  LEA.HI R3, R10, 0x1, RZ, 0x1b ;  /* 0x000000010a037811 */ /* 0x000fe200078fd8ff */
[----:B------:R-:W1:Y:S01]  /*0860*/  LDCU.64 UR10, c[0x0][0x398] ;  /* 0x00007300ff0a77ac */ /* 0x000e620008000a00 */
[----:B------:R-:W-:Y:S02]  /*0870*/  SHF.L.U32 R22, R23, 0x2, RZ ;  /* 0x0000000217167819 */ /* 0x000fe400000006ff */
[----:B------:R-:W-:Y:S01]  /*0880*/  IADD3.X R4, PT, PT, R24, RZ, R25, P1, P3 ;  /* 0x000000ff18047210 */ /* 0x000fe20000fe6419 */
[----:B------:R-:W-:Y:S01]  /*0890*/  IMAD.MOV.U32 R24, RZ, RZ, R16 ;  /* 0x000000ffff187224 */ /* 0x000fe200078e0010 */
[----:B------:R-:W-:Y:S02]  /*08a0*/  LOP3.LUT R32, R3, 0xffffff8, RZ, 0xc0, !PT ;  /* 0x0ffffff803207812 */ /* 0x000fe400078ec0ff */
[----:B------:R-:W-:-:S02]  /*08b0*/  SHF.L.U64.HI R23, R23, 0x2, R4 ;  /* 0x0000000217177819 */ /* 0x000fc40000010204 */
[----:B------:R-:W-:Y:S01]  /*08c0*/  MOV R4, RZ ;  /* 0x000000ff00047202 */ /* 0x000fe20000000f00 */
[----:B------:R-:W-:Y:S01]  /*08d0*/  IMAD.MOV R32, RZ, RZ, -R32 ;  /* 0x000000ffff207224 */ /* 0x000fe200078e0a20 */
[----:B------:R-:W-:Y:S02]  /*08e0*/  MOV R25, R15 ;  /* 0x0000000f00197202 */ /* 0x000fe40000000f00 */
[----:B------:R-:W-:Y:S02]  /*08f0*/  MOV R3, R19 ;  /* 0x0000001300037202 */ /* 0x000fe40000000f00 */
[C---:B0-----:R-:W-:Y:S02]  /*0900*/  IADD3 R26, P1, PT, R22.reuse, UR6, RZ ;  /* 0x00000006161a7c10 */ /* 0x041fe4000ff3e0ff */
[----:B-1----:R-:W-:Y:S02]  /*0910*/  IADD3 R22, P4, PT, R22, UR10, RZ ;  /* 0x0000000a16167c10 */ /* 0x002fe4000ff9e0ff */
[----:B------:R-:W-:-:S02]  /*0920*/  IADD3 R26, P3, PT, R26, 0x200, RZ ;  /* 0x000002001a1a7810 */ /* 0x000fc40007f7e0ff */
[----:B------:R-:W-:Y:S02]  /*0930*/  IADD3 R22, P5, PT, R22, 0x200, RZ ;  /* 0x0000020016167810 */ /* 0x000fe40007fbe0ff */
[--C-:B------:R-:W-:Y:S02]  /*0940*/  IADD3.X R27, PT, PT, RZ, UR7, R23.reuse, P3, P1 ;  /* 0x00000007ff1b7c10 */ /* 0x100fe40009fe2417 */
[----:B------:R-:W-:-:S09]  /*0950*/  IADD3.X R23, PT, PT, RZ, UR11, R23, P5, P4 ;  /* 0x0000000bff177c10 */ /* 0x000fd2000afe8417 */
.L_x_114:
[----:B------:R-:W2:Y:S04]  /*0960*/  LDG.E R33, desc[UR8][R24.64+-0x200] ;  /* 0xfffe000818217981 */ /* 0x000ea8000c1e1900 */
[----:B------:R-:W2:Y:S04]  /*0970*/  LDG.E R34, desc[UR8][R22.64+-0x200] ;  /* 0xfffe000816227981 */ /* 0x000ea8000c1e1900 */
[----:B------:R-:W3:Y:S04]  /*0980*/  LDG.E R35, desc[UR8][R26.64+-0x200] ;  /* 0xfffe00081a237981 */ /* 0x000ee8000c1e1900 */
[----:B------:R-:W4:Y:S04]  /*0990*/  LDG.E R44, desc[UR8][R26.64+-0x180] ;  /* 0xfffe80081a2c7981 */ /* 0x000f28000c1e1900 */
[----:B------:R-:W4:Y:S04]  /*09a0*/  LDG.E R42, desc[UR8][R24.64+-0x180] ;  /* 0xfffe8008182a7981 */ /* 0x000f28000c1e1900 */
[----:B------:R-:W4:Y:S04]  /*09b0*/  LDG.E R37, desc[UR8][R22.64+-0x180] ;  /* 0xfffe800816257981 */ /* 0x000f28000c1e1900 */
[----:B------:R-:W4:Y:S04]  /*09c0*/  LDG.E R40, desc[UR8][R26.64+-0x100] ;  /* 0xffff00081a287981 */ /* 0x000f28000c1e1900 */
[----:B------:R-:W4:Y:S04]  /*09d0*/  LDG.E R38, desc[UR8][R24.64+-0x100] ;  /* 0xffff000818267981 */ /* 0x000f28000c1e1900 */
[----:B------:R-:W4:Y:S04]  /*09e0*/  LDG.E R31, desc[UR8][R22.64+-0x100] ;  /* 0xffff0008161f7981 */ /* 0x000f28000c1e1900 */
[----:B------:R-:W4:Y:S01]  /*09f0*/  LDG.E R36, desc[UR8][R26.64+-0x80] ;  /* 0xffff80081a247981 */ /* 0x000f22000c1e1900 */
[----:B--2---:R-:W-:-:S03]  /*0a00*/  FMUL R39, R33, R34 ;  /* 0x0000002221277220 */ /* 0x004fc60000400000 */
[----:B------:R-:W2:Y:S01]  /*0a10*/  LDG.E R34, desc[UR8][R24.64+-0x80] ;  /* 0xffff800818227981 */ /* 0x000ea2000c1e1900 */
[----:B---3-5:R-:W-:-:S03]  /*0a20*/  FADD R35, -R7, R35 ;  /* 0x0000002307237221 */ /* 0x028fc60000000100 */
[----:B------:R-:W2:Y:S01]  /*0a30*/  LDG.E R33, desc[UR8][R22.64+-0x80] ;  /* 0xffff800816217981 */ /* 0x000ea2000c1e1900 */
[----:B------:R-:W-:-:S04]  /*0a40*/  FMUL R35, R5, R35 ;  /* 0x0000002305237220 */ /* 0x000fc80000400000 */
[----:B------:R-:W-:Y:S01]  /*0a50*/  FFMA R4, R35, R39, R4 ;  /* 0x0000002723047223 */ /* 0x000fe20000000004 */
[----:B------:R-:W-:Y:S01]  /*0a60*/  FADD R39, R39, R0 ;  /* 0x0000000027277221 */ /* 0x000fe20000000000 */
[----:B------:R-:W3:Y:S04]  /*0a70*/  LDG.E R35, desc[UR8][R22.64] ;  /* 0x0000000816237981 */ /* 0x000ee8000c1e1900 */
[----:B------:R-:W3:Y:S01]  /*0a80*/  LDG.E R0, desc[UR8][R24.64] ;  /* 0x0000000818007981 */ /* 0x000ee2000c1e1900 */
[C---:B----4-:R-:W-:Y:S01]  /*0a90*/  FADD R44, -R7.reuse, R44 ;  /* 0x0000002c072c7221 */ /* 0x050fe20000000100 */
[----:B------:R-:W-:Y:S01]  /*0aa0*/  FMUL R42, R42, R37 ;  /* 0x000000252a2a7220 */ /* 0x000fe20000400000 */
[----:B------:R-:W-:Y:S02]  /*0ab0*/  FADD R40, -R7, R40 ;  /* 0x0000002807287221 */ /* 0x000fe40000000100 */
[----:B------:R-:W-:Y:S01]  /*0ac0*/  FMUL R37, R5, R44 ;  /* 0x0000002c05257220 */ /* 0x000fe20000400000 */
[----:B------:R-:W-:Y:S01]  /*0ad0*/  FADD R39, R39, R42 ;  /* 0x0000002a27277221 */ /* 0x000fe20000000000 */
[----:B------:R-:W-:-:S02]  /*0ae0*/  FMUL R40, R5, R40 ;  /* 0x0000002805287220 */ /* 0x000fc40000400000 */
[----:B------:R-:W-:Y:S01]  /*0af0*/  FFMA R37, R37, R42, R4 ;  /* 0x0000002a25257223 */ /* 0x000fe20000000004 */
[----:B------:R-:W-:Y:S01]  /*0b00*/  FMUL R42, R38, R31 ;  /* 0x0000001f262a7220 */ /* 0x000fe20000400000 */
[----:B------:R-:W4:Y:S01]  /*0b10*/  LDG.E R4, desc[UR8][R26.64] ;  /* 0x000000081a047981 */ /* 0x000f22000c1e1900 */
[----:B------:R-:W-:Y:S02]  /*0b20*/  FADD R36, -R7, R36 ;  /* 0x0000002407247221 */ /* 0x000fe40000000100 */
[----:B------:R-:W-:Y:S01]  /*0b30*/  FFMA R37, R40, R42, R37 ;  /* 0x0000002a28257223 */ /* 0x000fe20000000025 */
[----:B------:R-:W4:Y:S01]  /*0b40*/  LDG.E R31, desc[UR8][R24.64+0x80] ;  /* 0x00008008181f7981 */ /* 0x000f22000c1e1900 */
[----:B------:R-:W-:Y:S01]  /*0b50*/  FMUL R40, R5, R36 ;  /* 0x0000002405287220 */ /* 0x000fe20000400000 */
[----:B------:R-:W-:Y:S02]  /*0b60*/  FADD R38, R39, R42 ;  /* 0x0000002a27267221 */ /* 0x000fe40000000000 */
[----:B------:R-:W4:Y:S04]  /*0b70*/  LDG.E R36, desc[UR8][R22.64+0x80] ;  /* 0x0000800816247981 */ /* 0x000f28000c1e1900 */
[----:B------:R-:W4:Y:S01]  /*0b80*/  LDG.E R42, desc[UR8][R26.64+0x180] ;  /* 0x000180081a2a7981 */ /* 0x000f22000c1e1900 */
[----:B--2---:R-:W-:-:S03]  /*0b90*/  FMUL R33, R34, R33 ;  /* 0x0000002122217220 */ /* 0x004fc60000400000 */
[----:B------:R-:W2:Y:S01]  /*0ba0*/  LDG.E R34, desc[UR8][R26.64+0x80] ;  /* 0x000080081a227981 */ /* 0x000ea2000c1e1900 */
[----:B------:R-:W-:-:S03]  /*0bb0*/  FFMA R37, R40, R33, R37 ;  /* 0x0000002128257223 */ /* 0x000fc60000000025 */
[----:B------:R-:W2:Y:S01]  /*0bc0*/  LDG.E R40, desc[UR8][R26.64+0x100] ;  /* 0x000100081a287981 */ /* 0x000ea2000c1e1900 */
[----:B------:R-:W-:-:S03]  /*0bd0*/  FADD R39, R38, R33 ;  /* 0x0000002126277221 */ /* 0x000fc60000000000 */
[----:B------:R-:W2:Y:S04]  /*0be0*/  LDG.E R33, desc[UR8][R24.64+0x100] ;  /* 0x0001000818217981 */ /* 0x000ea8000c1e1900 */
[----:B------:R-:W2:Y:S01]  /*0bf0*/  LDG.E R38, desc[UR8][R22.64+0x100] ;  /* 0x0001000816267981 */ /* 0x000ea2000c1e1900 */
[----:B---3--:R-:W-:-:S03]  /*0c00*/  FMUL R44, R0, R35 ;  /* 0x00000023002c7220 */ /* 0x008fc60000400000 */
[----:B------:R0:W3:Y:S04]  /*0c10*/  LDG.E R35, desc[UR8][R24.64+0x180] ;  /* 0x0001800818237981 */ /* 0x0000e8000c1e1900 */
[----:B------:R1:W3:Y:S01]  /*0c20*/  LDG.E R0, desc[UR8][R22.64+0x180] ;  /* 0x0001800816007981 */ /* 0x0002e2000c1e1900 */
[----:B----4-:R-:W-:Y:S01]  /*0c30*/  FADD R4, -R7, R4 ;  /* 0x0000000407047221 */ /* 0x010fe20000000100 */
[----:B------:R-:W-:Y:S02]  /*0c40*/  IADD3 R32, PT, PT, R32, 0x8, RZ ;  /* 0x0000000820207810 */ /* 0x000fe40007ffe0ff */
[----:B0-----:R-:W-:Y:S01]  /*0c50*/  IADD3 R24, P1, PT, R24, 0x400, RZ ;  /* 0x0000040018187810 */ /* 0x001fe20007f3e0ff */
[----:B------:R-:W-:-:S03]  /*0c60*/  FMUL R4, R5, R4 ;  /* 0x0000000405047220 */ /* 0x000fc60000400000 */
[----:B------:R-:W-:Y:S02]  /*0c70*/  IADD3.X R25, PT, PT, RZ, R25, RZ, P1, !PT ;  /* 0x00000019ff197210 */ /* 0x000fe40000ffe4ff */
[----:B------:R-:W-:Y:S01]  /*0c80*/  ISETP.NE.AND P1, PT, R32, RZ, PT ;  /* 0x000000ff2000720c */ /* 0x000fe20003f25270 */
[----:B------:R-:W-:Y:S01]  /*0c90*/  FADD R39, R39, R44 ;  /* 0x0000002c27277221 */ /* 0x000fe20000000000 */
[----:B------:R-:W-:Y:S01]  /*0ca0*/  FMUL R36, R31, R36 ;  /* 0x000000241f247220 */ /* 0x000fe20000400000 */
[----:B------:R-:W-:Y:S01]  /*0cb0*/  FFMA R37, R4, R44, R37 ;  /* 0x0000002c04257223 */ /* 0x000fe20000000025 */
[----:B------:R-:W-:Y:S02]  /*0cc0*/  FADD R42, -R7, R42 ;  /* 0x0000002a072a7221 */ /* 0x000fe40000000100 */
[----:B------:R-:W-:Y:S01]  /*0cd0*/  FADD R39, R39, R36 ;  /* 0x0000002427277221 */ /* 0x000fe20000000000 */
[----:B------:R-:W-:Y:S01]  /*0ce0*/  IADD3 R26, P3, PT, R26, 0x400, RZ ;  /* 0x000004001a1a7810 */ /* 0x000fe20007f7e0ff */
[----:B------:R-:W-:Y:S01]  /*0cf0*/  FMUL R42, R5, R42 ;  /* 0x0000002a052a7220 */ /* 0x000fe20000400000 */
[----:B-1----:R-:W-:-:S02]  /*0d00*/  IADD3 R22, P4, PT, R22, 0x400, RZ ;  /* 0x0000040016167810 */ /* 0x002fc40007f9e0ff */
[----:B------:R-:W-:Y:S01]  /*0d10*/  IADD3 R3, PT, PT, R3, 0x100, RZ ;  /* 0x0000010003037810 */ /* 0x000fe20007ffe0ff */
[----:B------:R-:W-:Y:S01]  /*0d20*/  IMAD.X R27, RZ, RZ, R27, P3 ;  /* 0x000000ffff1b7224 */ /* 0x000fe200018e061b */
[----:B------:R-:W-:Y:S01]  /*0d30*/  IADD3.X R23, PT, PT, RZ, R23, RZ, P4, !PT ;  /* 0x00000017ff177210 */ /* 0x000fe200027fe4ff */
[----:B--2---:R-:W-:-:S04]  /*0d40*/  FADD R34, -R7, R34 ;  /* 0x0000002207227221 */ /* 0x004fc80000000100 */
[----:B------:R-:W-:Y:S01]  /*0d50*/  FMUL R34, R5, R34 ;  /* 0x0000002205227220 */ /* 0x000fe20000400000 */
[----:B------:R-:W-:-:S03]  /*0d60*/  FADD R40, -R7, R40 ;  /* 0x0000002807287221 */ /* 0x000fc60000000100 */
[----:B------:R-:W-:Y:S01]  /*0d70*/  FFMA R34, R34, R36, R37 ;  /* 0x0000002422227223 */ /* 0x000fe20000000025 */
[----:B------:R-:W-:Y:S01]  /*0d80*/  FMUL R31, R5, R40 ;  /* 0x00000028051f7220 */ /* 0x000fe20000400000 */
[----:B------:R-:W-:-:S04]  /*0d90*/  FMUL R38, R33, R38 ;  /* 0x0000002621267220 */ /* 0x000fc80000400000 */
[----:B------:R-:W-:Y:S01]  /*0da0*/  FADD R39, R39, R38 ;  /* 0x0000002627277221 */ /* 0x000fe20000000000 */
[----:B------:R-:W-:Y:S01]  /*0db0*/  FFMA R31, R31, R38, R34 ;  /* 0x000000261f1f7223 */ /* 0x000fe20000000022 */
[----:B---3--:R-:W-:-:S04]  /*0dc0*/  FMUL R4, R35, R0 ;  /* 0x0000000023047220 */ /* 0x008fc80000400000 */
[----:B------:R-:W-:Y:S01]  /*0dd0*/  FADD R0, R39, R4 ;  /* 0x0000000427007221 */ /* 0x000fe20000000000 */
[----:B------:R-:W-:Y:S01]  /*0de0*/  FFMA R4, R42, R4, R31 ;  /* 0x000000042a047223 */ /* 0x000fe2000000001f */
[----:B------:R-:W-:Y:S06]  /*0df0*/  @P1 BRA `(.L_x_114) ;  /* 0xfffffff800d81947 */ /* 0x000fec000383ffff */
.L_x_113:
[----:B------:R-:W-:Y:S05]  /*0e00*/  BSYNC.RECONVERGENT B1 ;  /* 0x0000000000017941 */ /* 0x000fea0003800200 */
.L_x_112:
[----:B------:R-:W-:Y:S05]  /*0e10*/  @!P0 BRA `(.L_x_111) ;  /* 0x0000000400b08947 */ /* 0x000fea0003800000 */
[----:B------:R-:W-:Y:S01]  /*0e20*/  VIADD R30, R30, 0xffffffff ;  /* 0xffffffff1e1e7836 */ /* 0x000fe20000000000 */
[----:B------:R-:W-:Y:S01]  /*0e30*/  LOP3.LUT R2, R2, 0x3, RZ, 0xc0, !PT ;  /* 0x0000000302027812 */ /* 0x000fe200078ec0ff */
[----:B------:R-:W-:Y:S03]  /*0e40*/  BSSY.RECONVERGENT B1, `(.L_x_115) ;  /* 0x0000031000017945 */ /* 0x000fe60003800200 */
[----:B------:R-:W-:Y:S02]  /*0e50*/  ISETP.GE.U32.AND P0, PT, R30, 0x3, PT ;  /* 0x000000031e00780c */ /* 0x000fe40003f06070 */
[----:B------:R-:W-:-:S11]  /*0e60*/  ISETP.NE.AND P1, PT, R2, RZ, PT ;  /* 0x000000ff0200720c */ /* 0x000fd60003f25270 */
[----:B------:R-:W-:Y:S05]  /*0e70*/  @!P0 BRA `(.L_x_116) ;  /* 0x0000000000b48947 */ /* 0x000fea0003800000 */
[----:B------:R-:W0:Y:S01]  /*0e80*/  LDCU.64 UR6, c[0x0][0x3a0] ;  /* 0x00007400ff0677ac */ /* 0x000e220008000a00 */
[----:B------:R-:W1:Y:S01]  /*0e90*/  LDC.64 R22, c[0x0][0x3a8] ;  /* 0x0000ea00ff167b82 */ /* 0x000e620000000a00 */
[C---:B------:R-:W-:Y:S01]  /*0ea0*/  IADD3 R2, P0, PT, R3.reuse, R8, RZ ;  /* 0x0000000803027210 */ /* 0x040fe20007f1e0ff */
[----:B------:R-:W2:Y:S03]  /*0eb0*/  LDCU.64 UR10, c[0x0][0x398] ;  /* 0x00007300ff0a77ac */ /* 0x000ea60008000a00 */
[----:B------:R-:W-:Y:S02]  /*0ec0*/  LEA.HI.X.SX32 R25, R3, R6, 0x1, P0 ;  /* 0x0000000603197211 */ /* 0x000fe400000f0eff */
[C---:B------:R-:W-:Y:S02]  /*0ed0*/  SHF.L.U32 R24, R2.reuse, 0x2, RZ ;  /* 0x0000000202187819 */ /* 0x040fe400000006ff */
[----:B------:R-:W-:-:S02]  /*0ee0*/  SHF.L.U64.HI R2, R2, 0x2, R25 ;  /* 0x0000000202027819 */ /* 0x000fc40000010219 */
[C---:B0-----:R-:W-:Y:S02]  /*0ef0*/  IADD3 R26, P0, PT, R24.reuse, UR6, RZ ;  /* 0x00000006181a7c10 */ /* 0x041fe4000ff1e0ff */
[----:B--2---:R-:W-:Y:S02]  /*0f00*/  IADD3 R24, P3, PT, R24, UR10, RZ ;  /* 0x0000000a18187c10 */ /* 0x004fe4000ff7e0ff */
[C---:B------:R-:W-:Y:S01]  /*0f10*/  IADD3.X R27, PT, PT, R2.reuse, UR7, RZ, P0, !PT ;  /* 0x00000007021b7c10 */ /* 0x040fe200087fe4ff */
[----:B-1----:R-:W-:Y:S01]  /*0f20*/  IMAD.WIDE R22, R3, 0x4, R22 ;  /* 0x0000000403167825 */ /* 0x002fe200078e0216 */
[----:B------:R-:W-:-:S03]  /*0f30*/  IADD3.X R25, PT, PT, R2, UR11, RZ, P3, !PT ;  /* 0x0000000b02197c10 */ /* 0x000fc60009ffe4ff */
        /* <DEDUP_REMOVED lines=13> */
[----:B--2--5:R-:W-:Y:S01]  /*1010*/  FADD R38, -R7, R38 ;  /* 0x0000002607267221 */ /* 0x024fe20000000100 */
[----:B---3--:R-:W-:-:S03]  /*1020*/  FMUL R39, R37, R40 ;  /* 0x0000002825277220 */ /* 0x008fc60000400000 */
[----:B------:R-:W-:Y:S01]  /*1030*/  FMUL R37, R5, R38 ;  /* 0x0000002605257220 */ /* 0x000fe20000400000 */
[----:B----4-:R-:W-:Y:S01]  /*1040*/  FADD R42, -R7, R42 ;  /* 0x0000002a072a7221 */ /* 0x010fe20000000100 */
[----:B------:R-:W-:Y:S02]  /*1050*/  FADD R0, R0, R39 ;  /* 0x0000002700007221 */ /* 0x000fe40000000000 */
[----:B------:R-:W-:Y:S01]  /*1060*/  FFMA R37, R37, R39, R4 ;  /* 0x0000002725257223 */ /* 0x000fe20000000004 */
[----:B------:R-:W-:Y:S01]  /*1070*/  FMUL R42, R5, R42 ;  /* 0x0000002a052a7220 */ /* 0x000fe20000400000 */
[----:B------:R-:W-:Y:S01]  /*1080*/  FMUL R33, R33, R30 ;  /* 0x0000001e21217220 */ /* 0x000fe20000400000 */
[----:B------:R-:W-:-:S03]  /*1090*/  FADD R32, -R7, R32 ;  /* 0x0000002007207221 */ /* 0x000fc60000000100 */
[----:B------:R-:W-:Y:S01]  /*10a0*/  FADD R0, R0, R33 ;  /* 0x0000002100007221 */ /* 0x000fe20000000000 */
[----:B------:R-:W-:Y:S01]  /*10b0*/  FFMA R37, R42, R33, R37 ;  /* 0x000000212a257223 */ /* 0x000fe20000000025 */
[----:B------:R-:W-:Y:S01]  /*10c0*/  FMUL R32, R5, R32 ;  /* 0x0000002005207220 */ /* 0x000fe20000400000 */
[----:B------:R-:W-:Y:S01]  /*10d0*/  FMUL R31, R31, R2 ;  /* 0x000000021f1f7220 */ /* 0x000fe20000400000 */
[----:B------:R-:W-:-:S03]  /*10e0*/  FADD R34, -R7, R34 ;  /* 0x0000002207227221 */ /* 0x000fc60000000100 */
[----:B------:R-:W-:Y:S01]  /*10f0*/  FADD R0, R0, R31 ;  /* 0x0000001f00007221 */ /* 0x000fe20000000000 */
[----:B------:R-:W-:Y:S01]  /*1100*/  FFMA R32, R32, R31, R37 ;  /* 0x0000001f20207223 */ /* 0x000fe20000000025 */
[----:B0-----:R-:W-:Y:S01]  /*1110*/  FMUL R23, R5, R34 ;  /* 0x0000002205177220 */ /* 0x001fe20000400000 */
[----:B------:R-:W-:-:S04]  /*1120*/  FMUL R35, R36, R35 ;  /* 0x0000002324237220 */ /* 0x000fc80000400000 */
[----:B------:R-:W-:Y:S01]  /*1130*/  FADD R0, R0, R35 ;  /* 0x0000002300007221 */ /* 0x000fe20000000000 */
[----:B------:R-:W-:-:S07]  /*1140*/  FFMA R4, R23, R35, R32 ;  /* 0x0000002317047223 */ /* 0x000fce0000000020 */
.L_x_116:
[----:B------:R-:W-:Y:S05]  /*1150*/  BSYNC.RECONVERGENT B1 ;  /* 0x0000000000017941 */ /* 0x000fea0003800200 */
.L_x_115:
[----:B------:R-:W-:Y:S05]  /*1160*/  @!P1 BRA `(.L_x_111) ;  /* 0x0000000000dc9947 */ /* 0x000fea0003800000 */
[C---:B------:R-:W-:Y:S01]  /*1170*/  LOP3.LUT P1, RZ, R10.reuse, 0x60, RZ, 0xc0, !PT ;  /* 0x000000600aff7812 */ /* 0x040fe2000782c0ff */
[----:B------:R-:W-:Y:S01]  /*1180*/  BSSY.RECONVERGENT B1, `(.L_x_117) ;  /* 0x0000020000017945 */ /* 0x000fe20003800200 */
[----:B------:R-:W-:-:S11]  /*1190*/  LOP3.LUT P0, RZ, R10, 0x20, RZ, 0xc0, !PT ;  /* 0x000000200aff7812 */ /* 0x000fd6000780c0ff */
[----:B------:R-:W-:Y:S05]  /*11a0*/  @!P1 BRA `(.L_x_118) ;  /* 0x0000000000749947 */ /* 0x000fea0003800000 */
[----:B------:R-:W0:Y:S01]  /*11b0*/  LDCU.64 UR6, c[0x0][0x3a0] ;  /* 0x00007400ff0677ac */ /* 0x000e220008000a00 */
[----:B------:R-:W1:Y:S01]  /*11c0*/  LDC.64 R26, c[0x0][0x3a8] ;  /* 0x0000ea00ff1a7b82 */ /* 0x000e620000000a00 */
[C---:B------:R-:W-:Y:S01]  /*11d0*/  IADD3 R2, P1, PT, R3.reuse, R8, RZ ;  /* 0x0000000803027210 */ /* 0x040fe20007f3e0ff */
[----:B------:R-:W2:Y:S03]  /*11e0*/  LDCU.64 UR10, c[0x0][0x398] ;  /* 0x00007300ff0a77ac */ /* 0x000ea60008000a00 */
[----:B------:R-:W-:Y:S01]  /*11f0*/  LEA.HI.X.SX32 R23, R3, R6, 0x1, P1 ;  /* 0x0000000603177211 */ /* 0x000fe200008f0eff */
[----:B------:R-:W-:-:S03]  /*1200*/  IMAD.SHL.U32 R22, R2, 0x4, RZ ;  /* 0x0000000402167824 */ /* 0x000fc600078e00ff */
[----:B------:R-:W-:Y:S02]  /*1210*/  SHF.L.U64.HI R23, R2, 0x2, R23 ;  /* 0x0000000202177819 */ /* 0x000fe40000010217 */
[C---:B0-----:R-:W-:Y:S02]  /*1220*/  IADD3 R24, P1, PT, R22.reuse, UR6, RZ ;  /* 0x0000000616187c10 */ /* 0x041fe4000ff3e0ff */
[----:B--2---:R-:W-:Y:S02]  /*1230*/  IADD3 R22, P3, PT, R22, UR10, RZ ;  /* 0x0000000a16167c10 */ /* 0x004fe4000ff7e0ff */
[----:B------:R-:W-:Y:S01]  /*1240*/  IADD3.X R25, PT, PT, R23, UR7, RZ, P1, !PT ;  /* 0x0000000717197c10 */ /* 0x000fe20008ffe4ff */
[----:B-1----:R-:W-:Y:S01]  /*1250*/  IMAD.WIDE R26, R3, 0x4, R26 ;  /* 0x00000004031a7825 */ /* 0x002fe200078e021a */
[----:B------:R-:W-:-:S03]  /*1260*/  IADD3.X R23, PT, PT, R23, UR11, RZ, P3, !PT ;  /* 0x0000000b17177c10 */ /* 0x000fc60009ffe4ff */
[----:B------:R-:W2:Y:S04]  /*1270*/  LDG.E R2, desc[UR8][R24.64] ;  /* 0x0000000818027981 */ /* 0x000ea8000c1e1900 */
[----:B------:R-:W3:Y:S04]  /*1280*/  LDG.E R30, desc[UR8][R26.64] ;  /* 0x000000081a1e7981 */ /* 0x000ee8000c1e1900 */
[----:B------:R-:W3:Y:S04]  /*1290*/  LDG.E R31, desc[UR8][R22.64] ;  /* 0x00000008161f7981 */ /* 0x000ee8000c1e1900 */
[----:B------:R-:W4:Y:S04]  /*12a0*/  LDG.E R32, desc[UR8][R24.64+0x80] ;  /* 0x0000800818207981 */ /* 0x000f28000c1e1900 */
[----:B------:R-:W4:Y:S04]  /*12b0*/  LDG.E R35, desc[UR8][R22.64+0x80] ;  /* 0x0000800816237981 */ /* 0x000f28000c1e1900 */
[----:B------:R-:W4:Y:S01]  /*12c0*/  LDG.E R34, desc[UR8][R26.64+0x80] ;  /* 0x000080081a227981 */ /* 0x000f22000c1e1900 */
[----:B------:R-:W-:Y:S01]  /*12d0*/  IADD3 R3, PT, PT, R3, 0x40, RZ ;  /* 0x0000004003037810 */ /* 0x000fe20007ffe0ff */
[----:B--2--5:R-:W-:Y:S01]  /*12e0*/  FADD R2, -R7, R2 ;  /* 0x0000000207027221 */ /* 0x024fe20000000100 */
[----:B---3--:R-:W-:-:S03]  /*12f0*/  FMUL R33, R30, R31 ;  /* 0x0000001f1e217220 */ /* 0x008fc60000400000 */
[----:B------:R-:W-:Y:S01]  /*1300*/  FMUL R31, R5, R2 ;  /* 0x00000002051f7220 */ /* 0x000fe20000400000 */
[----:B----4-:R-:W-:-:S03]  /*1310*/  FADD R32, -R7, R32 ;  /* 0x0000002007207221 */ /* 0x010fc60000000100 */
[----:B------:R-:W-:Y:S01]  /*1320*/  FFMA R4, R31, R33, R4 ;  /* 0x000000211f047223 */ /* 0x000fe20000000004 */
[----:B------:R-:W-:Y:S01]  /*1330*/  FADD R0, R0, R33 ;  /* 0x0000002100007221 */ /* 0x000fe20000000000 */
[----:B------:R-:W-:Y:S01]  /*1340*/  FMUL R31, R5, R32 ;  /* 0x00000020051f7220 */ /* 0x000fe20000400000 */
[----:B------:R-:W-:-:S04]  /*1350*/  FMUL R35, R34, R35 ;  /* 0x0000002322237220 */ /* 0x000fc80000400000 */
[----:B------:R-:W-:Y:S01]  /*1360*/  FADD R0, R0, R35 ;  /* 0x0000002300007221 */ /* 0x000fe20000000000 */
[----:B------:R-:W-:-:S07]  /*1370*/  FFMA R4, R31, R35, R4 ;  /* 0x000000231f047223 */ /* 0x000fce0000000004 */
.L_x_118:
[----:B------:R-:W-:Y:S05]  /*1380*/  BSYNC.RECONVERGENT B1 ;  /* 0x0000000000017941 */ /* 0x000fea0003800200 */
.L_x_117:
[----:B------:R-:W-:Y:S05]  /*1390*/  @P0 BRA `(.L_x_111) ;  /* 0x0000000000500947 */ /* 0x000fea0003800000 */
        /* <DEDUP_REMOVED lines=20> */
.L_x_111:
[----:B------:R-:W-:Y:S05]  /*14e0*/  BSYNC.RECONVERGENT B0 ;  /* 0x0000000000007941 */ /* 0x000fea0003800200 */
.L_x_110:
        /* <DEDUP_REMOVED lines=21> */
.L_x_170:
        /* <DEDUP_REMOVED lines=11> */
[----:B-----5:R-:W-:Y:S05]  /*16f0*/  CALL.REL.NOINC `($__internal_2_$__cuda_sm3x_div_rn_noftz_f32_slowpath) ;  /* 0x0000001400547944 */ /* 0x020fea0003c00000 */
[----:B------:R-:W-:-:S07]  /*1700*/  IMAD.MOV.U32 R4, RZ, RZ, R0 ;  /* 0x000000ffff047224 */ /* 0x000fce00078e0000 */
.L_x_121:
[----:B------:R-:W-:Y:S05]  /*1710*/  BSYNC.RECONVERGENT B0 ;  /* 0x0000000000007941 */ /* 0x000fea0003800200 */
.L_x_120:
        /* <DEDUP_REMOVED lines=11> */
[----:B-----5:R-:W-:Y:S05]  /*17d0*/  CALL.REL.NOINC `($__internal_2_$__cuda_sm3x_div_rn_noftz_f32_slowpath) ;  /* 0x00000014001c7944 */ /* 0x020fea0003c00000 */
[----:B------:R-:W-:-:S07]  /*17e0*/  MOV R2, R0 ;  /* 0x0000000000027202 */ /* 0x000fce0000000f00 */
.L_x_123:
[----:B------:R-:W-:Y:S05]  /*17f0*/  BSYNC.RECONVERGENT B0 ;  /* 0x0000000000007941 */ /* 0x000fea0003800200 */
.L_x_122:
[----:B------:R-:W-:Y:S04]  /*1800*/  BSSY.RECONVERGENT B1, `(.L_x_124) ;  /* 0x00000df000017945 */ /* 0x000fe80003800200 */
[----:B------:R-:W-:Y:S05]  /*1810*/  @P2 BRA `(.L_x_125) ;  /* 0x0000000c00742947 */ /* 0x000fea0003800000 */
[----:B------:R-:W-:Y:S01]  /*1820*/  LEA.HI R0, R10, 0x1, RZ, 0x1b ;  /* 0x000000010a007811 */ /* 0x000fe200078fd8ff */
[----:B------:R-:W-:Y:S01]  /*1830*/  BSSY.RECONVERGENT B0, `(.L_x_126) ;  /* 0x0000061000007945 */ /* 0x000fe20003800200 */
[----:B------:R-:W-:Y:S02]  /*1840*/  IMAD.MOV.U32 R3, RZ, RZ, R19 ;  /* 0x000000ffff037224 */ /* 0x000fe400078e0013 */
[----:B------:R-:W-:-:S04]  /*1850*/  LOP3.LUT R0, R0, 0x3, RZ, 0xc0, !PT ;  /* 0x0000000300007812 */ /* 0x000fc800078ec0ff */
[----:B------:R-:W-:-:S13]  /*1860*/  ISETP.NE.AND P0, PT, R0, RZ, PT ;  /* 0x000000ff0000720c */ /* 0x000fda0003f05270 */
[----:B------:R-:W-:Y:S05]  /*1870*/  @!P0 BRA `(.L_x_127) ;  /* 0x0000000400708947 */ /* 0x000fea0003800000 */
[----:B------:R-:W0:Y:S01]  /*1880*/  LDCU.64 UR10, c[0x0][0x3a0] ;  /* 0x00007400ff0a77ac */ /* 0x000e220008000a00 */
[----:B------:R-:W-:Y:S01]  /*1890*/  IADD3 R3, P0, PT, R19, R8, RZ ;  /* 0x0000000813037210 */ /* 0x000fe20007f1e0ff */
[----:B------:R1:W5:Y:S01]  /*18a0*/  LDG.E R32, desc[UR8][R20.64] ;  /* 0x0000000814207981 */ /* 0x000362000c1e1900 */
[----:B------:R-:W2:Y:S02]  /*18b0*/  LDCU.64 UR6, c[0x0][0x398] ;  /* 0x00007300ff0677ac */ /* 0x000ea40008000a00 */
[----:B------:R-:W-:Y:S02]  /*18c0*/  IADD3.X R22, PT, PT, RZ, R6, RZ, P0, !PT ;  /* 0x00000006ff167210 */ /* 0x000fe400007fe4ff */
[C---:B------:R-:W-:Y:S02]  /*18d0*/  SHF.L.U32 R30, R3.reuse, 0x2, RZ ;  /* 0x00000002031e7819 */ /* 0x040fe400000006ff */
[----:B------:R-:W-:Y:S02]  /*18e0*/  SHF.L.U64.HI R31, R3, 0x2, R22 ;  /* 0x00000002031f7819 */ /* 0x000fe40000010216 */
[----:B0-----:R-:W-:-:S04]  /*18f0*/  IADD3 R22, P0, PT, R30, UR10, RZ ;  /* 0x0000000a1e167c10 */ /* 0x001fc8000ff1e0ff */
[----:B------:R-:W-:Y:S02]  /*1900*/  IADD3.X R23, PT, PT, R31, UR11, RZ, P0, !PT ;  /* 0x0000000b1f177c10 */ /* 0x000fe400087fe4ff */
[----:B--2---:R-:W-:-:S03]  /*1910*/  IADD3 R26, P0, PT, R30, UR6, RZ ;  /* 0x000000061e1a7c10 */ /* 0x004fc6000ff1e0ff */
[----:B------:R-:W2:Y:S01]  /*1920*/  LDG.E.EF R24, desc[UR8][R22.64] ;  /* 0x0000000816187981 */ /* 0x000ea2000c0e1900 */
[----:B------:R-:W-:-:S05]  /*1930*/  IADD3.X R27, PT, PT, R31, UR7, RZ, P0, !PT ;  /* 0x000000071f1b7c10 */ /* 0x000fca00087fe4ff */
[----:B------:R1:W5:Y:S01]  /*1940*/  LDG.E.EF R3, desc[UR8][R26.64] ;  /* 0x000000081a037981 */ /* 0x000362000c0e1900 */
[----:B------:R-:W-:Y:S01]  /*1950*/  BSSY.RECONVERGENT B2, `(.L_x_128) ;  /* 0x0000007000027945 */ /* 0x000fe20003800200 */
[----:B--2--5:R-:W-:-:S04]  /*1960*/  FADD R24, -R7, R24 ;  /* 0x0000001807187221 */ /* 0x024fc80000000100 */
[----:B-1----:R-:W-:-:S07]  /*1970*/  FMUL R36, R5, R24 ;  /* 0x0000001805247220 */ /* 0x002fce0000400000 */
.L_x_129:
[----:B------:R-:W0:Y:S02]  /*1980*/  LDS R24, [R17+UR4] ;  /* 0x0000000411187984 */ /* 0x000e240008000800 */
[----:B0-----:R-:W-:-:S05]  /*1990*/  FADD R25, R3, R24 ;  /* 0x0000001803197221 */ /* 0x001fca0000000000 */
[----:B------:R-:W0:Y:S02]  /*19a0*/  ATOMS.CAST.SPIN P0, [R13], R24, R25 ;  /* 0x000000180d00758d */ /* 0x000e240001800019 */
[----:B0-----:R-:W-:Y:S05]  /*19b0*/  @!P0 BRA `(.L_x_129) ;  /* 0xfffffffc00f08947 */ /* 0x001fea000383ffff */
[----:B------:R-:W-:Y:S05]  /*19c0*/  BSYNC.RECONVERGENT B2 ;  /* 0x0000000000027941 */ /* 0x000fea0003800200 */
.L_x_128:
[----:B------:R-:W-:Y:S01]  /*19d0*/  BSSY.RECONVERGENT B2, `(.L_x_130) ;  /* 0x0000006000027945 */ /* 0x000fe20003800200 */
[----:B------:R-:W-:-:S07]  /*19e0*/  FMUL R33, R3, R36 ;  /* 0x0000002403217220 */ /* 0x000fce0000400000 */
.L_x_131:
[----:B------:R-:W0:Y:S02]  /*19f0*/  LDS R24, [R9] ;  /* 0x0000000009187984 */ /* 0x000e240000000800 */
[----:B0-----:R-:W-:-:S05]  /*1a00*/  FADD R25, R33, R24 ;  /* 0x0000001821197221 */ /* 0x001fca0000000000 */
[----:B------:R-:W0:Y:S02]  /*1a10*/  ATOMS.CAST.SPIN P0, [R9], R24, R25 ;  /* 0x000000180900758d */ /* 0x000e240001800019 */
[----:B0-----:R-:W-:Y:S05]  /*1a20*/  @!P0 BRA `(.L_x_131) ;  /* 0xfffffffc00f08947 */ /* 0x001fea000383ffff */
[----:B------:R-:W-:Y:S05]  /*1a30*/  BSYNC.RECONVERGENT B2 ;  /* 0x0000000000027941 */ /* 0x000fea0003800200 */
.L_x_130:
        /* <DEDUP_REMOVED lines=16> */
[----:B------:R-:W-:Y:S01]  /*1b40*/  ISETP.NE.AND P0, PT, R0, 0x2, PT ;  /* 0x000000020000780c */ /* 0x000fe20003f05270 */
[----:B--2---:R-:W-:-:S04]  /*1b50*/  FADD R24, -R7, R24 ;  /* 0x0000001807187221 */ /* 0x004fc80000000100 */
[----:B-1----:R-:W-:-:S08]  /*1b60*/  FMUL R0, R5, R24 ;  /* 0x0000001805007220 */ /* 0x002fd00000400000 */
.L_x_133:
[----:B------:R-:W0:Y:S02]  /*1b70*/  LDS R24, [R17+UR4+0x80] ;  /* 0x0000800411187984 */ /* 0x000e240008000800 */
[----:B0----5:R-:W-:-:S05]  /*1b80*/  FADD R25, R3, R24 ;  /* 0x0000001803197221 */ /* 0x021fca0000000000 */
[----:B------:R-:W0:Y:S02]  /*1b90*/  ATOMS.CAST.SPIN P1, [R13+0x80], R24, R25 ;  /* 0x000080180d00758d */ /* 0x000e240001820019 */
[----:B0-----:R-:W-:Y:S05]  /*1ba0*/  @!P1 BRA `(.L_x_133) ;  /* 0xfffffffc00f09947 */ /* 0x001fea000383ffff */
[----:B------:R-:W-:Y:S05]  /*1bb0*/  BSYNC.RECONVERGENT B2 ;  /* 0x0000000000027941 */ /* 0x000fea0003800200 */
.L_x_132:
[----:B------:R-:W-:Y:S01]  /*1bc0*/  BSSY.RECONVERGENT B2, `(.L_x_134) ;  /* 0x0000006000027945 */ /* 0x000fe20003800200 */
[----:B------:R-:W-:-:S07]  /*1bd0*/  FMUL R33, R3, R0 ;  /* 0x0000000003217220 */ /* 0x000fce0000400000 */
.L_x_135:
[----:B------:R-:W0:Y:S02]  /*1be0*/  LDS R24, [R9+0x80] ;  /* 0x0000800009187984 */ /* 0x000e240000000800 */
[----:B0-----:R-:W-:-:S05]  /*1bf0*/  FADD R25, R33, R24 ;  /* 0x0000001821197221 */ /* 0x001fca0000000000 */
[----:B------:R-:W0:Y:S02]  /*1c00*/  ATOMS.CAST.SPIN P1, [R9+0x80], R24, R25 ;  /* 0x000080180900758d */ /* 0x000e240001820019 */
[----:B0-----:R-:W-:Y:S05]  /*1c10*/  @!P1 BRA `(.L_x_135) ;  /* 0xfffffffc00f09947 */ /* 0x001fea000383ffff */
[----:B------:R-:W-:Y:S05]  /*1c20*/  BSYNC.RECONVERGENT B2 ;  /* 0x0000000000027941 */ /* 0x000fea0003800200 */
.L_x_134:
        /* <DEDUP_REMOVED lines=14> */
.L_x_137:
[----:B------:R-:W0:Y:S02]  /*1d10*/  LDS R22, [R17+UR4+0x100] ;  /* 0x0001000411167984 */ /* 0x000e240008000800 */
[----:B0----5:R-:W-:-:S05]  /*1d20*/  FADD R23, R27, R22 ;  /* 0x000000161b177221 */ /* 0x021fca0000000000 */
[----:B------:R-:W0:Y:S02]  /*1d30*/  ATOMS.CAST.SPIN P0, [R13+0x100], R22, R23 ;  /* 0x000100160d00758d */ /* 0x000e240001800017 */
[----:B0-----:R-:W-:Y:S05]  /*1d40*/  @!P0 BRA `(.L_x_137) ;  /* 0xfffffffc00f08947 */ /* 0x001fea000383ffff */
[----:B------:R-:W-:Y:S05]  /*1d50*/  BSYNC.RECONVERGENT B2 ;  /* 0x0000000000027941 */ /* 0x000fea0003800200 */
.L_x_136:
[----:B------:R-:W-:Y:S01]  /*1d60*/  BSSY.RECONVERGENT B2, `(.L_x_138) ;  /* 0x0000006000027945 */ /* 0x000fe20003800200 */
[----:B------:R-:W-:-:S07]  /*1d70*/  FMUL R3, R27, R0 ;  /* 0x000000001b037220 */ /* 0x000fce0000400000 */
.L_x_139:
[----:B------:R-:W0:Y:S02]  /*1d80*/  LDS R22, [R9+0x100] ;  /* 0x0001000009167984 */ /* 0x000e240000000800 */
[----:B0-----:R-:W-:-:S05]  /*1d90*/  FADD R23, R3, R22 ;  /* 0x0000001603177221 */ /* 0x001fca0000000000 */
[----:B------:R-:W0:Y:S02]  /*1da0*/  ATOMS.CAST.SPIN P0, [R9+0x100], R22, R23 ;  /* 0x000100160900758d */ /* 0x000e240001800017 */
[----:B0-----:R-:W-:Y:S05]  /*1db0*/  @!P0 BRA `(.L_x_139) ;  /* 0xfffffffc00f08947 */ /* 0x001fea000383ffff */
[----:B------:R-:W-:Y:S05]  /*1dc0*/  BSYNC.RECONVERGENT B2 ;  /* 0x0000000000027941 */ /* 0x000fea0003800200 */
.L_x_138:
[----:B------:R-:W2:Y:S01]  /*1dd0*/  LDG.E R22, desc[UR8][R30.64+0x100] ;  /* 0x000100081e167981 */ /* 0x000ea2000c1e1900 */
[----:B------:R-:W-:Y:S01]  /*1de0*/  FFMA R27, R27, R24, RZ ;  /* 0x000000181b1b7223 */ /* 0x000fe200000000ff */
[----:B------:R-:W-:-:S03]  /*1df0*/  LOP3.LUT R3, R19, 0x60, RZ, 0xfc, !PT ;  /* 0x0000006013037812 */ /* 0x000fc600078efcff */
[----:B------:R-:W-:-:S04]  /*1e00*/  FADD R27, R27, -R4 ;  /* 0x800000041b1b7221 */ /* 0x000fc80000000000 */
[----:B------:R-:W-:-:S04]  /*1e10*/  FFMA R0, R0, -R2, R27 ;  /* 0x8000000200007223 */ /* 0x000fc8000000001b */
[----:B--2---:R-:W-:-:S05]  /*1e20*/  FFMA R23, R5, R0, R22 ;  /* 0x0000000005177223 */ /* 0x004fca0000000016 */
[----:B------:R2:W-:Y:S02]  /*1e30*/  STG.E desc[UR8][R30.64+0x100], R23 ;  /* 0x000100171e007986 */ /* 0x0005e4000c101908 */
.L_x_127:
[----:B------:R-:W-:Y:S05]  /*1e40*/  BSYNC.RECONVERGENT B0 ;  /* 0x0000000000007941 */ /* 0x000fea0003800200 */
.L_x_126:
[----:B------:R-:W-:-:S13]  /*1e50*/  ISETP.GE.U32.AND P0, PT, R10, 0x60, PT ;  /* 0x000000600a00780c */ /* 0x000fda0003f06070 */
[----:B------:R-:W-:Y:S05]  /*1e60*/  @!P0 BRA `(.L_x_125) ;  /* 0x0000000400e08947 */ /* 0x000fea0003800000 */
[----:B--2---:R-:W2:Y:S01]  /*1e70*/  S2R R23, SR_CgaCtaId ;  /* 0x0000000000177919 */ /* 0x004ea20000008800 */
[----:B------:R-:W-:-:S04]  /*1e80*/  MOV R0, 0x400 ;  /* 0x0000040000007802 */ /* 0x000fc80000000f00 */
[----:B--2---:R-:W-:-:S07]  /*1e90*/  LEA R0, R23, R0, 0x18 ;  /* 0x0000000017007211 */ /* 0x004fce00078ec0ff */
.L_x_156:
[----:B------:R-:W2:Y:S01]  /*1ea0*/  LDCU.64 UR10, c[0x0][0x3a0] ;  /* 0x00007400ff0a77ac */ /* 0x000ea20008000a00 */
[----:B---3--:R-:W3:Y:S01]  /*1eb0*/  LDC.64 R22, c[0x0][0x3a8] ;  /* 0x0000ea00ff167b82 */ /* 0x008ee20000000a00 */
[C---:B------:R-:W-:Y:S01]  /*1ec0*/  IADD3 R26, P0, PT, R3.reuse, R8, RZ ;  /* 0x00000008031a7210 */ /* 0x040fe20007f1e0ff */
[----:B------:R-:W4:Y:S03]  /*1ed0*/  LDCU.64 UR6, c[0x0][0x398] ;  /* 0x00007300ff0677ac */ /* 0x000f260008000a00 */
[----:B01----:R-:W-:Y:S01]  /*1ee0*/  LEA.HI.X.SX32 R25, R3, R6, 0x1, P0 ;  /* 0x0000000603197211 */ /* 0x003fe200000f0eff */
[----:B------:R-:W-:-:S03]  /*1ef0*/  IMAD.SHL.U32 R39, R26, 0x4, RZ ;  /* 0x000000041a277824 */ /* 0x000fc600078e00ff */
[----:B------:R-:W-:Y:S02]  /*1f00*/  SHF.L.U64.HI R26, R26, 0x2, R25 ;  /* 0x000000021a1a7819 */ /* 0x000fe40000010219 */
[----:B--2---:R-:W-:-:S04]  /*1f10*/  IADD3 R34, P0, PT, R39, UR10, RZ ;  /* 0x0000000a27227c10 */ /* 0x004fc8000ff1e0ff */
[----:B------:R-:W-:Y:S02]  /*1f20*/  IADD3.X R35, PT, PT, R26, UR11, RZ, P0, !PT ;  /* 0x0000000b1a237c10 */ /* 0x000fe400087fe4ff */
[----:B----4-:R-:W-:-:S03]  /*1f30*/  IADD3 R36, P0, PT, R39, UR6, RZ ;  /* 0x0000000627247c10 */ /* 0x010fc6000ff1e0ff */
[----:B------:R-:W2:Y:S01]  /*1f40*/  LDG.E.EF R24, desc[UR8][R34.64] ;  /* 0x0000000822187981 */ /* 0x000ea2000c0e1900 */
[----:B---3--:R-:W-:Y:S01]  /*1f50*/  IMAD.WIDE R22, R3, 0x4, R22 ;  /* 0x0000000403167825 */ /* 0x008fe200078e0216 */
[----:B------:R-:W-:-:S04]  /*1f60*/  IADD3.X R37, PT, PT, R26, UR7, RZ, P0, !PT ;  /* 0x000000071a257c10 */ /* 0x000fc800087fe4ff */
[----:B-----5:R0:W5:Y:S04]  /*1f70*/  LDG.E R38, desc[UR8][R22.64] ;  /* 0x0000000816267981 */ /* 0x020168000c1e1900 */
[----:B------:R0:W5:Y:S01]  /*1f80*/  LDG.E.EF R27, desc[UR8][R36.64] ;  /* 0x00000008241b7981 */ /* 0x000162000c0e1900 */
[----:B------:R-:W-:Y:S01]  /*1f90*/  BSSY.RECONVERGENT B0, `(.L_x_140) ;  /* 0x0000008000007945 */ /* 0x000fe20003800200 */
[----:B------:R-:W-:Y:S01]  /*1fa0*/  LEA R30, R3, R0, 0x2 ;  /* 0x00000000031e7211 */ /* 0x000fe200078e10ff */
[----:B--2---:R-:W-:-:S04]  /*1fb0*/  FADD R24, -R7, R24 ;  /* 0x0000001807187221 */ /* 0x004fc80000000100 */
[----:B0-----:R-:W-:-:S07]  /*1fc0*/  FMUL R33, R5, R24 ;  /* 0x0000001805217220 */ /* 0x001fce0000400000 */
.L_x_141:
[----:B------:R-:W0:Y:S02]  /*1fd0*/  LDS R24, [R30] ;  /* 0x000000001e187984 */ /* 0x000e240000000800 */
[----:B0----5:R-:W-:-:S05]  /*1fe0*/  FADD R25, R27, R24 ;  /* 0x000000181b197221 */ /* 0x021fca0000000000 */
[----:B------:R-:W0:Y:S02]  /*1ff0*/  ATOMS.CAST.SPIN P0, [R30], R24, R25 ;  /* 0x000000181e00758d */ /* 0x000e240001800019 */
[----:B0-----:R-:W-:Y:S05]  /*2000*/  @!P0 BRA `(.L_x_141) ;  /* 0xfffffffc00f08947 */ /* 0x001fea000383ffff */
[----:B------:R-:W-:Y:S05]  /*2010*/  BSYNC.RECONVERGENT B0 ;  /* 0x0000000000007941 */ /* 0x000fea0003800200 */
.L_x_140:
[----:B------:R-:W0:Y:S01]  /*2020*/  LDC R31, c[0x0][0x3c8] ;  /* 0x0000f200ff1f7b82 */ /* 0x000e220000000800 */
[----:B------:R-:W-:Y:S01]  /*2030*/  BSSY.RECONVERGENT B0, `(.L_x_142) ;  /* 0x0000007000007945 */ /* 0x000fe20003800200 */
[----:B------:R-:W-:Y:S01]  /*2040*/  FMUL R41, R27, R33 ;  /* 0x000000211b297220 */ /* 0x000fe20000400000 */
[----:B0-----:R-:W-:-:S07]  /*2050*/  LEA R32, R31, R30, 0x2 ;  /* 0x0000001e1f207211 */ /* 0x001fce00078e10ff */
.L_x_143:
[----:B------:R-:W0:Y:S02]  /*2060*/  LDS R24, [R32] ;  /* 0x0000000020187984 */ /* 0x000e240000000800 */
[----:B0-----:R-:W-:-:S05]  /*2070*/  FADD R25, R41, R24 ;  /* 0x0000001829197221 */ /* 0x001fca0000000000 */
[----:B------:R-:W0:Y:S02]  /*2080*/  ATOMS.CAST.SPIN P0, [R32], R24, R25 ;  /* 0x000000182000758d */ /* 0x000e240001800019 */
[----:B0-----:R-:W-:Y:S05]  /*2090*/  @!P0 BRA `(.L_x_143) ;  /* 0xfffffffc00f08947 */ /* 0x001fea000383ffff */
[----:B------:R-:W-:Y:S05]  /*20a0*/  BSYNC.RECONVERGENT B0 ;  /* 0x0000000000007941 */ /* 0x000fea0003800200 */
.L_x_142:
        /* <DEDUP_REMOVED lines=15> */
.L_x_145:
[----:B------:R-:W0:Y:S02]  /*21a0*/  LDS R26, [R30+0x80] ;  /* 0x000080001e1a7984 */ /* 0x000e240000000800 */
[----:B0----5:R-:W-:-:S05]  /*21b0*/  FADD R27, R33, R26 ;  /* 0x0000001a211b7221 */ /* 0x021fca0000000000 */
[----:B------:R-:W0:Y:S02]  /*21c0*/  ATOMS.CAST.SPIN P0, [R30+0x80], R26, R27 ;  /* 0x0000801a1e00758d */ /* 0x000e24000180001b */
[----:B0-----:R-:W-:Y:S05]  /*21d0*/  @!P0 BRA `(.L_x_145) ;  /* 0xfffffffc00f08947 */ /* 0x001fea000383ffff */
[----:B------:R-:W-:Y:S05]  /*21e0*/  BSYNC.RECONVERGENT B0 ;  /* 0x0000000000007941 */ /* 0x000fea0003800200 */
.L_x_144:
[----:B------:R-:W-:Y:S01]  /*21f0*/  BSSY.RECONVERGENT B0, `(.L_x_146) ;  /* 0x0000006000007945 */ /* 0x000fe20003800200 */
[----:B------:R-:W-:-:S07]  /*2200*/  FMUL R39, R33, R40 ;  /* 0x0000002821277220 */ /* 0x000fce0000400000 */
.L_x_147:
[----:B------:R-:W0:Y:S02]  /*2210*/  LDS R26, [R32+0x80] ;  /* 0x00008000201a7984 */ /* 0x000e240000000800 */
[----:B0-----:R-:W-:-:S05]  /*2220*/  FADD R27, R39, R26 ;  /* 0x0000001a271b7221 */ /* 0x001fca0000000000 */
[----:B------:R-:W0:Y:S02]  /*2230*/  ATOMS.CAST.SPIN P0, [R32+0x80], R26, R27 ;  /* 0x0000801a2000758d */ /* 0x000e24000180001b */
[----:B0-----:R-:W-:Y:S05]  /*2240*/  @!P0 BRA `(.L_x_147) ;  /* 0xfffffffc00f08947 */ /* 0x001fea000383ffff */
[----:B------:R-:W-:Y:S05]  /*2250*/  BSYNC.RECONVERGENT B0 ;  /* 0x0000000000007941 */ /* 0x000fea0003800200 */
.L_x_146:
        /* <DEDUP_REMOVED lines=12> */
.L_x_149:
[----:B------:R-:W0:Y:S02]  /*2320*/  LDS R26, [R30+0x100] ;  /* 0x000100001e1a7984 */ /* 0x000e240000000800 */
[----:B0----5:R-:W-:-:S05]  /*2330*/  FADD R27, R33, R26 ;  /* 0x0000001a211b7221 */ /* 0x021fca0000000000 */
[----:B------:R-:W0:Y:S02]  /*2340*/  ATOMS.CAST.SPIN P0, [R30+0x100], R26, R27 ;  /* 0x0001001a1e00758d */ /* 0x000e24000180001b */
[----:B0-----:R-:W-:Y:S05]  /*2350*/  @!P0 BRA `(.L_x_149) ;  /* 0xfffffffc00f08947 */ /* 0x001fea000383ffff */
[----:B------:R-:W-:Y:S05]  /*2360*/  BSYNC.RECONVERGENT B0 ;  /* 0x0000000000007941 */ /* 0x000fea0003800200 */
.L_x_148:
[----:B------:R-:W-:Y:S01]  /*2370*/  BSSY.RECONVERGENT B0, `(.L_x_150) ;  /* 0x0000006000007945 */ /* 0x000fe20003800200 */
[----:B------:R-:W-:-:S07]  /*2380*/  FMUL R39, R33, R40 ;  /* 0x0000002821277220 */ /* 0x000fce0000400000 */
.L_x_151:
[----:B------:R-:W0:Y:S02]  /*2390*/  LDS R26, [R32+0x100] ;  /* 0x00010000201a7984 */ /* 0x000e240000000800 */
[----:B0-----:R-:W-:-:S05]  /*23a0*/  FADD R27, R39, R26 ;  /* 0x0000001a271b7221 */ /* 0x001fca0000000000 */
[----:B------:R-:W0:Y:S02]  /*23b0*/  ATOMS.CAST.SPIN P0, [R32+0x100], R26, R27 ;  /* 0x0001001a2000758d */ /* 0x000e24000180001b */
[----:B0-----:R-:W-:Y:S05]  /*23c0*/  @!P0 BRA `(.L_x_151) ;  /* 0xfffffffc00f08947 */ /* 0x001fea000383ffff */
[----:B------:R-:W-:Y:S05]  /*23d0*/  BSYNC.RECONVERGENT B0 ;  /* 0x0000000000007941 */ /* 0x000fea0003800200 */
.L_x_150:
        /* <DEDUP_REMOVED lines=12> */
.L_x_153:
[----:B------:R-:W0:Y:S02]  /*24a0*/  LDS R22, [R30+0x180] ;  /* 0x000180001e167984 */ /* 0x000e240000000800 */
[----:B0----5:R-:W-:-:S05]  /*24b0*/  FADD R23, R37, R22 ;  /* 0x0000001625177221 */ /* 0x021fca0000000000 */
[----:B------:R-:W0:Y:S02]  /*24c0*/  ATOMS.CAST.SPIN P0, [R30+0x180], R22, R23 ;  /* 0x000180161e00758d */ /* 0x000e240001800017 */
[----:B0-----:R-:W-:Y:S05]  /*24d0*/  @!P0 BRA `(.L_x_153) ;  /* 0xfffffffc00f08947 */ /* 0x001fea000383ffff */
[----:B------:R-:W-:Y:S05]  /*24e0*/  BSYNC.RECONVERGENT B0 ;  /* 0x0000000000007941 */ /* 0x000fea0003800200 */
.L_x_152:
[----:B------:R-:W-:Y:S01]  /*24f0*/  BSSY.RECONVERGENT B0, `(.L_x_154) ;  /* 0x0000006000007945 */ /* 0x000fe20003800200 */
[----:B------:R-:W-:-:S07]  /*2500*/  FMUL R27, R37, R38 ;  /* 0x00000026251b7220 */ /* 0x000fce0000400000 */
.L_x_155:
[----:B------:R-:W0:Y:S02]  /*2510*/  LDS R22, [R32+0x180] ;  /* 0x0001800020167984 */ /* 0x000e240000000800 */
[----:B0-----:R-:W-:-:S05]  /*2520*/  FADD R23, R27, R22 ;  /* 0x000000161b177221 */ /* 0x001fca0000000000 */
[----:B------:R-:W0:Y:S02]  /*2530*/  ATOMS.CAST.SPIN P0, [R32+0x180], R22, R23 ;  /* 0x000180162000758d */ /* 0x000e240001800017 */
[----:B0-----:R-:W-:Y:S05]  /*2540*/  @!P0 BRA `(.L_x_155) ;  /* 0xfffffffc00f08947 */ /* 0x001fea000383ffff */
[----:B------:R-:W-:Y:S05]  /*2550*/  BSYNC.RECONVERGENT B0 ;  /* 0x0000000000007941 */ /* 0x000fea0003800200 */
.L_x_154:
[----:B------:R-:W2:Y:S01]  /*2560*/  LDG.E R26, desc[UR8][R24.64+0x180] ;  /* 0x00018008181a7981 */ /* 0x000ea2000c1e1900 */
[----:B------:R-:W-:Y:S01]  /*2570*/  FFMA R37, R37, R40, RZ ;  /* 0x0000002825257223 */ /* 0x000fe200000000ff */
[----:B------:R-:W-:-:S03]  /*2580*/  VIADD R3, R3, 0x80 ;  /* 0x0000008003037836 */ /* 0x000fc60000000000 */
[----:B------:R-:W-:Y:S02]  /*2590*/  FADD R37, R37, -R4 ;  /* 0x8000000425257221 */ /* 0x000fe40000000000 */
[----:B------:R-:W-:Y:S02]  /*25a0*/  ISETP.GE.AND P0, PT, R3, R31, PT ;  /* 0x0000001f0300720c */ /* 0x000fe40003f06270 */
[----:B------:R-:W-:-:S04]  /*25b0*/  FFMA R22, R38, -R2, R37 ;  /* 0x8000000226167223 */ /* 0x000fc80000000025 */
[----:B--2---:R-:W-:-:S05]  /*25c0*/  FFMA R23, R5, R22, R26 ;  /* 0x0000001605177223 */ /* 0x004fca000000001a */
[----:B------:R3:W-:Y:S02]  /*25d0*/  STG.E desc[UR8][R24.64+0x180], R23 ;  /* 0x0001801718007986 */ /* 0x0007e4000c101908 */
[----:B------:R-:W-:Y:S05]  /*25e0*/  @!P0 BRA `(.L_x_156) ;  /* 0xfffffff8002c8947 */ /* 0x000fea000383ffff */
.L_x_125:
[----:B------:R-:W-:Y:S05]  /*25f0*/  BSYNC.RECONVERGENT B1 ;  /* 0x0000000000017941 */ /* 0x000fea0003800200 */
.L_x_124:
[----:B------:R-:W-:-:S04]  /*2600*/  IADD3 R14, PT, PT, R11, R14, RZ ;  /* 0x0000000e0b0e7210 */ /* 0x000fc80007ffe0ff */
[----:B------:R-:W-:-:S13]  /*2610*/  ISETP.GE.AND P0, PT, R14, UR5, PT ;  /* 0x000000050e007c0c */ /* 0x000fda000bf06270 */
[----:B------:R-:W-:Y:S05]  /*2620*/  @!P0 BRA `(.L_x_157) ;  /* 0xffffffdc00b48947 */ /* 0x000fea000383ffff */
.L_x_109:
[----:B------:R-:W4:Y:S01]  /*2630*/  LDC R12, c[0x0][0x3c8] ;  /* 0x0000f200ff0c7b82 */ /* 0x000f220000000800 */
[----:B------:R-:W-:Y:S07]  /*2640*/  WARPSYNC.ALL ;  /* 0x0000000000007948 */ /* 0x000fee0003800000 */
[----:B------:R-:W-:Y:S01]  /*2650*/  BAR.SYNC.DEFER_BLOCKING 0x0 ;  /* 0x0000000000007b1d */ /* 0x000fe20000010000 */
[----:B----4-:R-:W-:-:S13]  /*2660*/  ISETP.GE.AND P0, PT, R29, R12, PT ;  /* 0x0000000c1d00720c */ /* 0x010fda0003f06270 */
[----:B------:R-:W-:Y:S05]  /*2670*/  @P0 EXIT ;  /* 0x000000000000094d */ /* 0x000fea0003800000 */
[----:B------:R-:W4:Y:S01]  /*2680*/  S2UR UR5, SR_CgaCtaId ;  /* 0x00000000000579c3 */ /* 0x000f220000008800 */
[----:B------:R-:W-:-:S07]  /*2690*/  UMOV UR4, 0x400 ;  /* 0x0000040000047882 */ /* 0x000fce0000000000 */
[----:B-----5:R-:W0:Y:S08]  /*26a0*/  LDC.64 R6, c[0x0][0x390] ;  /* 0x0000e400ff067b82 */ /* 0x020e300000000a00 */
[----:B------:R-:W0:Y:S01]  /*26b0*/  LDC.64 R8, c[0x0][0x388] ;  /* 0x0000e200ff087b82 */ /* 0x000e220000000a00 */
[----:B----4-:R-:W-:-:S12]  /*26c0*/  ULEA UR4, UR5, UR4, 0x18 ;  /* 0x0000000405047291 */ /* 0x010fd8000f8ec0ff */
.L_x_158:
[C---:B------:R-:W-:Y:S01]  /*26d0*/  LEA R0, R29.reuse, UR4, 0x2 ;  /* 0x000000041d007c11 */ /* 0x040fe2000f8e10ff */
[C---:B0-----:R-:W-:Y:S01]  /*26e0*/  IMAD.WIDE R2, R29.reuse, 0x4, R6 ;  /* 0x000000041d027825 */ /* 0x041fe200078e0206 */
[----:B------:R-:W-:-:S03]  /*26f0*/  LEA R10, R29, R18, 0x2 ;  /* 0x000000121d0a7211 */ /* 0x000fc600078e10ff */
[----:B------:R-:W0:Y:S01]  /*2700*/  LDS R11, [R0] ;  /* 0x00000000000b7984 */ /* 0x000e220000000800 */
[----:B------:R-:W-:-:S03]  /*2710*/  IMAD.WIDE R4, R29, 0x4, R8 ;  /* 0x000000041d047825 */ /* 0x000fc600078e0208 */
[----:B------:R-:W4:Y:S01]  /*2720*/  LDS R13, [R10] ;  /* 0x000000000a0d7984 */ /* 0x000f220000000800 */
[----:B------:R-:W-:-:S05]  /*2730*/  IMAD.IADD R29, R28, 0x1, R29 ;  /* 0x000000011c1d7824 */ /* 0x000fca00078e021d */
[----:B------:R-:W-:Y:S01]  /*2740*/  ISETP.GE.AND P0, PT, R29, R12, PT ;  /* 0x0000000c1d00720c */ /* 0x000fe20003f06270 */
[----:B0-----:R0:W-:Y:S04]  /*2750*/  REDG.E.ADD.F32.FTZ.RN.STRONG.GPU desc[UR8][R2.64], R11 ;  /* 0x0000000b020079a6 */ /* 0x0011e8000c12f308 */
[----:B----4-:R0:W-:Y:S08]  /*2760*/  REDG.E.ADD.F32.FTZ.RN.STRONG.GPU desc[UR8][R4.64], R13 ;  /* 0x0000000d040079a6 */ /* 0x0101f0000c12f308 */
[----:B------:R-:W-:Y:S05]  /*2770*/  @!P0 BRA `(.L_x_158) ;  /* 0xfffffffc00d48947 */ /* 0x000fea000383ffff */
[----:B------:R-:W-:Y:S05]  /*2780*/  EXIT ;  /* 0x000000000000794d */ /* 0x000fea0003800000 */
.L_x_119:
[----:B------:R-:W-:Y:S01]  /*2790*/  HFMA2 R32, -RZ, RZ, 0, 9.5367431640625e-07 ;  /* 0x00000010ff207431 */ /* 0x000fe200000001ff */
[----:B------:R-:W-:Y:S01]  /*27a0*/  BSSY B0, `(.L_x_159) ;  /* 0x0000007000007945 */ /* 0x000fe20003800000 */
[----:B------:R-:W-:Y:S01]  /*27b0*/  MOV R31, R0 ;  /* 0x00000000001f7202 */ /* 0x000fe20000000f00 */
[----:B------:R-:W-:Y:S01]  /*27c0*/  IMAD.MOV.U32 R33, RZ, RZ, 0x1f ;  /* 0x0000001fff217424 */ /* 0x000fe200078e00ff */
[----:B------:R-:W-:-:S07]  /*27d0*/  MOV R26, 0xffffffff ;  /* 0xffffffff001a7802 */ /* 0x000fce0000000f00 */
[----:B-----5:R-:W-:Y:S05]  /*27e0*/  WARPSYNC.COLLECTIVE R26, `(.L_x_160) ;  /* 0x000000001a087348 */ /* 0x020fea0003c00000 */
[----:B------:R0:W1:Y:S02]  /*27f0*/  SHFL.BFLY P0, R30, R31, R32, R33 ;  /* 0x0c0000201f1e7389 */ /* 0x0000640000000021 */
[----:B01---5:R-:W-:Y:S05]  /*2800*/  ENDCOLLECTIVE ;  /* 0x000000000000791b */ /* 0x023fea0003800000 */
.L_x_160:
[----:B------:R-:W-:Y:S05]  /*2810*/  BSYNC B0 ;  /* 0x0000000000007941 */ /* 0x000fea0003800000 */
.L_x_159:
[----:B------:R-:W-:Y:S01]  /*2820*/  MOV R3, R30 ;  /* 0x0000001e00037202 */ /* 0x000fe20000000f00 */
[----:B------:R-:W-:Y:S01]  /*2830*/  HFMA2 R32, -RZ, RZ, 0, 4.76837158203125e-07 ;  /* 0x00000008ff207431 */ /* 0x000fe200000001ff */
[----:B------:R-:W-:Y:S01]  /*2840*/  MOV R33, 0x1f ;  /* 0x0000001f00217802 */ /* 0x000fe20000000f00 */
[----:B------:R-:W-:Y:S02]  /*2850*/  IMAD.MOV.U32 R26, RZ, RZ, -0x1 ;  /* 0xffffffffff1a7424 */ /* 0x000fe400078e00ff */
[----:B------:R-:W-:-:S04]  /*2860*/  FADD R3, R3, R0 ;  /* 0x0000000003037221 */ /* 0x000fc80000000000 */
[----:B------:R-:W-:-:S07]  /*2870*/  IMAD.MOV.U32 R31, RZ, RZ, R3 ;  /* 0x000000ffff1f7224 */ /* 0x000fce00078e0003 */
[----:B------:R-:W-:Y:S05]  /*2880*/  WARPSYNC.COLLECTIVE R26, `(.L_x_161) ;  /* 0x000000001a087348 */ /* 0x000fea0003c00000 */
[----:B------:R0:W1:Y:S02]  /*2890*/  SHFL.BFLY P0, R30, R31, R32, R33 ;  /* 0x0c0000201f1e7389 */ /* 0x0000640000000021 */
[----:B01----:R-:W-:Y:S05]  /*28a0*/  ENDCOLLECTIVE ;  /* 0x000000000000791b */ /* 0x003fea0003800000 */
.L_x_161:
[----:B------:R-:W-:Y:S01]  /*28b0*/  HFMA2 R32, -RZ, RZ, 0, 2.384185791015625e-07 ;  /* 0x00000004ff207431 */ /* 0x000fe200000001ff */
[----:B------:R-:W-:-:S05]  /*28c0*/  MOV R2, R30 ;  /* 0x0000001e00027202 */ /* 0x000fca0000000f00 */
[----:B------:R-:W-:-:S05]  /*28d0*/  FADD R2, R3, R2 ;  /* 0x0000000203027221 */ /* 0x000fca0000000000 */
[----:B------:R-:W-:-:S07]  /*28e0*/  MOV R31, R2 ;  /* 0x00000002001f7202 */ /* 0x000fce0000000f00 */
[----:B------:R-:W-:Y:S05]  /*28f0*/  WARPSYNC.COLLECTIVE R26, `(.L_x_162) ;  /* 0x000000001a087348 */ /* 0x000fea0003c00000 */
[----:B------:R0:W1:Y:S02]  /*2900*/  SHFL.BFLY P0, R30, R31, R32, R33 ;  /* 0x0c0000201f1e7389 */ /* 0x0000640000000021 */
[----:B01----:R-:W-:Y:S05]  /*2910*/  ENDCOLLECTIVE ;  /* 0x000000000000791b */ /* 0x003fea0003800000 */
.L_x_162:
[----:B------:R-:W-:Y:S02]  /*2920*/  HFMA2 R32, -RZ, RZ, 0, 1.1920928955078125e-07 ;  /* 0x00000002ff207431 */ /* 0x000fe400000001ff */
[----:B------:R-:W-:-:S04]  /*2930*/  IMAD.MOV.U32 R23, RZ, RZ, R30 ;  /* 0x000000ffff177224 */ /* 0x000fc800078e001e */
[----:B------:R-:W-:-:S05]  /*2940*/  FADD R23, R2, R23 ;  /* 0x0000001702177221 */ /* 0x000fca0000000000 */
[----:B------:R-:W-:-:S07]  /*2950*/  MOV R31, R23 ;  /* 0x00000017001f7202 */ /* 0x000fce0000000f00 */
[----:B------:R-:W-:Y:S05]  /*2960*/  WARPSYNC.COLLECTIVE R26, `(.L_x_163) ;  /* 0x000000001a087348 */ /* 0x000fea0003c00000 */
[----:B------:R0:W1:Y:S02]  /*2970*/  SHFL.BFLY P0, R30, R31, R32, R33 ;  /* 0x0c0000201f1e7389 */ /* 0x0000640000000021 */
[----:B01----:R-:W-:Y:S05]  /*2980*/  ENDCOLLECTIVE ;  /* 0x000000000000791b */ /* 0x003fea0003800000 */
.L_x_163:
[----:B------:R-:W-:Y:S01]  /*2990*/  HFMA2 R32, -RZ, RZ, 0, 5.9604644775390625e-08 ;  /* 0x00000001ff207431 */ /* 0x000fe200000001ff */
[----:B------:R-:W-:-:S05]  /*29a0*/  MOV R0, R30 ;  /* 0x0000001e00007202 */ /* 0x000fca0000000f00 */
[----:B------:R-:W-:-:S04]  /*29b0*/  FADD R3, R23, R0 ;  /* 0x0000000017037221 */ /* 0x000fc80000000000 */
[----:B------:R-:W-:-:S07]  /*29c0*/  IMAD.MOV.U32 R31, RZ, RZ, R3 ;  /* 0x000000ffff1f7224 */ /* 0x000fce00078e0003 */
[----:B------:R-:W-:Y:S05]  /*29d0*/  WARPSYNC.COLLECTIVE R26, `(.L_x_164) ;  /* 0x000000001a087348 */ /* 0x000fea0003c00000 */
[----:B------:R0:W1:Y:S02]  /*29e0*/  SHFL.BFLY P0, R30, R31, R32, R33 ;  /* 0x0c0000201f1e7389 */ /* 0x0000640000000021 */
[----:B01----:R-:W-:Y:S05]  /*29f0*/  ENDCOLLECTIVE ;  /* 0x000000000000791b */ /* 0x003fea0003800000 */
.L_x_164:
[----:B------:R-:W-:Y:S01]  /*2a00*/  MOV R31, R4 ;  /* 0x00000004001f7202 */ /* 0x000fe20000000f00 */
[----:B------:R-:W-:Y:S01]  /*2a10*/  IMAD.MOV.U32 R32, RZ, RZ, 0x10 ;  /* 0x00000010ff207424 */ /* 0x000fe200078e00ff */
[----:B------:R-:W-:-:S07]  /*2a20*/  MOV R0, R30 ;  /* 0x0000001e00007202 */ /* 0x000fce0000000f00 */
[----:B------:R-:W-:Y:S05]  /*2a30*/  WARPSYNC.COLLECTIVE R26, `(.L_x_165) ;  /* 0x000000001a087348 */ /* 0x000fea0003c00000 */
[----:B------:R0:W1:Y:S02]  /*2a40*/  SHFL.BFLY P0, R30, R31, R32, R33 ;  /* 0x0c0000201f1e7389 */ /* 0x0000640000000021 */
[----:B01----:R-:W-:Y:S05]  /*2a50*/  ENDCOLLECTIVE ;  /* 0x000000000000791b */ /* 0x003fea0003800000 */
.L_x_165:
[----:B------:R-:W-:Y:S01]  /*2a60*/  FADD R0, R3, R0 ;  /* 0x0000000003007221 */ /* 0x000fe20000000000 */
[----:B------:R-:W-:Y:S01]  /*2a70*/  HFMA2 R32, -RZ, RZ, 0, 4.76837158203125e-07 ;  /* 0x00000008ff207431 */ /* 0x000fe200000001ff */
[----:B------:R-:W-:-:S05]  /*2a80*/  MOV R23, R30 ;  /* 0x0000001e00177202 */ /* 0x000fca0000000f00 */
[----:B------:R-:W-:-:S05]  /*2a90*/  FADD R22, R23, R4 ;  /* 0x0000000417167221 */ /* 0x000fca0000000000 */
[----:B------:R-:W-:-:S07]  /*2aa0*/  MOV R31, R22 ;  /* 0x00000016001f7202 */ /* 0x000fce0000000f00 */
[----:B------:R-:W-:Y:S05]  /*2ab0*/  WARPSYNC.COLLECTIVE R26, `(.L_x_166) ;  /* 0x000000001a087348 */ /* 0x000fea0003c00000 */
[----:B------:R0:W1:Y:S02]  /*2ac0*/  SHFL.BFLY P0, R30, R31, R32, R33 ;  /* 0x0c0000201f1e7389 */ /* 0x0000640000000021 */
[----:B01----:R-:W-:Y:S05]  /*2ad0*/  ENDCOLLECTIVE ;  /* 0x000000000000791b */ /* 0x003fea0003800000 */
.L_x_166:
[----:B------:R-:W-:Y:S02]  /*2ae0*/  HFMA2 R32, -RZ, RZ, 0, 2.384185791015625e-07 ;  /* 0x00000004ff207431 */ /* 0x000fe400000001ff */
[----:B------:R-:W-:-:S04]  /*2af0*/  IMAD.MOV.U32 R25, RZ, RZ, R30 ;  /* 0x000000ffff197224 */ /* 0x000fc800078e001e */
[----:B------:R-:W-:-:S05]  /*2b00*/  FADD R25, R22, R25 ;  /* 0x0000001916197221 */ /* 0x000fca0000000000 */
[----:B------:R-:W-:-:S07]  /*2b10*/  MOV R31, R25 ;  /* 0x00000019001f7202 */ /* 0x000fce0000000f00 */
[----:B------:R-:W-:Y:S05]  /*2b20*/  WARPSYNC.COLLECTIVE R26, `(.L_x_167) ;  /* 0x000000001a087348 */ /* 0x000fea0003c00000 */
[----:B------:R0:W1:Y:S02]  /*2b30*/  SHFL.BFLY P0, R30, R31, R32, R33 ;  /* 0x0c0000201f1e7389 */ /* 0x0000640000000021 */
[----:B01----:R-:W-:Y:S05]  /*2b40*/  ENDCOLLECTIVE ;  /* 0x000000000000791b */ /* 0x003fea0003800000 */
.L_x_167:
[----:B------:R-:W-:Y:S01]  /*2b50*/  HFMA2 R32, -RZ, RZ, 0, 1.1920928955078125e-07 ;  /* 0x00000002ff207431 */ /* 0x000fe200000001ff */
[----:B------:R-:W-:-:S05]  /*2b60*/  MOV R24, R30 ;  /* 0x0000001e00187202 */ /* 0x000fca0000000f00 */
[----:B------:R-:W-:-:S04]  /*2b70*/  FADD R24, R25, R24 ;  /* 0x0000001819187221 */ /* 0x000fc80000000000 */
[----:B------:R-:W-:-:S07]  /*2b80*/  IMAD.MOV.U32 R31, RZ, RZ, R24 ;  /* 0x000000ffff1f7224 */ /* 0x000fce00078e0018 */
[----:B------:R-:W-:Y:S05]  /*2b90*/  WARPSYNC.COLLECTIVE R26, `(.L_x_168) ;  /* 0x000000001a087348 */ /* 0x000fea0003c00000 */
[----:B------:R0:W1:Y:S02]  /*2ba0*/  SHFL.BFLY P0, R30, R31, R32, R33 ;  /* 0x0c0000201f1e7389 */ /* 0x0000640000000021 */
[----:B01----:R-:W-:Y:S05]  /*2bb0*/  ENDCOLLECTIVE ;  /* 0x000000000000791b */ /* 0x003fea0003800000 */
.L_x_168:
[----:B------:R-:W-:Y:S01]  /*2bc0*/  IMAD.MOV.U32 R32, RZ, RZ, 0x1 ;  /* 0x00000001ff207424 */ /* 0x000fe200078e00ff */
[----:B------:R-:W-:-:S05]  /*2bd0*/  MOV R27, R30 ;  /* 0x0000001e001b7202 */ /* 0x000fca0000000f00 */
[----:B------:R-:W-:-:S05]  /*2be0*/  FADD R27, R24, R27 ;  /* 0x0000001b181b7221 */ /* 0x000fca0000000000 */
[----:B------:R-:W-:-:S07]  /*2bf0*/  MOV R31, R27 ;  /* 0x0000001b001f7202 */ /* 0x000fce0000000f00 */
[----:B------:R-:W-:Y:S05]  /*2c00*/  WARPSYNC.COLLECTIVE R26, `(.L_x_169) ;  /* 0x000000001a087348 */ /* 0x000fea0003c00000 */
[----:B------:R0:W1:Y:S02]  /*2c10*/  SHFL.BFLY P0, R30, R31, R32, R33 ;  /* 0x0c0000201f1e7389 */ /* 0x0000640000000021 */
[----:B01----:R-:W-:Y:S05]  /*2c20*/  ENDCOLLECTIVE ;  /* 0x000000000000791b */ /* 0x003fea0003800000 */
.L_x_169:
[----:B------:R-:W-:Y:S01]  /*2c30*/  MOV R4, R30 ;  /* 0x0000001e00047202 */ /* 0x000fe20000000f00 */
[----:B------:R-:W-:Y:S06]  /*2c40*/  BRA `(.L_x_170) ;  /* 0xffffffe8007c7947 */ /* 0x000fec000383ffff */
        .weak           $__internal_2_$__cuda_sm3x_div_rn_noftz_f32_slowpath
        .type           $__internal_2_$__cuda_sm3x_div_rn_noftz_f32_slowpath,@function
        .size           $__internal_2_$__cuda_sm3x_div_rn_noftz_f32_slowpath,(.L_x_307 - $__internal_2_$__cuda_sm3x_div_rn_noftz_f32_slowpath)
$__internal_2_$__cuda_sm3x_div_rn_noftz_f32_slowpath:
        /* <DEDUP_REMOVED lines=35> */
.L_x_172:
        /* <DEDUP_REMOVED lines=51> */
.L_x_179:
[----:B------:R-:W-:-:S04]  /*31b0*/  LOP3.LUT R0, R0, 0x80000000, RZ, 0xc0, !PT ;  /* 0x8000000000007812 */ /* 0x000fc800078ec0ff */
[----:B------:R-:W-:Y:S01]  /*31c0*/  LOP3.LUT R0, R0, 0x7f800000, RZ, 0xfc, !PT ;  /* 0x7f80000000007812 */ /* 0x000fe200078efcff */
[----:B------:R-:W-:Y:S06]  /*31d0*/  BRA `(.L_x_180) ;  /* 0x0000000000047947 */ /* 0x000fec0003800000 */
.L_x_178:
[----:B------:R-:W-:-:S07]  /*31e0*/  LEA R0, R25, R0, 0x17 ;  /* 0x0000000019007211 */ /* 0x000fce00078eb8ff */
.L_x_180:
[----:B------:R-:W-:Y:S05]  /*31f0*/  BSYNC.RECONVERGENT B2 ;  /* 0x0000000000027941 */ /* 0x000fea0003800200 */
.L_x_177:
[----:B------:R-:W-:Y:S05]  /*3200*/  BRA `(.L_x_181) ;  /* 0x0000000000207947 */ /* 0x000fea0003800000 */
.L_x_176:
[----:B------:R-:W-:-:S04]  /*3210*/  LOP3.LUT R0, R23, 0x80000000, R0, 0x48, !PT ;  /* 0x8000000017007812 */ /* 0x000fc800078e4800 */
[----:B------:R-:W-:Y:S01]  /*3220*/  LOP3.LUT R0, R0, 0x7f800000, RZ, 0xfc, !PT ;  /* 0x7f80000000007812 */ /* 0x000fe200078efcff */
[----:B------:R-:W-:Y:S06]  /*3230*/  BRA `(.L_x_181) ;  /* 0x0000000000147947 */ /* 0x000fec0003800000 */
.L_x_175:
[----:B------:R-:W-:Y:S01]  /*3240*/  LOP3.LUT R0, R23, 0x80000000, R0, 0x48, !PT ;  /* 0x8000000017007812 */ /* 0x000fe200078e4800 */
[----:B------:R-:W-:Y:S06]  /*3250*/  BRA `(.L_x_181) ;  /* 0x00000000000c7947 */ /* 0x000fec0003800000 */
.L_x_174:
[----:B------:R-:W0:Y:S01]  /*3260*/  MUFU.RSQ R0, -QNAN ;  /* 0xffc0000000007908 */ /* 0x000e220000001400 */
[----:B------:R-:W-:Y:S05]  /*3270*/  BRA `(.L_x_181) ;  /* 0x0000000000047947 */ /* 0x000fea0003800000 */
.L_x_173:
[----:B------:R-:W-:-:S07]  /*3280*/  FADD.FTZ R0, R0, R12 ;  /* 0x0000000c00007221 */ /* 0x000fce0000010000 */
.L_x_181:
[----:B------:R-:W-:Y:S05]  /*3290*/  BSYNC.RECONVERGENT B1 ;  /* 0x0000000000017941 */ /* 0x000fea0003800200 */
.L_x_171:
[----:B------:R-:W-:Y:S01]  /*32a0*/  HFMA2 R23, -RZ, RZ, 0, 0 ;  /* 0x00000000ff177431 */ /* 0x000fe200000001ff */
[----:B------:R-:W-:-:S04]  /*32b0*/  MOV R22, R2 ;  /* 0x0000000200167202 */ /* 0x000fc80000000f00 */
[----:B0-----:R-:W-:Y:S05]  /*32c0*/  RET.REL.NODEC R22 `(layernorm_backward_kernel3) ;  /* 0xffffffcc164c7950 */ /* 0x001fea0003c3ffff */
.L_x_182:
        /* <DEDUP_REMOVED lines=11> */
.L_x_307:


//--------------------- .text.layernorm_forward_kernel5 --------------------------
	.section	.text.layernorm_forward_kernel5,"ax",@progbits
	.align	128
        .global         layernorm_forward_kernel5
        .type           layernorm_forward_kernel5,@function
        .size           layernorm_forward_kernel5,(.L_x_308 - layernorm_forward_kernel5)
        .other          layernorm_forward_kernel5,@"STO_CUDA_ENTRY STV_DEFAULT"
layernorm_forward_kernel5:
.text.layernorm_forward_kernel5:
[----:B------:R-:W-:Y:S01]  /*0000*/  LDC R1, c[0x0][0x37c] ;  /* 0x0000df00ff017b82 */ /* 0x000fe20000000800 */
[----:B------:R-:W0:Y:S01]  /*0010*/  S2R R4, SR_TID.X ;  /* 0x0000000000047919 */ /* 0x000e220000002100 */
[----:B------:R-:W0:Y:S01]  /*0020*/  LDCU UR10, c[0x0][0x3b4] ;  /* 0x00007680ff0a77ac */ /* 0x000e220008000800 */
[----:B------:R-:W-:Y:S01]  /*0030*/  BSSY.RECONVERGENT B0, `(.L_x_183) ;  /* 0x0000018000007945 */ /* 0x000fe20003800200 */
[----:B------:R-:W-:Y:S01]  /*0040*/  IMAD.MOV.U32 R0, RZ, RZ, RZ ;  /* 0x000000ffff007224 */ /* 0x000fe200078e00ff */
[----:B------:R-:W1:Y:S01]  /*0050*/  S2R R8, SR_CTAID.X ;  /* 0x0000000000087919 */ /* 0x000e620000002500 */
[----:B------:R-:W2:Y:S01]  /*0060*/  LDCU.64 UR8, c[0x0][0x358] ;  /* 0x00006b00ff0877ac */ /* 0x000ea20008000a00 */
[----:B------:R-:W-:Y:S01]  /*0070*/  IMAD.MOV.U32 R6, RZ, RZ, RZ ;  /* 0x000000ffff067224 */ /* 0x000fe200078e00ff */
[----:B------:R-:W3:Y:S01]  /*0080*/  LDCU UR7, c[0x0][0x360] ;  /* 0x00006c00ff0777ac */ /* 0x000ee20008000800 */
[----:B------:R-:W4:Y:S01]  /*0090*/  LDCU.64 UR4, c[0x0][0x398] ;  /* 0x00007300ff0477ac */ /* 0x000f220008000a00 */
[----:B0-----:R-:W-:Y:S01]  /*00a0*/  ISETP.GE.AND P0, PT, R4, UR10, PT ;  /* 0x0000000a04007c0c */ /* 0x001fe2000bf06270 */
[----:B-1----:R-:W-:-:S05]  /*00b0*/  IMAD R5, R8, UR10, RZ ;  /* 0x0000000a08057c24 */ /* 0x002fca000f8e02ff */
[----:B------:R-:W-:-:S07]  /*00c0*/  SHF.R.S32.HI R7, RZ, 0x1f, R5 ;  /* 0x0000001fff077819 */ /* 0x000fce0000011405 */
[----:B--234-:R-:W-:Y:S05]  /*00d0*/  @P0 BRA `(.L_x_184) ;  /* 0x0000000000340947 */ /* 0x01cfea0003800000 */
[----:B------:R-:W-:Y:S02]  /*00e0*/  IMAD.MOV.U32 R6, RZ, RZ, RZ ;  /* 0x000000ffff067224 */ /* 0x000fe400078e00ff */
[----:B------:R-:W-:Y:S02]  /*00f0*/  IMAD.MOV.U32 R10, RZ, RZ, R4 ;  /* 0x000000ffff0a7224 */ /* 0x000fe400078e0004 */
[----:B------:R-:W-:-:S07]  /*0100*/  IMAD.MOV.U32 R0, RZ, RZ, RZ ;  /* 0x000000ffff007224 */ /* 0x000fce00078e00ff */
.L_x_185:
[----:B------:R-:W-:-:S04]  /*0110*/  IADD3 R3, P0, PT, R5, R10, RZ ;  /* 0x0000000a05037210 */ /* 0x000fc80007f1e0ff */
[----:B------:R-:W-:Y:S02]  /*0120*/  LEA.HI.X.SX32 R12, R10, R7, 0x1, P0 ;  /* 0x000000070a0c7211 */ /* 0x000fe400000f0eff */
[----:B------:R-:W-:-:S04]  /*0130*/  LEA R2, P0, R3, UR4, 0x2 ;  /* 0x0000000403027c11 */ /* 0x000fc8000f8010ff */
[----:B------:R-:W-:-:S06]  /*0140*/  LEA.HI.X R3, R3, UR5, R12, 0x2, P0 ;  /* 0x0000000503037c11 */ /* 0x000fcc00080f140c */
[----:B------:R-:W2:Y:S01]  /*0150*/  LDG.E R3, desc[UR8][R2.64] ;  /* 0x0000000802037981 */ /* 0x000ea2000c1e1900 */
[----:B------:R-:W-:-:S04]  /*0160*/  IADD3 R10, PT, PT, R10, UR7, RZ ;  /* 0x000000070a0a7c10 */ /* 0x000fc8000fffe0ff */
[----:B------:R-:W-:Y:S01]  /*0170*/  ISETP.GE.AND P0, PT, R10, UR10, PT ;  /* 0x0000000a0a007c0c */ /* 0x000fe2000bf06270 */
[C---:B--2---:R-:W-:Y:S01]  /*0180*/  FADD R0, R3.reuse, R0 ;  /* 0x0000000003007221 */ /* 0x044fe20000000000 */
[----:B------:R-:W-:-:S11]  /*0190*/  FFMA R6, R3, R3, R6 ;  /* 0x0000000303067223 */ /* 0x000fd60000000006 */
[----:B------:R-:W-:Y:S05]  /*01a0*/  @!P0 BRA `(.L_x_185) ;  /* 0xfffffffc00d88947 */ /* 0x000fea000383ffff */
.L_x_184:
[----:B------:R-:W-:Y:S05]  /*01b0*/  BSYNC.RECONVERGENT B0 ;  /* 0x0000000000007941 */ /* 0x000fea0003800200 */
.L_x_183:
[----:B------:R-:W0:Y:S01]  /*01c0*/  SHFL.BFLY PT, R3, R0, 0x10, 0x1f ;  /* 0x0e001f0000037f89 */ /* 0x000e2200000e0000 */
[----:B------:R-:W1:Y:S01]  /*01d0*/  S2UR UR6, SR_CgaCtaId ;  /* 0x00000000000679c3 */ /* 0x000e620000008800 */
[----:B------:R-:W-:Y:S01]  /*01e0*/  USHF.R.U32.HI UR4, URZ, 0x5, UR7 ;  /* 0x00000005ff047899 */ /* 0x000fe20008011607 */
[----:B------:R-:W-:Y:S01]  /*01f0*/  BSSY.RECONVERGENT B0, `(.L_x_186) ;  /* 0x0000045000007945 */ /* 0x000fe20003800200 */
[----:B------:R-:W2:Y:S01]  /*0200*/  SHFL.BFLY PT, R9, R6, 0x10, 0x1f ;  /* 0x0e001f0006097f89 */ /* 0x000ea200000e0000 */
[----:B0-----:R-:W-:Y:S01]  /*0210*/  FADD R3, R3, R0 ;  /* 0x0000000003037221 */ /* 0x001fe20000000000 */
[----:B--2---:R-:W-:-:S04]  /*0220*/  FADD R10, R9, R6 ;  /* 0x00000006090a7221 */ /* 0x004fc80000000000 */
[----:B------:R-:W0:Y:S04]  /*0230*/  SHFL.BFLY PT, R2, R3, 0x8, 0x1f ;  /* 0x0d001f0003027f89 */ /* 0x000e2800000e0000 */
[----:B------:R-:W2:Y:S01]  /*0240*/  SHFL.BFLY PT, R9, R10, 0x8, 0x1f ;  /* 0x0d001f000a097f89 */ /* 0x000ea200000e0000 */
[----:B0-----:R-:W-:Y:S01]  /*0250*/  FADD R2, R3, R2 ;  /* 0x0000000203027221 */ /* 0x001fe20000000000 */
[----:B--2---:R-:W-:-:S04]  /*0260*/  FADD R11, R10, R9 ;  /* 0x000000090a0b7221 */ /* 0x004fc80000000000 */
[----:B------:R-:W0:Y:S04]  /*0270*/  SHFL.BFLY PT, R9, R2, 0x4, 0x1f ;  /* 0x0c801f0002097f89 */ /* 0x000e2800000e0000 */
[----:B------:R-:W2:Y:S01]  /*0280*/  SHFL.BFLY PT, R12, R11, 0x4, 0x1f ;  /* 0x0c801f000b0c7f89 */ /* 0x000ea200000e0000 */
[----:B0-----:R-:W-:Y:S01]  /*0290*/  FADD R9, R2, R9 ;  /* 0x0000000902097221 */ /* 0x001fe20000000000 */
[----:B------:R-:W-:Y:S01]  /*02a0*/  SHF.R.U32.HI R2, RZ, 0x3, R4 ;  /* 0x00000003ff027819 */ /* 0x000fe20000011604 */
[----:B--2---:R-:W-:-:S03]  /*02b0*/  FADD R12, R11, R12 ;  /* 0x0000000c0b0c7221 */ /* 0x004fc60000000000 */
[----:B------:R-:W0:Y:S01]  /*02c0*/  SHFL.BFLY PT, R0, R9, 0x2, 0x1f ;  /* 0x0c401f0009007f89 */ /* 0x000e2200000e0000 */
[----:B------:R-:W-:-:S03]  /*02d0*/  LOP3.LUT R2, R2, 0x7c, RZ, 0xc0, !PT ;  /* 0x0000007c02027812 */ /* 0x000fc600078ec0ff */
[----:B------:R-:W2:Y:S01]  /*02e0*/  SHFL.BFLY PT, R13, R12, 0x2, 0x1f ;  /* 0x0c401f000c0d7f89 */ /* 0x000ea200000e0000 */
[----:B0-----:R-:W-:Y:S01]  /*02f0*/  FADD R6, R9, R0 ;  /* 0x0000000009067221 */ /* 0x001fe20000000000 */
[----:B------:R-:W-:Y:S01]  /*0300*/  LOP3.LUT R0, R4, 0x1f, RZ, 0xc0, !PT ;  /* 0x0000001f04007812 */ /* 0x000fe200078ec0ff */
[----:B------:R-:W-:Y:S02]  /*0310*/  IMAD.MOV.U32 R9, RZ, RZ, RZ ;  /* 0x000000ffff097224 */ /* 0x000fe400078e00ff */
[----:B--2---:R-:W-:Y:S01]  /*0320*/  FADD R13, R12, R13 ;  /* 0x0000000d0c0d7221 */ /* 0x004fe20000000000 */
[----:B------:R-:W0:Y:S01]  /*0330*/  SHFL.BFLY PT, R3, R6, 0x1, 0x1f ;  /* 0x0c201f0006037f89 */ /* 0x000e2200000e0000 */
[----:B------:R-:W-:Y:S01]  /*0340*/  ISETP.GE.U32.AND P0, PT, R0, UR4, PT ;  /* 0x0000000400007c0c */ /* 0x000fe2000bf06070 */
[----:B------:R-:W-:Y:S02]  /*0350*/  UMOV UR4, 0x400 ;  /* 0x0000040000047882 */ /* 0x000fe40000000000 */
[----:B------:R-:W2:Y:S01]  /*0360*/  SHFL.BFLY PT, R10, R13, 0x1, 0x1f ;  /* 0x0c201f000d0a7f89 */ /* 0x000ea200000e0000 */
[----:B------:R-:W-:-:S02]  /*0370*/  UIADD3 UR5, UPT, UPT, UR4, 0x80, URZ ;  /* 0x0000008004057890 */ /* 0x000fc4000fffe0ff */
[----:B-1----:R-:W-:Y:S02]  /*0380*/  ULEA UR4, UR6, UR4, 0x18 ;  /* 0x0000000406047291 */ /* 0x002fe4000f8ec0ff */
[----:B------:R-:W-:-:S05]  /*0390*/  ULEA UR5, UR6, UR5, 0x18 ;  /* 0x0000000506057291 */ /* 0x000fca000f8ec0ff */
[C---:B------:R-:W-:Y:S02]  /*03a0*/  @!P0 LEA R11, R0.reuse, UR4, 0x2 ;  /* 0x00000004000b8c11 */ /* 0x040fe4000f8e10ff */
[----:B------:R-:W-:Y:S01]  /*03b0*/  @!P0 LEA R0, R0, UR5, 0x2 ;  /* 0x0000000500008c11 */ /* 0x000fe2000f8e10ff */
[----:B0-----:R-:W-:Y:S01]  /*03c0*/  FADD R3, R6, R3 ;  /* 0x0000000306037221 */ /* 0x001fe20000000000 */
[----:B------:R-:W-:Y:S02]  /*03d0*/  IMAD.MOV.U32 R6, RZ, RZ, RZ ;  /* 0x000000ffff067224 */ /* 0x000fe400078e00ff */
[----:B--2---:R-:W-:Y:S02]  /*03e0*/  FADD R10, R13, R10 ;  /* 0x0000000a0d0a7221 */ /* 0x004fe40000000000 */
[----:B------:R-:W-:Y:S04]  /*03f0*/  STS [R2+UR4], R3 ;  /* 0x0000000302007988 */ /* 0x000fe80008000804 */
[----:B------:R-:W-:Y:S01]  /*0400*/  STS [R2+UR5], R10 ;  /* 0x0000000a02007988 */ /* 0x000fe20008000805 */
[----:B------:R-:W-:Y:S06]  /*0410*/  BAR.SYNC.DEFER_BLOCKING 0x0 ;  /* 0x0000000000007b1d */ /* 0x000fec0000010000 */
[----:B------:R-:W0:Y:S04]  /*0420*/  @!P0 LDS R6, [R11] ;  /* 0x000000000b068984 */ /* 0x000e280000000800 */
[----:B------:R-:W1:Y:S04]  /*0430*/  @!P0 LDS R9, [R0] ;  /* 0x0000000000098984 */ /* 0x000e680000000800 */
[----:B0-----:R-:W0:Y:S04]  /*0440*/  SHFL.BFLY PT, R13, R6, 0x10, 0x1f ;  /* 0x0e001f00060d7f89 */ /* 0x001e2800000e0000 */
[----:B-1----:R-:W1:Y:S01]  /*0450*/  SHFL.BFLY PT, R14, R9, 0x10, 0x1f ;  /* 0x0e001f00090e7f89 */ /* 0x002e6200000e0000 */
        /* <DEDUP_REMOVED lines=13> */
[----:B------:R-:W-:Y:S01]  /*0530*/  I2FP.F32.S32 R3, UR10 ;  /* 0x0000000a00037c45 */ /* 0x000fe20008201400 */
[----:B-1----:R-:W-:-:S03]  /*0540*/  FADD R11, R10, R11 ;  /* 0x0000000b0a0b7221 */ /* 0x002fc60000000000 */
[----:B------:R-:W0:Y:S01]  /*0550*/  SHFL.BFLY PT, R9, R6, 0x1, 0x1f ;  /* 0x0c201f0006097f89 */ /* 0x000e2200000e0000 */
[----:B------:R-:W1:Y:S03]  /*0560*/  MUFU.RCP R14, R3 ;  /* 0x00000003000e7308 */ /* 0x000e660000001000 */
[----:B------:R-:W2:Y:S01]  /*0570*/  SHFL.BFLY PT, R12, R11, 0x1, 0x1f ;  /* 0x0c201f000b0c7f89 */ /* 0x000ea200000e0000 */
[----:B-1----:R-:W-:-:S04]  /*0580*/  FFMA R13, -R3, R14, 1 ;  /* 0x3f800000030d7423 */ /* 0x002fc8000000010e */
[----:B------:R-:W-:Y:S01]  /*0590*/  FFMA R13, R14, R13, R14 ;  /* 0x0000000d0e0d7223 */ /* 0x000fe2000000000e */
[----:B0-----:R-:W-:-:S04]  /*05a0*/  FADD R2, R6, R9 ;  /* 0x0000000906027221 */ /* 0x001fc80000000000 */
[----:B------:R-:W0:Y:S01]  /*05b0*/  FCHK P0, R2, R3 ;  /* 0x0000000302007302 */ /* 0x000e220000000000 */
[----:B------:R-:W-:Y:S01]  /*05c0*/  FFMA R10, R2, R13, RZ ;  /* 0x0000000d020a7223 */ /* 0x000fe200000000ff */
[----:B--2---:R-:W-:-:S03]  /*05d0*/  FADD R0, R11, R12 ;  /* 0x0000000c0b007221 */ /* 0x004fc60000000000 */
[----:B------:R-:W-:-:S04]  /*05e0*/  FFMA R9, -R3, R10, R2 ;  /* 0x0000000a03097223 */ /* 0x000fc80000000102 */
[----:B------:R-:W-:Y:S01]  /*05f0*/  FFMA R6, R13, R9, R10 ;  /* 0x000000090d067223 */ /* 0x000fe2000000000a */
[----:B0-----:R-:W-:Y:S06]  /*0600*/  @!P0 BRA `(.L_x_187) ;  /* 0x00000000000c8947 */ /* 0x001fec0003800000 */
[----:B------:R-:W-:-:S07]  /*0610*/  MOV R10, 0x630 ;  /* 0x00000630000a7802 */ /* 0x000fce0000000f00 */
[----:B------:R-:W-:Y:S05]  /*0620*/  CALL.REL.NOINC `($__internal_3_$__cuda_sm3x_div_rn_noftz_f32_slowpath) ;  /* 0x0000000400007944 */ /* 0x000fea0003c00000 */
[----:B------:R-:W-:-:S07]  /*0630*/  IMAD.MOV.U32 R6, RZ, RZ, R2 ;  /* 0x000000ffff067224 */ /* 0x000fce00078e0002 */
.L_x_187:
[----:B------:R-:W-:Y:S05]  /*0640*/  BSYNC.RECONVERGENT B0 ;  /* 0x0000000000007941 */ /* 0x000fea0003800200 */
.L_x_186:
        /* <DEDUP_REMOVED lines=9> */
[----:B------:R-:W-:Y:S01]  /*06e0*/  IMAD.MOV.U32 R2, RZ, RZ, R0 ;  /* 0x000000ffff027224 */ /* 0x000fe200078e0000 */
[----:B------:R-:W-:-:S07]  /*06f0*/  MOV R10, 0x710 ;  /* 0x00000710000a7802 */ /* 0x000fce0000000f00 */
[----:B------:R-:W-:Y:S05]  /*0700*/  CALL.REL.NOINC `($__internal_3_$__cuda_sm3x_div_rn_noftz_f32_slowpath) ;  /* 0x0000000000c87944 */ /* 0x000fea0003c00000 */
[----:B------:R-:W-:-:S07]  /*0710*/  MOV R9, R2 ;  /* 0x0000000200097202 */ /* 0x000fce0000000f00 */
.L_x_189:
[----:B------:R-:W-:Y:S05]  /*0720*/  BSYNC.RECONVERGENT B0 ;  /* 0x0000000000007941 */ /* 0x000fea0003800200 */
.L_x_188:
[----:B------:R-:W0:Y:S01]  /*0730*/  LDCU.64 UR4, c[0x0][0x388] ;  /* 0x00007100ff0477ac */ /* 0x000e220008000a00 */
[----:B------:R-:W-:Y:S01]  /*0740*/  FFMA R9, -R6, R6, R9 ;  /* 0x0000000606097223 */ /* 0x000fe20000000109 */
[----:B------:R-:W1:Y:S01]  /*0750*/  LDC.64 R2, c[0x0][0x3a0] ;  /* 0x0000e800ff027b82 */ /* 0x000e620000000a00 */
[----:B------:R-:W2:Y:S02]  /*0760*/  LDCU.64 UR10, c[0x0][0x390] ;  /* 0x00007200ff0a77ac */ /* 0x000ea40008000a00 */
[----:B------:R-:W-:Y:S01]  /*0770*/  FADD R14, R9, 9.9999997473787516356e-06 ;  /* 0x3727c5ac090e7421 */ /* 0x000fe20000000000 */
[----:B------:R-:W3:Y:S04]  /*0780*/  LDCU UR6, c[0x0][0x3b4] ;  /* 0x00007680ff0677ac */ /* 0x000ee80008000800 */
[----:B------:R-:W-:-:S02]  /*0790*/  FSETP.GEU.AND P2, PT, |R14|, 1.175494350822287508e-38, PT ;  /* 0x008000000e00780b */ /* 0x000fc40003f4e200 */
[----:B0-----:R-:W-:Y:S02]  /*07a0*/  ISETP.NE.U32.AND P0, PT, RZ, UR4, PT ;  /* 0x00000004ff007c0c */ /* 0x001fe4000bf05070 */
[----:B--2---:R-:W-:-:S09]  /*07b0*/  ISETP.NE.U32.AND P1, PT, RZ, UR10, PT ;  /* 0x0000000aff007c0c */ /* 0x004fd2000bf25070 */
[----:B------:R-:W-:Y:S01]  /*07c0*/  @!P2 FMUL R14, R14, 16777216 ;  /* 0x4b8000000e0ea820 */ /* 0x000fe20000400000 */
[----:B------:R-:W-:Y:S01]  /*07d0*/  ISETP.NE.AND.EX P0, PT, RZ, UR5, PT, P0 ;  /* 0x00000005ff007c0c */ /* 0x000fe2000bf05300 */
[----:B------:R-:W0:Y:S01]  /*07e0*/  LDCU.64 UR4, c[0x0][0x380] ;  /* 0x00007000ff0477ac */ /* 0x000e220008000a00 */
[----:B------:R-:W-:Y:S01]  /*07f0*/  ISETP.NE.AND.EX P1, PT, RZ, UR11, PT, P1 ;  /* 0x0000000bff007c0c */ /* 0x000fe2000bf25310 */
[----:B------:R-:W2:Y:S01]  /*0800*/  MUFU.RSQ R0, R14 ;  /* 0x0000000e00007308 */ /* 0x000ea20000001400 */
[C---:B------:R-:W-:Y:S01]  /*0810*/  ISETP.NE.OR P0, PT, R4.reuse, RZ, !P0 ;  /* 0x000000ff0400720c */ /* 0x040fe20004705670 */
[----:B------:R-:W4:Y:S01]  /*0820*/  LDCU.64 UR10, c[0x0][0x398] ;  /* 0x00007300ff0a77ac */ /* 0x000f220008000a00 */
[----:B------:R-:W-:-:S11]  /*0830*/  ISETP.NE.OR P1, PT, R4, RZ, !P1 ;  /* 0x000000ff0400720c */ /* 0x000fd60004f25670 */
[----:B------:R-:W5:Y:S01]  /*0840*/  @!P0 LDC.64 R10, c[0x0][0x388] ;  /* 0x0000e200ff0a8b82 */ /* 0x000f620000000a00 */
[----:B--2---:R-:W-:-:S07]  /*0850*/  @!P2 FMUL R0, R0, 4096 ;  /* 0x458000000000a820 */ /* 0x004fce0000400000 */
[----:B------:R-:W2:Y:S01]  /*0860*/  @!P1 LDC.64 R12, c[0x0][0x390] ;  /* 0x0000e400ff0c9b82 */ /* 0x000ea20000000a00 */
[----:B-----5:R-:W-:-:S05]  /*0870*/  @!P0 IMAD.WIDE.U32 R10, R8, 0x4, R10 ;  /* 0x00000004080a8825 */ /* 0x020fca00078e000a */
[----:B------:R0:W-:Y:S01]  /*0880*/  @!P0 STG.E.EF desc[UR8][R10.64], R6 ;  /* 0x000000060a008986 */ /* 0x0001e2000c001908 */
[----:B---3--:R-:W-:Y:S01]  /*0890*/  ISETP.GE.AND P0, PT, R4, UR6, PT ;  /* 0x0000000604007c0c */ /* 0x008fe2000bf06270 */
[----:B--2---:R-:W-:Y:S02]  /*08a0*/  @!P1 IMAD.WIDE.U32 R12, R8, 0x4, R12 ;  /* 0x00000004080c9825 */ /* 0x004fe400078e000c */
[----:B------:R-:W2:Y:S03]  /*08b0*/  LDC.64 R8, c[0x0][0x3a8] ;  /* 0x0000ea00ff087b82 */ /* 0x000ea60000000a00 */
[----:B------:R3:W-:Y:S07]  /*08c0*/  @!P1 STG.E.EF desc[UR8][R12.64], R0 ;  /* 0x000000000c009986 */ /* 0x0007ee000c001908 */
[----:B01--4-:R-:W-:Y:S05]  /*08d0*/  @P0 EXIT ;  /* 0x000000000000094d */ /* 0x013fea0003800000 */
.L_x_190:
[----:B0-----:R-:W-:-:S04]  /*08e0*/  IADD3 R19, P0, PT, R5, R4, RZ ;  /* 0x0000000405137210 */ /* 0x001fc80007f1e0ff */
[----:B------:R-:W-:Y:S01]  /*08f0*/  LEA.HI.X.SX32 R10, R4, R7, 0x1, P0 ;  /* 0x00000007040a7211 */ /* 0x000fe200000f0eff */
[----:B------:R-:W-:-:S03]  /*0900*/  IMAD.SHL.U32 R16, R19, 0x4, RZ ;  /* 0x0000000413107824 */ /* 0x000fc600078e00ff */
[----:B------:R-:W-:Y:S02]  /*0910*/  SHF.L.U64.HI R19, R19, 0x2, R10 ;  /* 0x0000000213137819 */ /* 0x000fe4000001020a */
[----:B------:R-:W-:-:S04]  /*0920*/  IADD3 R14, P0, PT, R16, UR10, RZ ;  /* 0x0000000a100e7c10 */ /* 0x000fc8000ff1e0ff */
[----:B------:R-:W-:Y:S01]  /*0930*/  IADD3.X R15, PT, PT, R19, UR11, RZ, P0, !PT ;  /* 0x0000000b130f7c10 */ /* 0x000fe200087fe4ff */
[----:B------:R-:W-:-:S05]  /*0940*/  IMAD.WIDE R10, R4, 0x4, R2 ;  /* 0x00000004040a7825 */ /* 0x000fca00078e0202 */
[----:B------:R-:W4:Y:S01]  /*0950*/  LDG.E.EF R15, desc[UR8][R14.64] ;  /* 0x000000080e0f7981 */ /* 0x000f22000c0e1900 */
[----:B--23--:R-:W-:-:S03]  /*0960*/  IMAD.WIDE R12, R4, 0x4, R8 ;  /* 0x00000004040c7825 */ /* 0x00cfc600078e0208 */
[----:B------:R-:W2:Y:S04]  /*0970*/  LDG.E.CONSTANT R11, desc[UR8][R10.64] ;  /* 0x000000080a0b7981 */ /* 0x000ea8000c1e9900 */
[----:B------:R-:W2:Y:S01]  /*0980*/  LDG.E.CONSTANT R13, desc[UR8][R12.64] ;  /* 0x000000080c0d7981 */ /* 0x000ea2000c1e9900 */
[----:B------:R-:W-:Y:S01]  /*0990*/  IADD3 R16, P0, PT, R16, UR4, RZ ;  /* 0x0000000410107c10 */ /* 0x000fe2000ff1e0ff */
[----:B------:R-:W-:Y:S02]  /*09a0*/  VIADD R4, R4, UR7 ;  /* 0x0000000704047c36 */ /* 0x000fe40008000000 */
[----:B----4-:R-:W-:-:S04]  /*09b0*/  FADD R17, R15, -R6 ;  /* 0x800000060f117221 */ /* 0x010fc80000000000 */
[----:B------:R-:W-:Y:S01]  /*09c0*/  FMUL R18, R0, R17 ;  /* 0x0000001100127220 */ /* 0x000fe20000400000 */
[----:B------:R-:W-:Y:S02]  /*09d0*/  IADD3.X R17, PT, PT, R19, UR5, RZ, P0, !PT ;  /* 0x0000000513117c10 */ /* 0x000fe400087fe4ff */
[----:B------:R-:W-:Y:S01]  /*09e0*/  ISETP.GE.AND P0, PT, R4, UR6, PT ;  /* 0x0000000604007c0c */ /* 0x000fe2000bf06270 */
[----:B--2---:R-:W-:-:S05]  /*09f0*/  FFMA R19, R18, R11, R13 ;  /* 0x0000000b12137223 */ /* 0x004fca000000000d */
[----:B------:R0:W-:Y:S07]  /*0a00*/  STG.E.EF desc[UR8][R16.64], R19 ;  /* 0x0000001310007986 */ /* 0x0001ee000c001908 */
[----:B------:R-:W-:Y:S05]  /*0a10*/  @!P0 BRA `(.L_x_190) ;  /* 0xfffffffc00b08947 */ /* 0x000fea000383ffff */
[----:B------:R-:W-:Y:S05]  /*0a20*/  EXIT ;  /* 0x000000000000794d */ /* 0x000fea0003800000 */
        .weak           $__internal_3_$__cuda_sm3x_div_rn_noftz_f32_slowpath
        .type           $__internal_3_$__cuda_sm3x_div_rn_noftz_f32_slowpath,@function
        .size           $__internal_3_$__cuda_sm3x_div_rn_noftz_f32_slowpath,(.L_x_308 - $__internal_3_$__cuda_sm3x_div_rn_noftz_f32_slowpath)
$__internal_3_$__cuda_sm3x_div_rn_noftz_f32_slowpath:
[----:B------:R-:W-:Y:S01]  /*0a30*/  SHF.R.U32.HI R11, RZ, 0x17, R3 ;  /* 0x00000017ff0b7819 */ /* 0x000fe20000011603 */
[----:B------:R-:W-:Y:S01]  /*0a40*/  BSSY.RECONVERGENT B1, `(.L_x_191) ;  /* 0x0000063000017945 */ /* 0x000fe20003800200 */
[----:B------:R-:W-:Y:S02]  /*0a50*/  SHF.R.U32.HI R9, RZ, 0x17, R2 ;  /* 0x00000017ff097819 */ /* 0x000fe40000011602 */
[----:B------:R-:W-:Y:S02]  /*0a60*/  LOP3.LUT R11, R11, 0xff, RZ, 0xc0, !PT ;  /* 0x000000ff0b0b7812 */ /* 0x000fe400078ec0ff */
[----:B------:R-:W-:Y:S02]  /*0a70*/  LOP3.LUT R16, R9, 0xff, RZ, 0xc0, !PT ;  /* 0x000000ff09107812 */ /* 0x000fe400078ec0ff */
[----:B------:R-:W-:Y:S01]  /*0a80*/  MOV R13, R3 ;  /* 0x00000003000d7202 */ /* 0x000fe20000000f00 */
[----:B------:R-:W-:Y:S02]  /*0a90*/  VIADD R14, R11, 0xffffffff ;  /* 0xffffffff0b0e7836 */ /* 0x000fe40000000000 */
[----:B------:R-:W-:-:S03]  /*0aa0*/  VIADD R12, R16, 0xffffffff ;  /* 0xffffffff100c7836 */ /* 0x000fc60000000000 */
[----:B------:R-:W-:-:S04]  /*0ab0*/  ISETP.GT.U32.AND P0, PT, R14, 0xfd, PT ;  /* 0x000000fd0e00780c */ /* 0x000fc80003f04070 */
[----:B------:R-:W-:-:S13]  /*0ac0*/  ISETP.GT.U32.OR P0, PT, R12, 0xfd, P0 ;  /* 0x000000fd0c00780c */ /* 0x000fda0000704470 */
[----:B------:R-:W-:Y:S01]  /*0ad0*/  @!P0 IMAD.MOV.U32 R9, RZ, RZ, RZ ;  /* 0x000000ffff098224 */ /* 0x000fe200078e00ff */
        /* <DEDUP_REMOVED lines=19> */
[----:B------:R-:W-:Y:S02]  /*0c10*/  @P0 IMAD.MOV.U32 R9, RZ, RZ, RZ ;  /* 0x000000ffff090224 */ /* 0x000fe400078e00ff */
[----:B------:R-:W-:Y:S01]  /*0c20*/  @!P0 FFMA R2, R2, 1.84467440737095516160e+19, RZ ;  /* 0x5f80000002028823 */ /* 0x000fe200000000ff */
[----:B------:R-:W-:Y:S02]  /*0c30*/  @!P0 IMAD.MOV.U32 R9, RZ, RZ, -0x40 ;  /* 0xffffffc0ff098424 */ /* 0x000fe400078e00ff */
[----:B------:R-:W-:-:S03]  /*0c40*/  @!P1 FFMA R13, R3, 1.84467440737095516160e+19, RZ ;  /* 0x5f800000030d9823 */ /* 0x000fc600000000ff */
[----:B------:R-:W-:-:S07]  /*0c50*/  @!P1 IADD3 R9, PT, PT, R9, 0x40, RZ ;  /* 0x0000004009099810 */ /* 0x000fce0007ffe0ff */
.L_x_192:
[----:B------:R-:W-:Y:S01]  /*0c60*/  LEA R12, R11, 0xc0800000, 0x17 ;  /* 0xc08000000b0c7811 */ /* 0x000fe200078eb8ff */
[----:B------:R-:W-:Y:S04]  /*0c70*/  BSSY.RECONVERGENT B2, `(.L_x_197) ;  /* 0x0000036000027945 */ /* 0x000fe80003800200 */
[----:B------:R-:W-:Y:S02]  /*0c80*/  IMAD.IADD R13, R13, 0x1, -R12 ;  /* 0x000000010d0d7824 */ /* 0x000fe400078e0a0c */
[----:B------:R-:W-:Y:S02]  /*0c90*/  VIADD R12, R16, 0xffffff81 ;  /* 0xffffff81100c7836 */ /* 0x000fe40000000000 */
[----:B------:R-:W0:Y:S01]  /*0ca0*/  MUFU.RCP R14, R13 ;  /* 0x0000000d000e7308 */ /* 0x000e220000001000 */
[----:B------:R-:W-:Y:S01]  /*0cb0*/  FADD.FTZ R15, -R13, -RZ ;  /* 0x800000ff0d0f7221 */ /* 0x000fe20000010100 */
[C---:B------:R-:W-:Y:S01]  /*0cc0*/  IMAD R2, R12.reuse, -0x800000, R2 ;  /* 0xff8000000c027824 */ /* 0x040fe200078e0202 */
[----:B------:R-:W-:-:S05]  /*0cd0*/  IADD3 R12, PT, PT, R12, 0x7f, -R11 ;  /* 0x0000007f0c0c7810 */ /* 0x000fca0007ffe80b */
[----:B------:R-:W-:Y:S02]  /*0ce0*/  IMAD.IADD R12, R12, 0x1, R9 ;  /* 0x000000010c0c7824 */ /* 0x000fe400078e0209 */
[----:B0-----:R-:W-:-:S04]  /*0cf0*/  FFMA R17, R14, R15, 1 ;  /* 0x3f8000000e117423 */ /* 0x001fc8000000000f */
        /* <DEDUP_REMOVED lines=8> */
[----:B------:R-:W-:-:S05]  /*0d80*/  IADD3 R13, PT, PT, R11, R12, RZ ;  /* 0x0000000c0b0d7210 */ /* 0x000fca0007ffe0ff */
[----:B------:R-:W-:-:S05]  /*0d90*/  VIADD R9, R13, 0xffffffff ;  /* 0xffffffff0d097836 */ /* 0x000fca0000000000 */
        /* <DEDUP_REMOVED lines=10> */
[-CC-:B------:R-:W-:Y:S01]  /*0e40*/  FFMA.RM R12, R19, R15.reuse, R14.reuse ;  /* 0x0000000f130c7223 */ /* 0x180fe2000000400e */
[C---:B------:R-:W-:Y:S02]  /*0e50*/  ISETP.NE.AND P2, PT, R13.reuse, RZ, PT ;  /* 0x000000ff0d00720c */ /* 0x040fe40003f45270 */
[----:B------:R-:W-:Y:S02]  /*0e60*/  ISETP.NE.AND P1, PT, R13, RZ, PT ;  /* 0x000000ff0d00720c */ /* 0x000fe40003f25270 */
[----:B------:R-:W-:Y:S01]  /*0e70*/  LOP3.LUT R11, R9, 0x7fffff, RZ, 0xc0, !PT ;  /* 0x007fffff090b7812 */ /* 0x000fe200078ec0ff */
[----:B------:R-:W-:Y:S01]  /*0e80*/  FFMA.RP R9, R19, R15, R14 ;  /* 0x0000000f13097223 */ /* 0x000fe2000000800e */
[----:B------:R-:W-:Y:S02]  /*0e90*/  VIADD R14, R13, 0x20 ;  /* 0x000000200d0e7836 */ /* 0x000fe40000000000 */
[----:B------:R-:W-:Y:S01]  /*0ea0*/  LOP3.LUT R11, R11, 0x800000, RZ, 0xfc, !PT ;  /* 0x008000000b0b7812 */ /* 0x000fe200078efcff */
[----:B------:R-:W-:Y:S01]  /*0eb0*/  IMAD.MOV R13, RZ, RZ, -R13 ;  /* 0x000000ffff0d7224 */ /* 0x000fe200078e0a0d */
[----:B------:R-:W-:-:S02]  /*0ec0*/  FSETP.NEU.FTZ.AND P0, PT, R9, R12, PT ;  /* 0x0000000c0900720b */ /* 0x000fc40003f1d000 */
[----:B------:R-:W-:Y:S02]  /*0ed0*/  SHF.L.U32 R14, R11, R14, RZ ;  /* 0x0000000e0b0e7219 */ /* 0x000fe400000006ff */
[----:B------:R-:W-:Y:S02]  /*0ee0*/  SEL R12, R13, RZ, P2 ;  /* 0x000000ff0d0c7207 */ /* 0x000fe40001000000 */
[----:B------:R-:W-:Y:S02]  /*0ef0*/  ISETP.NE.AND P1, PT, R14, RZ, P1 ;  /* 0x000000ff0e00720c */ /* 0x000fe40000f25270 */
[----:B------:R-:W-:Y:S02]  /*0f00*/  SHF.R.U32.HI R12, RZ, R12, R11 ;  /* 0x0000000cff0c7219 */ /* 0x000fe4000001160b */
[----:B------:R-:W-:Y:S02]  /*0f10*/  PLOP3.LUT P0, PT, P0, P1, PT, 0xf8, 0x8f ;  /* 0x00000000008f781c */ /* 0x000fe40000703f70 */
[----:B------:R-:W-:-:S02]  /*0f20*/  SHF.R.U32.HI R14, RZ, 0x1, R12 ;  /* 0x00000001ff0e7819 */ /* 0x000fc4000001160c */
[----:B------:R-:W-:-:S04]  /*0f30*/  SEL R9, RZ, 0x1, !P0 ;  /* 0x00000001ff097807 */ /* 0x000fc80004000000 */
[----:B------:R-:W-:-:S04]  /*0f40*/  LOP3.LUT R9, R9, 0x1, R14, 0xf8, !PT ;  /* 0x0000000109097812 */ /* 0x000fc800078ef80e */
[----:B------:R-:W-:-:S04]  /*0f50*/  LOP3.LUT R9, R9, R12, RZ, 0xc0, !PT ;  /* 0x0000000c09097212 */ /* 0x000fc800078ec0ff */
[----:B------:R-:W-:-:S04]  /*0f60*/  IADD3 R9, PT, PT, R14, R9, RZ ;  /* 0x000000090e097210 */ /* 0x000fc80007ffe0ff */
[----:B------:R-:W-:Y:S01]  /*0f70*/  LOP3.LUT R2, R9, R2, RZ, 0xfc, !PT ;  /* 0x0000000209027212 */ /* 0x000fe200078efcff */
[----:B------:R-:W-:Y:S06]  /*0f80*/  BRA `(.L_x_200) ;  /* 0x0000000000107947 */ /* 0x000fec0003800000 */
.L_x_199:
[----:B------:R-:W-:-:S04]  /*0f90*/  LOP3.LUT R2, R2, 0x80000000, RZ, 0xc0, !PT ;  /* 0x8000000002027812 */ /* 0x000fc800078ec0ff */
[----:B------:R-:W-:Y:S01]  /*0fa0*/  LOP3.LUT R2, R2, 0x7f800000, RZ, 0xfc, !PT ;  /* 0x7f80000002027812 */ /* 0x000fe200078efcff */
[----:B------:R-:W-:Y:S06]  /*0fb0*/  BRA `(.L_x_200) ;  /* 0x0000000000047947 */ /* 0x000fec0003800000 */
.L_x_198:
[----:B------:R-:W-:-:S07]  /*0fc0*/  IMAD R2, R12, 0x800000, R2 ;  /* 0x008000000c027824 */ /* 0x000fce00078e0202 */
.L_x_200:
[----:B------:R-:W-:Y:S05]  /*0fd0*/  BSYNC.RECONVERGENT B2 ;  /* 0x0000000000027941 */ /* 0x000fea0003800200 */
.L_x_197:
[----:B------:R-:W-:Y:S05]  /*0fe0*/  BRA `(.L_x_201) ;  /* 0x0000000000207947 */ /* 0x000fea0003800000 */
.L_x_196:
[----:B------:R-:W-:-:S04]  /*0ff0*/  LOP3.LUT R2, R13, 0x80000000, R2, 0x48, !PT ;  /* 0x800000000d027812 */ /* 0x000fc800078e4802 */
[----:B------:R-:W-:Y:S01]  /*1000*/  LOP3.LUT R2, R2, 0x7f800000, RZ, 0xfc, !PT ;  /* 0x7f80000002027812 */ /* 0x000fe200078efcff */
[----:B------:R-:W-:Y:S06]  /*1010*/  BRA `(.L_x_201) ;  /* 0x0000000000147947 */ /* 0x000fec0003800000 */
.L_x_195:
[----:B------:R-:W-:Y:S01]  /*1020*/  LOP3.LUT R2, R13, 0x80000000, R2, 0x48, !PT ;  /* 0x800000000d027812 */ /* 0x000fe200078e4802 */
[----:B------:R-:W-:Y:S06]  /*1030*/  BRA `(.L_x_201) ;  /* 0x00000000000c7947 */ /* 0x000fec0003800000 */
.L_x_194:
[----:B------:R-:W0:Y:S01]  /*1040*/  MUFU.RSQ R2, -QNAN ;  /* 0xffc0000000027908 */ /* 0x000e220000001400 */
[----:B------:R-:W-:Y:S05]  /*1050*/  BRA `(.L_x_201) ;  /* 0x0000000000047947 */ /* 0x000fea0003800000 */
.L_x_193:
[----:B------:R-:W-:-:S07]  /*1060*/  FADD.FTZ R2, R2, R3 ;  /* 0x0000000302027221 */ /* 0x000fce0000010000 */
.L_x_201:
[----:B------:R-:W-:Y:S05]  /*1070*/  BSYNC.RECONVERGENT B1 ;  /* 0x0000000000017941 */ /* 0x000fea0003800200 */
.L_x_191:
[----:B------:R-:W-:-:S04]  /*1080*/  IMAD.MOV.U32 R11, RZ, RZ, 0x0 ;  /* 0x00000000ff0b7424 */ /* 0x000fc800078e00ff */
[----:B0-----:R-:W-:Y:S05]  /*1090*/  RET.REL.NODEC R10 `(layernorm_forward_kernel5) ;  /* 0xffffffec0ad87950 */ /* 0x001fea0003c3ffff */
.L_x_202:
        /* <DEDUP_REMOVED lines=14> */
.L_x_308:


//--------------------- .text.layernorm_backward_kernel --------------------------
	.section	.text.layernorm_backward_kernel,"ax",@progbits
	.align	128
        .global         layernorm_backward_kernel
        .type           layernorm_backward_kernel,@function
        .size           layernorm_backward_kernel,(.L_x_309 - layernorm_backward_kernel)
        .other          layernorm_backward_kernel,@"STO_CUDA_ENTRY STV_DEFAULT"
layernorm_backward_kernel:
.text.layernorm_backward_kernel:
        /* <DEDUP_REMOVED lines=21> */
.L_x_205:
        /* <DEDUP_REMOVED lines=28> */
.L_x_204:
[----:B------:R-:W-:Y:S05]  /*0310*/  BSYNC.RECONVERGENT B0 ;  /* 0x0000000000007941 */ /* 0x000fea0003800200 */
.L_x_203:
        /* <DEDUP_REMOVED lines=15> */
.L_x_254:
        /* <DEDUP_REMOVED lines=69> */
.L_x_211:
        /* <DEDUP_REMOVED lines=74> */
.L_x_210:
[----:B------:R-:W-:Y:S05]  /*0d00*/  BSYNC.RECONVERGENT B1 ;  /* 0x0000000000017941 */ /* 0x000fea0003800200 */
.L_x_209:
        /* <DEDUP_REMOVED lines=50> */
.L_x_213:
[----:B------:R-:W-:Y:S05]  /*1030*/  BSYNC.RECONVERGENT B1 ;  /* 0x0000000000017941 */ /* 0x000fea0003800200 */
.L_x_212:
        /* <DEDUP_REMOVED lines=33> */
.L_x_215:
[----:B------:R-:W-:Y:S05]  /*1250*/  BSYNC.RECONVERGENT B1 ;  /* 0x0000000000017941 */ /* 0x000fea0003800200 */
.L_x_214:
        /* <DEDUP_REMOVED lines=20> */
.L_x_208:
[----:B------:R-:W-:Y:S05]  /*13a0*/  BSYNC.RECONVERGENT B0 ;  /* 0x0000000000007941 */ /* 0x000fea0003800200 */
.L_x_207:
        /* <DEDUP_REMOVED lines=21> */
.L_x_272:
        /* <DEDUP_REMOVED lines=11> */
[----:B-----5:R-:W-:Y:S05]  /*15b0*/  CALL.REL.NOINC `($__internal_4_$__cuda_sm3x_div_rn_noftz_f32_slowpath) ;  /* 0x0000001400f87944 */ /* 0x020fea0003c00000 */
[----:B------:R-:W-:-:S07]  /*15c0*/  MOV R4, R0 ;  /* 0x0000000000047202 */ /* 0x000fce0000000f00 */
.L_x_218:
[----:B------:R-:W-:Y:S05]  /*15d0*/  BSYNC.RECONVERGENT B0 ;  /* 0x0000000000007941 */ /* 0x000fea0003800200 */
.L_x_217:
        /* <DEDUP_REMOVED lines=11> */
[----:B-----5:R-:W-:Y:S05]  /*1690*/  CALL.REL.NOINC `($__internal_4_$__cuda_sm3x_div_rn_noftz_f32_slowpath) ;  /* 0x0000001400c07944 */ /* 0x020fea0003c00000 */
[----:B------:R-:W-:-:S07]  /*16a0*/  IMAD.MOV.U32 R2, RZ, RZ, R0 ;  /* 0x000000ffff027224 */ /* 0x000fce00078e0000 */
.L_x_220:
[----:B------:R-:W-:Y:S05]  /*16b0*/  BSYNC.RECONVERGENT B0 ;  /* 0x0000000000007941 */ /* 0x000fea0003800200 */
.L_x_219:
        /* <DEDUP_REMOVED lines=21> */
.L_x_226:
[----:B------:R-:W0:Y:S02]  /*1810*/  LDS R24, [R13] ;  /* 0x000000000d187984 */ /* 0x000e240000000800 */
[----:B0-----:R-:W-:-:S05]  /*1820*/  FADD R25, R3, R24 ;  /* 0x0000001803197221 */ /* 0x001fca0000000000 */
[----:B------:R-:W0:Y:S02]  /*1830*/  ATOMS.CAST.SPIN P0, [R13], R24, R25 ;  /* 0x000000180d00758d */ /* 0x000e240001800019 */
[----:B0-----:R-:W-:Y:S05]  /*1840*/  @!P0 BRA `(.L_x_226) ;  /* 0xfffffffc00f08947 */ /* 0x001fea000383ffff */
[----:B------:R-:W-:Y:S05]  /*1850*/  BSYNC.RECONVERGENT B2 ;  /* 0x0000000000027941 */ /* 0x000fea0003800200 */
.L_x_225:
[----:B------:R-:W-:Y:S01]  /*1860*/  BSSY.RECONVERGENT B2, `(.L_x_227) ;  /* 0x0000006000027945 */ /* 0x000fe20003800200 */
[----:B------:R-:W-:-:S07]  /*1870*/  FMUL R31, R3, R0 ;  /* 0x00000000031f7220 */ /* 0x000fce0000400000 */
.L_x_228:
[----:B------:R-:W0:Y:S02]  /*1880*/  LDS R24, [R10] ;  /* 0x000000000a187984 */ /* 0x000e240000000800 */
[----:B0-----:R-:W-:-:S05]  /*1890*/  FADD R25, R31, R24 ;  /* 0x000000181f197221 */ /* 0x001fca0000000000 */
[----:B------:R-:W0:Y:S02]  /*18a0*/  ATOMS.CAST.SPIN P0, [R10], R24, R25 ;  /* 0x000000180a00758d */ /* 0x000e240001800019 */
[----:B0-----:R-:W-:Y:S05]  /*18b0*/  @!P0 BRA `(.L_x_228) ;  /* 0xfffffffc00f08947 */ /* 0x001fea000383ffff */
[----:B------:R-:W-:Y:S05]  /*18c0*/  BSYNC.RECONVERGENT B2 ;  /* 0x0000000000027941 */ /* 0x000fea0003800200 */
.L_x_227:
        /* <DEDUP_REMOVED lines=19> */
.L_x_230:
[----:B------:R-:W0:Y:S02]  /*1a00*/  LDS R26, [R13+0x80] ;  /* 0x000080000d1a7984 */ /* 0x000e240000000800 */
[----:B0----5:R-:W-:-:S05]  /*1a10*/  FADD R27, R3, R26 ;  /* 0x0000001a031b7221 */ /* 0x021fca0000000000 */
[----:B------:R-:W0:Y:S02]  /*1a20*/  ATOMS.CAST.SPIN P1, [R13+0x80], R26, R27 ;  /* 0x0000801a0d00758d */ /* 0x000e24000182001b */
[----:B0-----:R-:W-:Y:S05]  /*1a30*/  @!P1 BRA `(.L_x_230) ;  /* 0xfffffffc00f09947 */ /* 0x001fea000383ffff */
[----:B------:R-:W-:Y:S05]  /*1a40*/  BSYNC.RECONVERGENT B2 ;  /* 0x0000000000027941 */ /* 0x000fea0003800200 */
.L_x_229:
[----:B------:R-:W-:Y:S01]  /*1a50*/  BSSY.RECONVERGENT B2, `(.L_x_231) ;  /* 0x0000006000027945 */ /* 0x000fe20003800200 */
[----:B------:R-:W-:-:S07]  /*1a60*/  FMUL R31, R3, R0 ;  /* 0x00000000031f7220 */ /* 0x000fce0000400000 */
.L_x_232:
[----:B------:R-:W0:Y:S02]  /*1a70*/  LDS R26, [R10+0x80] ;  /* 0x000080000a1a7984 */ /* 0x000e240000000800 */
[----:B0-----:R-:W-:-:S05]  /*1a80*/  FADD R27, R31, R26 ;  /* 0x0000001a1f1b7221 */ /* 0x001fca0000000000 */
[----:B------:R-:W0:Y:S02]  /*1a90*/  ATOMS.CAST.SPIN P1, [R10+0x80], R26, R27 ;  /* 0x0000801a0a00758d */ /* 0x000e24000182001b */
[----:B0-----:R-:W-:Y:S05]  /*1aa0*/  @!P1 BRA `(.L_x_232) ;  /* 0xfffffffc00f09947 */ /* 0x001fea000383ffff */
[----:B------:R-:W-:Y:S05]  /*1ab0*/  BSYNC.RECONVERGENT B2 ;  /* 0x0000000000027941 */ /* 0x000fea0003800200 */
.L_x_231:
        /* <DEDUP_REMOVED lines=14> */
.L_x_234:
[----:B------:R-:W0:Y:S02]  /*1ba0*/  LDS R22, [R13+0x100] ;  /* 0x000100000d167984 */ /* 0x000e240000000800 */
[----:B0----5:R-:W-:-:S05]  /*1bb0*/  FADD R23, R21, R22 ;  /* 0x0000001615177221 */ /* 0x021fca0000000000 */
[----:B------:R-:W0:Y:S02]  /*1bc0*/  ATOMS.CAST.SPIN P0, [R13+0x100], R22, R23 ;  /* 0x000100160d00758d */ /* 0x000e240001800017 */
[----:B0-----:R-:W-:Y:S05]  /*1bd0*/  @!P0 BRA `(.L_x_234) ;  /* 0xfffffffc00f08947 */ /* 0x001fea000383ffff */
[----:B------:R-:W-:Y:S05]  /*1be0*/  BSYNC.RECONVERGENT B2 ;  /* 0x0000000000027941 */ /* 0x000fea0003800200 */
.L_x_233:
[----:B------:R-:W-:Y:S01]  /*1bf0*/  BSSY.RECONVERGENT B2, `(.L_x_235) ;  /* 0x0000006000027945 */ /* 0x000fe20003800200 */
[----:B------:R-:W-:-:S07]  /*1c00*/  FMUL R3, R21, R0 ;  /* 0x0000000015037220 */ /* 0x000fce0000400000 */
.L_x_236:
[----:B------:R-:W0:Y:S02]  /*1c10*/  LDS R22, [R10+0x100] ;  /* 0x000100000a167984 */ /* 0x000e240000000800 */
[----:B0-----:R-:W-:-:S05]  /*1c20*/  FADD R23, R3, R22 ;  /* 0x0000001603177221 */ /* 0x001fca0000000000 */
[----:B------:R-:W0:Y:S02]  /*1c30*/  ATOMS.CAST.SPIN P0, [R10+0x100], R22, R23 ;  /* 0x000100160a00758d */ /* 0x000e240001800017 */
[----:B0-----:R-:W-:Y:S05]  /*1c40*/  @!P0 BRA `(.L_x_236) ;  /* 0xfffffffc00f08947 */ /* 0x001fea000383ffff */
[----:B------:R-:W-:Y:S05]  /*1c50*/  BSYNC.RECONVERGENT B2 ;  /* 0x0000000000027941 */ /* 0x000fea0003800200 */
.L_x_235:
[----:B------:R-:W2:Y:S01]  /*1c60*/  LDG.E R20, desc[UR8][R24.64+0x100] ;  /* 0x0001000818147981 */ /* 0x000ea2000c1e1900 */
[----:B------:R-:W-:Y:S01]  /*1c70*/  FFMA R21, R21, R26, RZ ;  /* 0x0000001a15157223 */ /* 0x000fe200000000ff */
[----:B------:R-:W-:-:S03]  /*1c80*/  LOP3.LUT R3, R17, 0x60, RZ, 0xfc, !PT ;  /* 0x0000006011037812 */ /* 0x000fc600078efcff */
[----:B------:R-:W-:-:S04]  /*1c90*/  FADD R21, R21, -R4 ;  /* 0x8000000415157221 */ /* 0x000fc80000000000 */
[----:B------:R-:W-:-:S04]  /*1ca0*/  FFMA R0, R0, -R2, R21 ;  /* 0x8000000200007223 */ /* 0x000fc80000000015 */
[----:B--2---:R-:W-:-:S05]  /*1cb0*/  FFMA R21, R7, R0, R20 ;  /* 0x0000000007157223 */ /* 0x004fca0000000014 */
[----:B------:R2:W-:Y:S02]  /*1cc0*/  STG.E desc[UR8][R24.64+0x100], R21 ;  /* 0x0001001518007986 */ /* 0x0005e4000c101908 */
.L_x_224:
[----:B------:R-:W-:Y:S05]  /*1cd0*/  BSYNC.RECONVERGENT B0 ;  /* 0x0000000000007941 */ /* 0x000fea0003800200 */
.L_x_223:
[----:B------:R-:W-:-:S13]  /*1ce0*/  ISETP.GE.U32.AND P0, PT, R14, 0x60, PT ;  /* 0x000000600e00780c */ /* 0x000fda0003f06070 */
[----:B------:R-:W-:Y:S05]  /*1cf0*/  @!P0 BRA `(.L_x_222) ;  /* 0x0000000400dc8947 */ /* 0x000fea0003800000 */
[----:B--2---:R-:W2:Y:S01]  /*1d00*/  S2R R21, SR_CgaCtaId ;  /* 0x0000000000157919 */ /* 0x004ea20000008800 */
[----:B------:R-:W-:-:S04]  /*1d10*/  MOV R0, 0x400 ;  /* 0x0000040000007802 */ /* 0x000fc80000000f00 */
[----:B--2---:R-:W-:-:S07]  /*1d20*/  LEA R0, R21, R0, 0x18 ;  /* 0x0000000015007211 */ /* 0x004fce00078ec0ff */
.L_x_253:
        /* <DEDUP_REMOVED lines=18> */
.L_x_238:
[----:B------:R-:W0:Y:S02]  /*1e50*/  LDS R24, [R30] ;  /* 0x000000001e187984 */ /* 0x000e240000000800 */
[----:B0----5:R-:W-:-:S05]  /*1e60*/  FADD R25, R27, R24 ;  /* 0x000000181b197221 */ /* 0x021fca0000000000 */
[----:B------:R-:W0:Y:S02]  /*1e70*/  ATOMS.CAST.SPIN P0, [R30], R24, R25 ;  /* 0x000000181e00758d */ /* 0x000e240001800019 */
[----:B0-----:R-:W-:Y:S05]  /*1e80*/  @!P0 BRA `(.L_x_238) ;  /* 0xfffffffc00f08947 */ /* 0x001fea000383ffff */
[----:B------:R-:W-:Y:S05]  /*1e90*/  BSYNC.RECONVERGENT B0 ;  /* 0x0000000000007941 */ /* 0x000fea0003800200 */
.L_x_237:
[----:B------:R-:W0:Y:S01]  /*1ea0*/  LDC R31, c[0x0][0x3d0] ;  /* 0x0000f400ff1f7b82 */ /* 0x000e220000000800 */
[----:B------:R-:W-:Y:S01]  /*1eb0*/  BSSY.RECONVERGENT B0, `(.L_x_239) ;  /* 0x0000007000007945 */ /* 0x000fe20003800200 */
[----:B------:R-:W-:Y:S01]  /*1ec0*/  FMUL R37, R27, R38 ;  /* 0x000000261b257220 */ /* 0x000fe20000400000 */
[----:B0-----:R-:W-:-:S07]  /*1ed0*/  LEA R32, R31, R30, 0x2 ;  /* 0x0000001e1f207211 */ /* 0x001fce00078e10ff */
.L_x_240:
[----:B------:R-:W0:Y:S02]  /*1ee0*/  LDS R24, [R32] ;  /* 0x0000000020187984 */ /* 0x000e240000000800 */
[----:B0-----:R-:W-:-:S05]  /*1ef0*/  FADD R25, R37, R24 ;  /* 0x0000001825197221 */ /* 0x001fca0000000000 */
[----:B------:R-:W0:Y:S02]  /*1f00*/  ATOMS.CAST.SPIN P0, [R32], R24, R25 ;  /* 0x000000182000758d */ /* 0x000e240001800019 */
[----:B0-----:R-:W-:Y:S05]  /*1f10*/  @!P0 BRA `(.L_x_240) ;  /* 0xfffffffc00f08947 */ /* 0x001fea000383ffff */
[----:B------:R-:W-:Y:S05]  /*1f20*/  BSYNC.RECONVERGENT B0 ;  /* 0x0000000000007941 */ /* 0x000fea0003800200 */
.L_x_239:
        /* <DEDUP_REMOVED lines=15> */
.L_x_242:
[----:B------:R-:W0:Y:S02]  /*2020*/  LDS R26, [R30+0x80] ;  /* 0x000080001e1a7984 */ /* 0x000e240000000800 */
[----:B0----5:R-:W-:-:S05]  /*2030*/  FADD R27, R33, R26 ;  /* 0x0000001a211b7221 */ /* 0x021fca0000000000 */
[----:B------:R-:W0:Y:S02]  /*2040*/  ATOMS.CAST.SPIN P0, [R30+0x80], R26, R27 ;  /* 0x0000801a1e00758d */ /* 0x000e24000180001b */
[----:B0-----:R-:W-:Y:S05]  /*2050*/  @!P0 BRA `(.L_x_242) ;  /* 0xfffffffc00f08947 */ /* 0x001fea000383ffff */
[----:B------:R-:W-:Y:S05]  /*2060*/  BSYNC.RECONVERGENT B0 ;  /* 0x0000000000007941 */ /* 0x000fea0003800200 */
.L_x_241:
[----:B------:R-:W-:Y:S01]  /*2070*/  BSSY.RECONVERGENT B0, `(.L_x_243) ;  /* 0x0000006000007945 */ /* 0x000fe20003800200 */
[----:B------:R-:W-:-:S07]  /*2080*/  FMUL R37, R33, R38 ;  /* 0x0000002621257220 */ /* 0x000fce0000400000 */
.L_x_244:
[----:B------:R-:W0:Y:S02]  /*2090*/  LDS R26, [R32+0x80] ;  /* 0x00008000201a7984 */ /* 0x000e240000000800 */
[----:B0-----:R-:W-:-:S05]  /*20a0*/  FADD R27, R37, R26 ;  /* 0x0000001a251b7221 */ /* 0x001fca0000000000 */
[----:B------:R-:W0:Y:S02]  /*20b0*/  ATOMS.CAST.SPIN P0, [R32+0x80], R26, R27 ;  /* 0x0000801a2000758d */ /* 0x000e24000180001b */
[----:B0-----:R-:W-:Y:S05]  /*20c0*/  @!P0 BRA `(.L_x_244) ;  /* 0xfffffffc00f08947 */ /* 0x001fea000383ffff */
[----:B------:R-:W-:Y:S05]  /*20d0*/  BSYNC.RECONVERGENT B0 ;  /* 0x0000000000007941 */ /* 0x000fea0003800200 */
.L_x_243:
        /* <DEDUP_REMOVED lines=12> */
.L_x_246:
[----:B------:R-:W0:Y:S02]  /*21a0*/  LDS R26, [R30+0x100] ;  /* 0x000100001e1a7984 */ /* 0x000e240000000800 */
[----:B0----5:R-:W-:-:S05]  /*21b0*/  FADD R27, R33, R26 ;  /* 0x0000001a211b7221 */ /* 0x021fca0000000000 */
[----:B------:R-:W0:Y:S02]  /*21c0*/  ATOMS.CAST.SPIN P0, [R30+0x100], R26, R27 ;  /* 0x0001001a1e00758d */ /* 0x000e24000180001b */
[----:B0-----:R-:W-:Y:S05]  /*21d0*/  @!P0 BRA `(.L_x_246) ;  /* 0xfffffffc00f08947 */ /* 0x001fea000383ffff */
[----:B------:R-:W-:Y:S05]  /*21e0*/  BSYNC.RECONVERGENT B0 ;  /* 0x0000000000007941 */ /* 0x000fea0003800200 */
.L_x_245:
[----:B------:R-:W-:Y:S01]  /*21f0*/  BSSY.RECONVERGENT B0, `(.L_x_247) ;  /* 0x0000006000007945 */ /* 0x000fe20003800200 */
[----:B------:R-:W-:-:S07]  /*2200*/  FMUL R37, R33, R38 ;  /* 0x0000002621257220 */ /* 0x000fce0000400000 */
.L_x_248:
[----:B------:R-:W0:Y:S02]  /*2210*/  LDS R26, [R32+0x100] ;  /* 0x00010000201a7984 */ /* 0x000e240000000800 */
[----:B0-----:R-:W-:-:S05]  /*2220*/  FADD R27, R37, R26 ;  /* 0x0000001a251b7221 */ /* 0x001fca0000000000 */
[----:B------:R-:W0:Y:S02]  /*2230*/  ATOMS.CAST.SPIN P0, [R32+0x100], R26, R27 ;  /* 0x0001001a2000758d */ /* 0x000e24000180001b */
[----:B0-----:R-:W-:Y:S05]  /*2240*/  @!P0 BRA `(.L_x_248) ;  /* 0xfffffffc00f08947 */ /* 0x001fea000383ffff */
[----:B------:R-:W-:Y:S05]  /*2250*/  BSYNC.RECONVERGENT B0 ;  /* 0x0000000000007941 */ /* 0x000fea0003800200 */
.L_x_247:
        /* <DEDUP_REMOVED lines=12> */
.L_x_250:
[----:B------:R-:W0:Y:S02]  /*2320*/  LDS R20, [R30+0x180] ;  /* 0x000180001e147984 */ /* 0x000e240000000800 */
[----:B0----5:R-:W-:-:S05]  /*2330*/  FADD R21, R35, R20 ;  /* 0x0000001423157221 */ /* 0x021fca0000000000 */
[----:B------:R-:W0:Y:S02]  /*2340*/  ATOMS.CAST.SPIN P0, [R30+0x180], R20, R21 ;  /* 0x000180141e00758d */ /* 0x000e240001800015 */
[----:B0-----:R-:W-:Y:S05]  /*2350*/  @!P0 BRA `(.L_x_250) ;  /* 0xfffffffc00f08947 */ /* 0x001fea000383ffff */
[----:B------:R-:W-:Y:S05]  /*2360*/  BSYNC.RECONVERGENT B0 ;  /* 0x0000000000007941 */ /* 0x000fea0003800200 */
.L_x_249:
[----:B------:R-:W-:Y:S01]  /*2370*/  BSSY.RECONVERGENT B0, `(.L_x_251) ;  /* 0x0000006000007945 */ /* 0x000fe20003800200 */
[----:B------:R-:W-:-:S07]  /*2380*/  FMUL R23, R35, R26 ;  /* 0x0000001a23177220 */ /* 0x000fce0000400000 */
.L_x_252:
[----:B------:R-:W0:Y:S02]  /*2390*/  LDS R20, [R32+0x180] ;  /* 0x0001800020147984 */ /* 0x000e240000000800 */
[----:B0-----:R-:W-:-:S05]  /*23a0*/  FADD R21, R23, R20 ;  /* 0x0000001417157221 */ /* 0x001fca0000000000 */
[----:B------:R-:W0:Y:S02]  /*23b0*/  ATOMS.CAST.SPIN P0, [R32+0x180], R20, R21 ;  /* 0x000180142000758d */ /* 0x000e240001800015 */
[----:B0-----:R-:W-:Y:S05]  /*23c0*/  @!P0 BRA `(.L_x_252) ;  /* 0xfffffffc00f08947 */ /* 0x001fea000383ffff */
[----:B------:R-:W-:Y:S05]  /*23d0*/  BSYNC.RECONVERGENT B0 ;  /* 0x0000000000007941 */ /* 0x000fea0003800200 */
.L_x_251:
        /* <DEDUP_REMOVED lines=9> */
.L_x_222:
[----:B------:R-:W-:Y:S05]  /*2470*/  BSYNC.RECONVERGENT B1 ;  /* 0x0000000000017941 */ /* 0x000fea0003800200 */
.L_x_221:
[----:B------:R-:W-:-:S05]  /*2480*/  SHF.R.U32.HI R0, RZ, 0x5, R28 ;  /* 0x00000005ff007819 */ /* 0x000fca000001161c */
[----:B------:R-:W-:-:S04]  /*2490*/  IMAD R3, R0, UR10, RZ ;  /* 0x0000000a00037c24 */ /* 0x000fc8000f8e02ff */
[----:B------:R-:W-:-:S05]  /*24a0*/  IMAD.IADD R16, R3, 0x1, R16 ;  /* 0x0000000103107824 */ /* 0x000fca00078e0210 */
[----:B------:R-:W-:-:S13]  /*24b0*/  ISETP.GE.AND P0, PT, R16, UR5, PT ;  /* 0x0000000510007c0c */ /* 0x000fda000bf06270 */
[----:B------:R-:W-:Y:S05]  /*24c0*/  @!P0 BRA `(.L_x_254) ;  /* 0xffffffdc00d08947 */ /* 0x000fea000383ffff */
.L_x_206:
        /* <DEDUP_REMOVED lines=13> */
.L_x_257:
        /* <DEDUP_REMOVED lines=11> */
.L_x_256:
[----:B------:R-:W-:Y:S05]  /*2650*/  BSYNC.RECONVERGENT B0 ;  /* 0x0000000000007941 */ /* 0x000fea0003800200 */
.L_x_255:
        /* <DEDUP_REMOVED lines=18> */
.L_x_259:
[----:B------:R-:W-:Y:S05]  /*2780*/  BSYNC.RECONVERGENT B0 ;  /* 0x0000000000007941 */ /* 0x000fea0003800200 */
.L_x_258:
        /* <DEDUP_REMOVED lines=9> */
.L_x_260:
        /* <DEDUP_REMOVED lines=12> */
.L_x_216:
        /* <DEDUP_REMOVED lines=8> */
.L_x_262:
[----:B------:R-:W-:Y:S05]  /*2960*/  BSYNC B0 ;  /* 0x0000000000007941 */ /* 0x000fea0003800000 */
.L_x_261:
        /* <DEDUP_REMOVED lines=9> */
.L_x_263:
[----:B------:R-:W-:Y:S02]  /*2a00*/  HFMA2 R30, -RZ, RZ, 0, 2.384185791015625e-07 ;  /* 0x00000004ff1e7431 */ /* 0x000fe400000001ff */
[----:B------:R-:W-:-:S04]  /*2a10*/  IMAD.MOV.U32 R2, RZ, RZ, R26 ;  /* 0x000000ffff027224 */ /* 0x000fc800078e001a */
[----:B------:R-:W-:-:S05]  /*2a20*/  FADD R2, R3, R2 ;  /* 0x0000000203027221 */ /* 0x000fca0000000000 */
[----:B------:R-:W-:-:S07]  /*2a30*/  MOV R27, R2 ;  /* 0x00000002001b7202 */ /* 0x000fce0000000f00 */
[----:B------:R-:W-:Y:S05]  /*2a40*/  WARPSYNC.COLLECTIVE R24, `(.L_x_264) ;  /* 0x0000000018087348 */ /* 0x000fea0003c00000 */
[----:B------:R0:W1:Y:S02]  /*2a50*/  SHFL.BFLY P0, R26, R27, R30, R31 ;  /* 0x0c00001e1b1a7389 */ /* 0x000064000000001f */
[----:B01----:R-:W-:Y:S05]  /*2a60*/  ENDCOLLECTIVE ;  /* 0x000000000000791b */ /* 0x003fea0003800000 */
.L_x_264:
[----:B------:R-:W-:Y:S02]  /*2a70*/  HFMA2 R30, -RZ, RZ, 0, 1.1920928955078125e-07 ;  /* 0x00000002ff1e7431 */ /* 0x000fe400000001ff */
[----:B------:R-:W-:-:S04]  /*2a80*/  IMAD.MOV.U32 R21, RZ, RZ, R26 ;  /* 0x000000ffff157224 */ /* 0x000fc800078e001a */
[----:B------:R-:W-:-:S05]  /*2a90*/  FADD R21, R2, R21 ;  /* 0x0000001502157221 */ /* 0x000fca0000000000 */
[----:B------:R-:W-:-:S07]  /*2aa0*/  MOV R27, R21 ;  /* 0x00000015001b7202 */ /* 0x000fce0000000f00 */
[----:B------:R-:W-:Y:S05]  /*2ab0*/  WARPSYNC.COLLECTIVE R24, `(.L_x_265) ;  /* 0x0000000018087348 */ /* 0x000fea0003c00000 */
[----:B------:R0:W1:Y:S02]  /*2ac0*/  SHFL.BFLY P0, R26, R27, R30, R31 ;  /* 0x0c00001e1b1a7389 */ /* 0x000064000000001f */
[----:B01----:R-:W-:Y:S05]  /*2ad0*/  ENDCOLLECTIVE ;  /* 0x000000000000791b */ /* 0x003fea0003800000 */
.L_x_265:
[----:B------:R-:W-:Y:S02]  /*2ae0*/  HFMA2 R30, -RZ, RZ, 0, 5.9604644775390625e-08 ;  /* 0x00000001ff1e7431 */ /* 0x000fe400000001ff */
[----:B------:R-:W-:-:S04]  /*2af0*/  IMAD.MOV.U32 R0, RZ, RZ, R26 ;  /* 0x000000ffff007224 */ /* 0x000fc800078e001a */
[----:B------:R-:W-:-:S05]  /*2b00*/  FADD R3, R21, R0 ;  /* 0x0000000015037221 */ /* 0x000fca0000000000 */
[----:B------:R-:W-:-:S07]  /*2b10*/  MOV R27, R3 ;  /* 0x00000003001b7202 */ /* 0x000fce0000000f00 */
[----:B------:R-:W-:Y:S05]  /*2b20*/  WARPSYNC.COLLECTIVE R24, `(.L_x_266) ;  /* 0x0000000018087348 */ /* 0x000fea0003c00000 */
[----:B------:R0:W1:Y:S02]  /*2b30*/  SHFL.BFLY P0, R26, R27, R30, R31 ;  /* 0x0c00001e1b1a7389 */ /* 0x000064000000001f */
[----:B01----:R-:W-:Y:S05]  /*2b40*/  ENDCOLLECTIVE ;  /* 0x000000000000791b */ /* 0x003fea0003800000 */
.L_x_266:
[----:B------:R-:W-:Y:S01]  /*2b50*/  HFMA2 R30, -RZ, RZ, 0, 9.5367431640625e-07 ;  /* 0x00000010ff1e7431 */ /* 0x000fe200000001ff */
[----:B------:R-:W-:Y:S01]  /*2b60*/  MOV R27, R4 ;  /* 0x00000004001b7202 */ /* 0x000fe20000000f00 */
[----:B------:R-:W-:-:S07]  /*2b70*/  IMAD.MOV.U32 R0, RZ, RZ, R26 ;  /* 0x000000ffff007224 */ /* 0x000fce00078e001a */
[----:B------:R-:W-:Y:S05]  /*2b80*/  WARPSYNC.COLLECTIVE R24, `(.L_x_267) ;  /* 0x0000000018087348 */ /* 0x000fea0003c00000 */
[----:B------:R0:W1:Y:S02]  /*2b90*/  SHFL.BFLY P0, R26, R27, R30, R31 ;  /* 0x0c00001e1b1a7389 */ /* 0x000064000000001f */
[----:B01----:R-:W-:Y:S05]  /*2ba0*/  ENDCOLLECTIVE ;  /* 0x000000000000791b */ /* 0x003fea0003800000 */
.L_x_267:
        /* <DEDUP_REMOVED lines=8> */
.L_x_268:
[----:B------:R-:W-:Y:S02]  /*2c30*/  HFMA2 R30, -RZ, RZ, 0, 2.384185791015625e-07 ;  /* 0x00000004ff1e7431 */ /* 0x000fe400000001ff */
[----:B------:R-:W-:-:S04]  /*2c40*/  IMAD.MOV.U32 R23, RZ, RZ, R26 ;  /* 0x000000ffff177224 */ /* 0x000fc800078e001a */
[----:B------:R-:W-:-:S05]  /*2c50*/  FADD R23, R20, R23 ;  /* 0x0000001714177221 */ /* 0x000fca0000000000 */
[----:B------:R-:W-:-:S07]  /*2c60*/  MOV R27, R23 ;  /* 0x00000017001b7202 */ /* 0x000fce0000000f00 */
[----:B------:R-:W-:Y:S05]  /*2c70*/  WARPSYNC.COLLECTIVE R24, `(.L_x_269) ;  /* 0x0000000018087348 */ /* 0x000fea0003c00000 */
[----:B------:R0:W1:Y:S02]  /*2c80*/  SHFL.BFLY P0, R26, R27, R30, R31 ;  /* 0x0c00001e1b1a7389 */ /* 0x000064000000001f */
[----:B01----:R-:W-:Y:S05]  /*2c90*/  ENDCOLLECTIVE ;  /* 0x000000000000791b */ /* 0x003fea0003800000 */
.L_x_269:
[----:B------:R-:W-:Y:S01]  /*2ca0*/  HFMA2 R30, -RZ, RZ, 0, 1.1920928955078125e-07 ;  /* 0x00000002ff1e7431 */ /* 0x000fe200000001ff */
[----:B------:R-:W-:-:S05]  /*2cb0*/  MOV R22, R26 ;  /* 0x0000001a00167202 */ /* 0x000fca0000000f00 */
[----:B------:R-:W-:-:S04]  /*2cc0*/  FADD R22, R23, R22 ;  /* 0x0000001617167221 */ /* 0x000fc80000000000 */
[----:B------:R-:W-:-:S07]  /*2cd0*/  IMAD.MOV.U32 R27, RZ, RZ, R22 ;  /* 0x000000ffff1b7224 */ /* 0x000fce00078e0016 */
[----:B------:R-:W-:Y:S05]  /*2ce0*/  WARPSYNC.COLLECTIVE R24, `(.L_x_270) ;  /* 0x0000000018087348 */ /* 0x000fea0003c00000 */
[----:B------:R0:W1:Y:S02]  /*2cf0*/  SHFL.BFLY P0, R26, R27, R30, R31 ;  /* 0x0c00001e1b1a7389 */ /* 0x000064000000001f */
[----:B01----:R-:W-:Y:S05]  /*2d00*/  ENDCOLLECTIVE ;  /* 0x000000000000791b */ /* 0x003fea0003800000 */
.L_x_270:
[----:B------:R-:W-:Y:S01]  /*2d10*/  IMAD.MOV.U32 R30, RZ, RZ, 0x1 ;  /* 0x00000001ff1e7424 */ /* 0x000fe200078e00ff */
[----:B------:R-:W-:-:S05]  /*2d20*/  MOV R25, R26 ;  /* 0x0000001a00197202 */ /* 0x000fca0000000f00 */
[----:B------:R-:W-:-:S05]  /*2d30*/  FADD R25, R22, R25 ;  /* 0x0000001916197221 */ /* 0x000fca0000000000 */
[----:B------:R-:W-:-:S07]  /*2d40*/  MOV R27, R25 ;  /* 0x00000019001b7202 */ /* 0x000fce0000000f00 */
[----:B------:R-:W-:Y:S05]  /*2d50*/  WARPSYNC.COLLECTIVE R24, `(.L_x_271) ;  /* 0x0000000018087348 */ /* 0x000fea0003c00000 */
[----:B------:R0:W1:Y:S02]  /*2d60*/  SHFL.BFLY P0, R26, R27, R30, R31 ;  /* 0x0c00001e1b1a7389 */ /* 0x000064000000001f */
[----:B01----:R-:W-:Y:S05]  /*2d70*/  ENDCOLLECTIVE ;  /* 0x000000000000791b */ /* 0x003fea0003800000 */
.L_x_271:
[----:B------:R-:W-:Y:S01]  /*2d80*/  MOV R4, R26 ;  /* 0x0000001a00047202 */ /* 0x000fe20000000f00 */
[----:B------:R-:W-:Y:S06]  /*2d90*/  BRA `(.L_x_272) ;  /* 0xffffffe400d87947 */ /* 0x000fec000383ffff */
        .weak           $__internal_4_$__cuda_sm3x_div_rn_noftz_f32_slowpath
        .type           $__internal_4_$__cuda_sm3x_div_rn_noftz_f32_slowpath,@function
        .size           $__internal_4_$__cuda_sm3x_div_rn_noftz_f32_slowpath,(.L_x_309 - $__internal_4_$__cuda_sm3x_div_rn_noftz_f32_slowpath)
$__internal_4_$__cuda_sm3x_div_rn_noftz_f32_slowpath:
        /* <DEDUP_REMOVED lines=35> */
.L_x_274:
        /* <DEDUP_REMOVED lines=51> */
.L_x_281:
[----:B------:R-:W-:-:S04]  /*3300*/  LOP3.LUT R0, R0, 0x80000000, RZ, 0xc0, !PT ;  /* 0x8000000000007812 */ /* 0x000fc800078ec0ff */
[----:B------:R-:W-:Y:S01]  /*3310*/  LOP3.LUT R0, R0, 0x7f800000, RZ, 0xfc, !PT ;  /* 0x7f80000000007812 */ /* 0x000fe200078efcff */
[----:B------:R-:W-:Y:S06]  /*3320*/  BRA `(.L_x_282) ;  /* 0x0000000000047947 */ /* 0x000fec0003800000 */
.L_x_280:
[----:B------:R-:W-:-:S07]  /*3330*/  LEA R0, R23, R0, 0x17 ;  /* 0x0000000017007211 */ /* 0x000fce00078eb8ff */
.L_x_282:
[----:B------:R-:W-:Y:S05]  /*3340*/  BSYNC.RECONVERGENT B2 ;  /* 0x0000000000027941 */ /* 0x000fea0003800200 */
.L_x_279:
[----:B------:R-:W-:Y:S05]  /*3350*/  BRA `(.L_x_283) ;  /* 0x0000000000207947 */ /* 0x000fea0003800000 */
.L_x_278:
[----:B------:R-:W-:-:S04]  /*3360*/  LOP3.LUT R0, R21, 0x80000000, R0, 0x48, !PT ;  /* 0x8000000015007812 */ /* 0x000fc800078e4800 */
[----:B------:R-:W-:Y:S01]  /*3370*/  LOP3.LUT R0, R0, 0x7f800000, RZ, 0xfc, !PT ;  /* 0x7f80000000007812 */ /* 0x000fe200078efcff */
[----:B------:R-:W-:Y:S06]  /*3380*/  BRA `(.L_x_283) ;  /* 0x0000000000147947 */ /* 0x000fec0003800000 */
.L_x_277:
[----:B------:R-:W-:Y:S01]  /*3390*/  LOP3.LUT R0, R21, 0x80000000, R0, 0x48, !PT ;  /* 0x8000000015007812 */ /* 0x000fe200078e4800 */
[----:B------:R-:W-:Y:S06]  /*33a0*/  BRA `(.L_x_283) ;  /* 0x00000000000c7947 */ /* 0x000fec0003800000 */
.L_x_276:
[----:B------:R-:W0:Y:S01]  /*33b0*/  MUFU.RSQ R0, -QNAN ;  /* 0xffc0000000007908 */ /* 0x000e220000001400 */
[----:B------:R-:W-:Y:S05]  /*33c0*/  BRA `(.L_x_283) ;  /* 0x0000000000047947 */ /* 0x000fea0003800000 */
.L_x_275:
[----:B------:R-:W-:-:S07]  /*33d0*/  FADD.FTZ R0, R0, R12 ;  /* 0x0000000c00007221 */ /* 0x000fce0000010000 */
.L_x_283:
[----:B------:R-:W-:Y:S05]  /*33e0*/  BSYNC.RECONVERGENT B1 ;  /* 0x0000000000017941 */ /* 0x000fea0003800200 */
.L_x_273:
[----:B------:R-:W-:Y:S01]  /*33f0*/  HFMA2 R21, -RZ, RZ, 0, 0 ;  /* 0x00000000ff157431 */ /* 0x000fe200000001ff */
[----:B------:R-:W-:-:S04]  /*3400*/  MOV R20, R2 ;  /* 0x0000000200147202 */ /* 0x000fc80000000f00 */
[----:B0-----:R-:W-:Y:S05]  /*3410*/  RET.REL.NODEC R20 `(layernorm_backward_kernel) ;  /* 0xffffffc814f87950 */ /* 0x001fea0003c3ffff */
.L_x_284:
        /* <DEDUP_REMOVED lines=14> */
.L_x_309:


//--------------------- .text.layernorm_forward_kernel --------------------------
	.section	.text.layernorm_forward_kernel,"ax",@progbits
	.align	128
        .global         layernorm_forward_kernel
        .type           layernorm_forward_kernel,@function
        .size           layernorm_forward_kernel,(.L_x_310 - layernorm_forward_kernel)
        .other          layernorm_forward_kernel,@"STO_CUDA_ENTRY STV_DEFAULT"
layernorm_forward_kernel:
.text.layernorm_forward_kernel:
        /* <DEDUP_REMOVED lines=17> */
.L_x_287:
        /* <DEDUP_REMOVED lines=10> */
.L_x_286:
[----:B------:R-:W-:Y:S05]  /*01b0*/  BSYNC.RECONVERGENT B0 ;  /* 0x0000000000007941 */ /* 0x000fea0003800200 */
.L_x_285:
        /* <DEDUP_REMOVED lines=70> */
[----:B------:R-:W-:Y:S05]  /*0620*/  CALL.REL.NOINC `($__internal_5_$__cuda_sm3x_div_rn_noftz_f32_slowpath) ;  /* 0x0000000400007944 */ /* 0x000fea0003c00000 */
[----:B------:R-:W-:-:S07]  /*0630*/  IMAD.MOV.U32 R6, RZ, RZ, R2 ;  /* 0x000000ffff067224 */ /* 0x000fce00078e0002 */
.L_x_289:
[----:B------:R-:W-:Y:S05]  /*0640*/  BSYNC.RECONVERGENT B0 ;  /* 0x0000000000007941 */ /* 0x000fea0003800200 */
.L_x_288:
        /* <DEDUP_REMOVED lines=11> */
[----:B------:R-:W-:Y:S05]  /*0700*/  CALL.REL.NOINC `($__internal_5_$__cuda_sm3x_div_rn_noftz_f32_slowpath) ;  /* 0x0000000000c87944 */ /* 0x000fea0003c00000 */
[----:B------:R-:W-:-:S07]  /*0710*/  MOV R9, R2 ;  /* 0x0000000200097202 */ /* 0x000fce0000000f00 */
.L_x_291:
[----:B------:R-:W-:Y:S05]  /*0720*/  BSYNC.RECONVERGENT B0 ;  /* 0x0000000000007941 */ /* 0x000fea0003800200 */
.L_x_290:
        /* <DEDUP_REMOVED lines=27> */
.L_x_292:
        /* <DEDUP_REMOVED lines=21> */
        .weak           $__internal_5_$__cuda_sm3x_div_rn_noftz_f32_slowpath
        .type           $__internal_5_$__cuda_sm3x_div_rn_noftz_f32_slowpath,@function
        .size           $__internal_5_$__cuda_sm3x_div_rn_noftz_f32_slowpath,(.L_x_310 - $__internal_5_$__cuda_sm3x_div_rn_noftz_f32_slowpath)
$__internal_5_$__cuda_sm3x_div_rn_noftz_f32_slowpath:
        /* <DEDUP_REMOVED lines=35> */
.L_x_294:
        /* <DEDUP_REMOVED lines=51> */
.L_x_301:
[----:B------:R-:W-:-:S04]  /*0f90*/  LOP3.LUT R2, R2, 0x80000000, RZ, 0xc0, !PT ;  /* 0x8000000002027812 */ /* 0x000fc800078ec0ff */
[----:B------:R-:W-:Y:S01]  /*0fa0*/  LOP3.LUT R2, R2, 0x7f800000, RZ, 0xfc, !PT ;  /* 0x7f80000002027812 */ /* 0x000fe200078efcff */
[----:B------:R-:W-:Y:S06]  /*0fb0*/  BRA `(.L_x_302) ;  /* 0x0000000000047947 */ /* 0x000fec0003800000 */
.L_x_300:
[----:B------:R-:W-:-:S07]  /*0fc0*/  IMAD R2, R12, 0x800000, R2 ;  /* 0x008000000c027824 */ /* 0x000fce00078e0202 */
.L_x_302:
[----:B------:R-:W-:Y:S05]  /*0fd0*/  BSYNC.RECONVERGENT B2 ;  /* 0x0000000000027941 */ /* 0x000fea0003800200 */
.L_x_299:
[----:B------:R-:W-:Y:S05]  /*0fe0*/  BRA `(.L_x_303) ;  /* 0x0000000000207947 */ /* 0x000fea0003800000 */
.L_x_298:
[----:B------:R-:W-:-:S04]  /*0ff0*/  LOP3.LUT R2, R13, 0x80000000, R2, 0x48, !PT ;  /* 0x800000000d027812 */ /* 0x000fc800078e4802 */
[----:B------:R-:W-:Y:S01]  /*1000*/  LOP3.LUT R2, R2, 0x7f800000, RZ, 0xfc, !PT ;  /* 0x7f80000002027812 */ /* 0x000fe200078efcff */
[----:B------:R-:W-:Y:S06]  /*1010*/  BRA `(.L_x_303) ;  /* 0x0000000000147947 */ /* 0x000fec0003800000 */
.L_x_297:
[----:B------:R-:W-:Y:S01]  /*1020*/  LOP3.LUT R2, R13, 0x80000000, R2, 0x48, !PT ;  /* 0x800000000d027812 */ /* 0x000fe200078e4802 */
[----:B------:R-:W-:Y:S06]  /*1030*/  BRA `(.L_x_303) ;  /* 0x00000000000c7947 */ /* 0x000fec0003800000 */
.L_x_296:
[----:B------:R-:W0:Y:S01]  /*1040*/  MUFU.RSQ R2, -QNAN ;  /* 0xffc0000000027908 */ /* 0x000e220000001400 */
[----:B------:R-:W-:Y:S05]  /*1050*/  BRA `(.L_x_303) ;  /* 0x0000000000047947 */ /* 0x000fea0003800000 */
.L_x_295:
[----:B------:R-:W-:-:S07]  /*1060*/  FADD.FTZ R2, R2, R3 ;  /* 0x0000000302027221 */ /* 0x000fce0000010000 */
.L_x_303:
[----:B------:R-:W-:Y:S05]  /*1070*/  BSYNC.RECONVERGENT B1 ;  /* 0x0000000000017941 */ /* 0x000fea0003800200 */
.L_x_293:
[----:B------:R-:W-:-:S04]  /*1080*/  IMAD.MOV.U32 R11, RZ, RZ, 0x0 ;  /* 0x00000000ff0b7424 */ /* 0x000fc800078e00ff */
[----:B0-----:R-:W-:Y:S05]  /*1090*/  RET.REL.NODEC R10 `(layernorm_forward_kernel) ;  /* 0xffffffec0ad87950 */ /* 0x001fea0003c3ffff */
.L_x_304:
        /* <DEDUP_REMOVED lines=14> */
.L_x_310:


//--------------------- .nv.shared.layernorm_backward_kernel7 --------------------------
	.section	.nv.shared.layernorm_backward_kernel7,"aw",@nobits
	.sectionflags	@""
	.align	16
	.zero		1024


//--------------------- .nv.shared.reserved.0     --------------------------
	.section	.nv.shared.reserved.0,"aw",@nobits
	.weak		__nv_reservedSMEM_offset_0_alias
	.size		__nv_reservedSMEM_offset_0_alias, 0, 64
	.other		__nv_reservedSMEM_offset_0_alias,@"STO_CUDA_RESERVED_SHARED STV_DEFAULT"
__nv_reservedSMEM_offset_0_alias:
	.zero		0
	.zero		64


//--------------------- .nv.global                --------------------------
	.section	.nv.global,"aw",@nobits
.nv.global:
	.type		_ZN34_INTERNAL_bd14a3ee_4_k_cu_89a8a5fd4cuda3std6ranges3__45__cpo9iter_moveE,@object
	.size		_ZN34_INTERNAL_bd14a3ee_4_k_cu_89a8a5fd4cuda3std6ranges3__45__cpo9iter_moveE,(_ZN34_INTERNAL_bd14a3ee_4_k_cu_89a8a5fd4cuda3std3__436_GLOBAL__N__bd14a3ee_4_k_cu_89a8a5fd6ignoreE - _ZN34_INTERNAL_bd14a3ee_4_k_cu_89a8a5fd4cuda3std6ranges3__45__cpo9iter_moveE)
_ZN34_INTERNAL_bd14a3ee_4_k_cu_89a8a5fd4cuda3std6ranges3__45__cpo9iter_moveE:
	.zero		1
	.type		_ZN34_INTERNAL_bd14a3ee_4_k_cu_89a8a5fd4cuda3std3__436_GLOBAL__N__bd14a3ee_4_k_cu_89a8a5fd6ignoreE,@object
	.size		_ZN34_INTERNAL_bd14a3ee_4_k_cu_89a8a5fd4cuda3std3__436_GLOBAL__N__bd14a3ee_4_k_cu_89a8a5fd6ignoreE,(_ZN34_INTERNAL_bd14a3ee_4_k_cu_89a8a5fd4cuda3std3__45__cpo4cendE - _ZN34_INTERNAL_bd14a3ee_4_k_cu_89a8a5fd4cuda3std3__436_GLOBAL__N__bd14a3ee_4_k_cu_89a8a5fd6ignoreE)
_ZN34_INTERNAL_bd14a3ee_4_k_cu_89a8a5fd4cuda3std3__436_GLOBAL__N__bd14a3ee_4_k_cu_89a8a5fd6ignoreE:
	.zero		1
	.type		_ZN34_INTERNAL_bd14a3ee_4_k_cu_89a8a5fd4cuda3std3__45__cpo4cendE,@object
	.size		_ZN34_INTERNAL_bd14a3ee_4_k_cu_89a8a5fd4cuda3std3__45__cpo4cendE,(_ZN34_INTERNAL_bd14a3ee_4_k_cu_89a8a5fd4cuda3std3__45__cpo3endE - _ZN34_INTERNAL_bd14a3ee_4_k_cu_89a8a5fd4cuda3std3__45__cpo4cendE)
_ZN34_INTERNAL_bd14a3ee_4_k_cu_89a8a5fd4cuda3std3__45__cpo4cendE:
	.zero		1
	.type		_ZN34_INTERNAL_bd14a3ee_4_k_cu_89a8a5fd4cuda3std3__45__cpo3endE,@object
	.size		_ZN34_INTERNAL_bd14a3ee_4_k_cu_89a8a5fd4cuda3std3__45__cpo3endE,(_ZN34_INTERNAL_bd14a3ee_4_k_cu_89a8a5fd4cuda3std3__48in_placeE - _ZN34_INTERNAL_bd14a3ee_4_k_cu_89a8a5fd4cuda3std3__45__cpo3endE)
_ZN34_INTERNAL_bd14a3ee_4_k_cu_89a8a5fd4cuda3std3__45__cpo3endE:
	.zero		1
	.type		_ZN34_INTERNAL_bd14a3ee_4_k_cu_89a8a5fd4cuda3std3__48in_placeE,@object
	.size		_ZN34_INTERNAL_bd14a3ee_4_k_cu_89a8a5fd4cuda3std3__48in_placeE,(_ZN34_INTERNAL_bd14a3ee_4_k_cu_89a8a5fd4cuda3std6ranges3__45__cpo7advanceE - _ZN34_INTERNAL_bd14a3ee_4_k_cu_89a8a5fd4cuda3std3__48in_placeE)
_ZN34_INTERNAL_bd14a3ee_4_k_cu_89a8a5fd4cuda3std3__48in_placeE:
	.zero		1
	.type		_ZN34_INTERNAL_bd14a3ee_4_k_cu_89a8a5fd4cuda3std6ranges3__45__cpo7advanceE,@object
	.size		_ZN34_INTERNAL_bd14a3ee_4_k_cu_89a8a5fd4cuda3std6ranges3__45__cpo7advanceE,(_ZN34_INTERNAL_bd14a3ee_4_k_cu_89a8a5fd4cuda3std3__45__cpo5beginE - _ZN34_INTERNAL_bd14a3ee_4_k_cu_89a8a5fd4cuda3std6ranges3__45__cpo7advanceE)
_ZN34_INTERNAL_bd14a3ee_4_k_cu_89a8a5fd4cuda3std6ranges3__45__cpo7advanceE:
	.zero		1
	.type		_ZN34_INTERNAL_bd14a3ee_4_k_cu_89a8a5fd4cuda3std3__45__cpo5beginE,@object
	.size		_ZN34_INTERNAL_bd14a3ee_4_k_cu_89a8a5fd4cuda3std3__45__cpo5beginE,(_ZN34_INTERNAL_bd14a3ee_4_k_cu_89a8a5fd4cuda3std3__419piecewise_constructE - _ZN34_INTERNAL_bd14a3ee_4_k_cu_89a8a5fd4cuda3std3__45__cpo5beginE)
_ZN34_INTERNAL_bd14a3ee_4_k_cu_89a8a5fd4cuda3std3__45__cpo5beginE:
	.zero		1
	.type		_ZN34_INTERNAL_bd14a3ee_4_k_cu_89a8a5fd4cuda3std3__419piecewise_constructE,@object
	.size		_ZN34_INTERNAL_bd14a3ee_4_k_cu_89a8a5fd4cuda3std3__419piecewise_constructE,(_ZN34_INTERNAL_bd14a3ee_4_k_cu_89a8a5fd4cuda3std3__45__cpo6cbeginE - _ZN34_INTERNAL_bd14a3ee_4_k_cu_89a8a5fd4cuda3std3__419piecewise_constructE)
_ZN34_INTERNAL_bd14a3ee_4_k_cu_89a8a5fd4cuda3std3__419piecewise_constructE:
	.zero		1
	.type		_ZN34_INTERNAL_bd14a3ee_4_k_cu_89a8a5fd4cuda3std3__45__cpo6cbeginE,@object
	.size		_ZN34_INTERNAL_bd14a3ee_4_k_cu_89a8a5fd4cuda3std3__45__cpo6cbeginE,(_ZN34_INTERNAL_bd14a3ee_4_k_cu_89a8a5fd4cuda3std6ranges3__45__cpo4swapE - _ZN34_INTERNAL_bd14a3ee_4_k_cu_89a8a5fd4cuda3std3__45__cpo6cbeginE)
_ZN34_INTERNAL_bd14a3ee_4_k_cu_89a8a5fd4cuda3std3__45__cpo6cbeginE:
	.zero		1
	.type		_ZN34_INTERNAL_bd14a3ee_4_k_cu_89a8a5fd4cuda3std6ranges3__45__cpo4swapE,@object
	.size		_ZN34_INTERNAL_bd14a3ee_4_k_cu_89a8a5fd4cuda3std6ranges3__45__cpo4swapE,(.L_7 - _ZN34_INTERNAL_bd14a3ee_4_k_cu_89a8a5fd4cuda3std6ranges3__45__cpo4swapE)
_ZN34_INTERNAL_bd14a3ee_4_k_cu_89a8a5fd4cuda3std6ranges3__45__cpo4swapE:
	.zero		1
.L_7:


//--------------------- .nv.shared.layernorm_backward_kernel1 --------------------------
	.section	.nv.shared.layernorm_backward_kernel1,"aw",@nobits
	.sectionflags	@""
	.align	16
	.zero		1024


//--------------------- .nv.shared.layernorm_backward_kernel3 --------------------------
	.section	.nv.shared.layernorm_backward_kernel3,"aw",@nobits
	.sectionflags	@""
	.align	16
	.zero		1024


//--------------------- .nv.shared.layernorm_forward_kernel5 --------------------------
	.section	.nv.shared.layernorm_forward_kernel5,"aw",@nobits
	.sectionflags	@""
	.align	16
.nv.shared.layernorm_forward_kernel5:
	.zero		1280


//--------------------- .nv.shared.layernorm_backward_kernel --------------------------
	.section	.nv.shared.layernorm_backward_kernel,"aw",@nobits
	.sectionflags	@""
	.align	16
	.zero		1024


//--------------------- .nv.shared.layernorm_forward_kernel --------------------------
	.section	.nv.shared.layernorm_forward_kernel,"aw",@nobits
	.sectionflags	@""
	.align	16
.nv.shared.layernorm_forward_kernel:
	.zero		1280


//--------------------- .nv.constant0.layernorm_backward_kernel7 --------------------------
	.section	.nv.constant0.layernorm_backward_kernel7,"a",@progbits
	.sectionflags	@""
	.align	4
.nv.constant0.layernorm_backward_kernel7:
	.zero		980


//--------------------- .nv.constant0.layernorm_backward_kernel1 --------------------------
	.section	.nv.constant0.layernorm_backward_kernel1,"a",@progbits
	.sectionflags	@""
	.align	4
.nv.constant0.layernorm_backward_kernel1:
	.zero		972


//--------------------- .nv.constant0.layernorm_backward_kernel3 --------------------------
	.section	.nv.constant0.layernorm_backward_kernel3,"a",@progbits
	.sectionflags	@""
	.align	4
.nv.constant0.layernorm_backward_kernel3:
	.zero		972


//--------------------- .nv.constant0.layernorm_forward_kernel5 --------------------------
	.section	.nv.constant0.layernorm_forward_kernel5,"a",@progbits
	.sectionflags	@""
	.align	4
.nv.constant0.layernorm_forward_kernel5:
	.zero		952


//--------------------- .nv.constant0.layernorm_backward_kernel --------------------------
	.section	.nv.constant0.layernorm_backward_kernel,"a",@progbits
	.sectionflags	@""
	.align	4
.nv.constant0.layernorm_backward_kernel:
	.zero		980


//--------------------- .nv.constant0.layernorm_forward_kernel --------------------------
	.section	.nv.constant0.layernorm_forward_kernel,"a",@progbits
	.sectionflags	@""
	.align	4
.nv.constant0.layernorm_forward_kernel:
	.zero		952


//--------------------- SYMBOLS --------------------------

	.type		.nv.reservedSmem.offset0,@object
	.size		.nv.reservedSmem.offset0,0x4
	.type		.nv.reservedSmem.cap,@object
	.size		.nv.reservedSmem.cap,0x4
